// auto-generated by cutlass_sweep.gemm — config: {"arch": "sm_90", "cluster_m": 1, "cluster_n": 1, "dtype": "int8", "dtype_b": "int8", "layout": "tn", "stages": 0, "tile_k": 128, "tile_m": 256, "tile_n": 256}
#include "cutlass/cutlass.h"
#include "cutlass/gemm/collective/collective_builder.hpp"
#include "cutlass/gemm/device/gemm_universal_adapter.h"
#include "cutlass/gemm/kernel/gemm_universal.hpp"
#include "cutlass/epilogue/collective/collective_builder.hpp"

using ElemA = int8_t;
using ElemB = int8_t;
using ElemCD = int8_t;
using Acc  = int32_t;
using TileShape    = cute::Shape<cute::_256, cute::_256, cute::_128>;
using ClusterShape = cute::Shape<cute::_1, cute::_1, cute::_1>;

using CollectiveEpilogue = typename cutlass::epilogue::collective::CollectiveBuilder<
    cutlass::arch::Sm90, cutlass::arch::OpClassTensorOp,
    TileShape, ClusterShape,
    cutlass::epilogue::collective::EpilogueTileAuto,
    Acc, Acc,
    ElemCD, cutlass::layout::RowMajor, 128 / cutlass::sizeof_bits<ElemCD>::value,
    ElemCD, cutlass::layout::RowMajor, 128 / cutlass::sizeof_bits<ElemCD>::value,
    cutlass::epilogue::collective::EpilogueScheduleAuto
  >::CollectiveOp;

using CollectiveMainloop = typename cutlass::gemm::collective::CollectiveBuilder<
    cutlass::arch::Sm90, cutlass::arch::OpClassTensorOp,
    ElemA, cutlass::layout::ColumnMajor, 128 / cutlass::sizeof_bits<ElemA>::value,
    ElemB, cutlass::layout::RowMajor, 128 / cutlass::sizeof_bits<ElemB>::value,
    Acc,
    TileShape, ClusterShape,
    cutlass::gemm::collective::StageCountAutoCarveout<static_cast<int>(sizeof(typename CollectiveEpilogue::SharedStorage))>,
    cutlass::gemm::collective::KernelScheduleAuto
  >::CollectiveOp;

using GemmKernel = cutlass::gemm::kernel::GemmUniversal<
    cute::Shape<int,int,int,int>,
    CollectiveMainloop,
    CollectiveEpilogue
>;
using Gemm = cutlass::gemm::device::GemmUniversalAdapter<GemmKernel>;

// Force the device kernel symbol into the cubin without needing a host main.
auto* _anchor = &cutlass::device_kernel<GemmKernel>;


// ===== COMPILED SASS (sm_90a) =====

	.target	sm_90a

	.elftype	@"ET_EXEC"


//--------------------- .note.nv.tkinfo           --------------------------
	.section	.note.nv.tkinfo,"",@"SHT_NOTE"
	.sectionflags	@"SHF_NOTE_NV_TKINFO"
	.tkinfo
        /*0018*/ 	.word	0x00000002
        /*0030*/ 	.string	""
        /*0030*/ 	.string	"ptxas"
        /*0030*/ 	.string	"Cuda compilation tools, release 13.0, V13.0.88"
        /*0030*/ 	.string	"Build cuda_13.0.r13.0/compiler.36424714_0"
        /*0030*/ 	.string	"-arch sm_90a -m 64 "



//--------------------- .note.nv.cuinfo           --------------------------
	.section	.note.nv.cuinfo,"",@"SHT_NOTE"
	.sectionflags	@"SHF_NOTE_NV_CUINFO"
        /*0018*/ 	.short	0x0002
        /*001a*/ 	.short	0x005a
        /*001c*/ 	.short	0x0082
	.zero		2


//--------------------- .nv.info                  --------------------------
	.section	.nv.info,"",@"SHT_CUDA_INFO"
	.align	4


	//----- nvinfo : EIATTR_REGCOUNT
	.align		4
        /*0000*/ 	.byte	0x04, 0x2f
        /*0002*/ 	.short	(.L_16 - .L_15)
	.align		4
.L_15:
        /*0004*/ 	.word	index@(_ZN7cutlass13device_kernelINS_4gemm6kernel13GemmUniversalIN4cute5tupleIJiiiiEEENS1_10collective13CollectiveMmaINS1_39MainloopSm90TmaGmmaRmemAWarpSpecializedILi3ENS5_IJNS4_1CILi1EEESB_SB_EEENS1_35KernelTmaWarpSpecializedCooperativeEEENS5_IJNSA_ILi256EEESF_NSA_ILi128EEEEEEaNS5_IJSB_llEEEaSI_NS4_8TiledMMAINS4_8MMA_AtomIJNS4_4SM904GMMA27MMA_64x256x32_S32S8S8_RS_TNEEEENS4_6LayoutINS5_IJNSA_ILi2EEESB_SB_EEENS5_IJSB_NSA_ILi0EEESS_EEEEENS5_IJNS4_10UnderscoreESV_SV_EEEEENS4_13SM90_TMA_LOADENS4_14ComposedLayoutINS4_7SwizzleILi3ELi4ELi3EEENS4_18smem_ptr_flag_bitsILi8EEENSP_INS5_IJSG_NSA_ILi8EEEEEENS5_IJSB_SG_EEEEEEENS4_9Copy_AtomIJNS4_39AutoVectorizingCopyWithAssumedAlignmentILi128EEEaEEENS4_8identityESY_S18_vS1D_EENS_8epilogue10collective6detail29Sm90TmaWarpSpecializedAdapterINS1G_15DefaultEpilogueIaNS5_IJlSB_lEEES1K_NS1F_6thread17LinearCombinationIaLi1EiiLNS1L_9ScaleType4KindE0ELNS_15FloatRoundStyleE2EaEENS1_15EpilogueDefaultEEEEEvvEEEEvNT_6ParamsE)
        /*0008*/ 	.word	0x000000a8


	//----- nvinfo : EIATTR_FRAME_SIZE
	.align		4
.L_16:
        /*000c*/ 	.byte	0x04, 0x11
        /*000e*/ 	.short	(.L_18 - .L_17)
	.align		4
.L_17:
        /*0010*/ 	.word	index@(_ZN7cutlass13device_kernelINS_4gemm6kernel13GemmUniversalIN4cute5tupleIJiiiiEEENS1_10collective13CollectiveMmaINS1_39MainloopSm90TmaGmmaRmemAWarpSpecializedILi3ENS5_IJNS4_1CILi1EEESB_SB_EEENS1_35KernelTmaWarpSpecializedCooperativeEEENS5_IJNSA_ILi256EEESF_NSA_ILi128EEEEEEaNS5_IJSB_llEEEaSI_NS4_8TiledMMAINS4_8MMA_AtomIJNS4_4SM904GMMA27MMA_64x256x32_S32S8S8_RS_TNEEEENS4_6LayoutINS5_IJNSA_ILi2EEESB_SB_EEENS5_IJSB_NSA_ILi0EEESS_EEEEENS5_IJNS4_10UnderscoreESV_SV_EEEEENS4_13SM90_TMA_LOADENS4_14ComposedLayoutINS4_7SwizzleILi3ELi4ELi3EEENS4_18smem_ptr_flag_bitsILi8EEENSP_INS5_IJSG_NSA_ILi8EEEEEENS5_IJSB_SG_EEEEEEENS4_9Copy_AtomIJNS4_39AutoVectorizingCopyWithAssumedAlignmentILi128EEEaEEENS4_8identityESY_S18_vS1D_EENS_8epilogue10collective6detail29Sm90TmaWarpSpecializedAdapterINS1G_15DefaultEpilogueIaNS5_IJlSB_lEEES1K_NS1F_6thread17LinearCombinationIaLi1EiiLNS1L_9ScaleType4KindE0ELNS_15FloatRoundStyleE2EaEENS1_15EpilogueDefaultEEEEEvvEEEEvNT_6ParamsE)
        /*0014*/ 	.word	0x00000820


	//----- nvinfo : EIATTR_MIN_STACK_SIZE
	.align		4
.L_18:
        /*0018*/ 	.byte	0x04, 0x12
        /*001a*/ 	.short	(.L_20 - .L_19)
	.align		4
.L_19:
        /*001c*/ 	.word	index@(_ZN7cutlass13device_kernelINS_4gemm6kernel13GemmUniversalIN4cute5tupleIJiiiiEEENS1_10collective13CollectiveMmaINS1_39MainloopSm90TmaGmmaRmemAWarpSpecializedILi3ENS5_IJNS4_1CILi1EEESB_SB_EEENS1_35KernelTmaWarpSpecializedCooperativeEEENS5_IJNSA_ILi256EEESF_NSA_ILi128EEEEEEaNS5_IJSB_llEEEaSI_NS4_8TiledMMAINS4_8MMA_AtomIJNS4_4SM904GMMA27MMA_64x256x32_S32S8S8_RS_TNEEEENS4_6LayoutINS5_IJNSA_ILi2EEESB_SB_EEENS5_IJSB_NSA_ILi0EEESS_EEEEENS5_IJNS4_10UnderscoreESV_SV_EEEEENS4_13SM90_TMA_LOADENS4_14ComposedLayoutINS4_7SwizzleILi3ELi4ELi3EEENS4_18smem_ptr_flag_bitsILi8EEENSP_INS5_IJSG_NSA_ILi8EEEEEENS5_IJSB_SG_EEEEEEENS4_9Copy_AtomIJNS4_39AutoVectorizingCopyWithAssumedAlignmentILi128EEEaEEENS4_8identityESY_S18_vS1D_EENS_8epilogue10collective6detail29Sm90TmaWarpSpecializedAdapterINS1G_15DefaultEpilogueIaNS5_IJlSB_lEEES1K_NS1F_6thread17LinearCombinationIaLi1EiiLNS1L_9ScaleType4KindE0ELNS_15FloatRoundStyleE2EaEENS1_15EpilogueDefaultEEEEEvvEEEEvNT_6ParamsE)
        /*0020*/ 	.word	0x00000820
.L_20:


//--------------------- .nv.compat                --------------------------
	.section	.nv.compat,"",@"SHT_CUDA_COMPAT_INFO"
	.align	4
        /*0000*/ 	.byte	0x02, 0x09, 0x01, 0x00, 0x02, 0x02, 0x04, 0x00, 0x02, 0x05, 0x05, 0x00, 0x03, 0x07, 0x01, 0x01
        /*0010*/ 	.byte	0x02, 0x03, 0x01, 0x00, 0x02, 0x06, 0x01, 0x00, 0x04, 0x0b, 0x08, 0x00, 0x00, 0x00, 0x00, 0x00
        /*0020*/ 	.byte	0x00, 0x00, 0x00, 0x00


//--------------------- .nv.info._ZN7cutlass13device_kernelINS_4gemm6kernel13GemmUniversalIN4cute5tupleIJiiiiEEENS1_10collective13CollectiveMmaINS1_39MainloopSm90TmaGmmaRmemAWarpSpecializedILi3ENS5_IJNS4_1CILi1EEESB_SB_EEENS1_35KernelTmaWarpSpecializedCooperativeEEENS5_IJNSA_ILi256EEESF_NSA_ILi128EEEEEEaNS5_IJSB_llEEEaSI_NS4_8TiledMMAINS4_8MMA_AtomIJNS4_4SM904GMMA27MMA_64x256x32_S32S8S8_RS_TNEEEENS4_6LayoutINS5_IJNSA_ILi2EEESB_SB_EEENS5_IJSB_NSA_ILi0EEESS_EEEEENS5_IJNS4_10UnderscoreESV_SV_EEEEENS4_13SM90_TMA_LOADENS4_14ComposedLayoutINS4_7SwizzleILi3ELi4ELi3EEENS4_18smem_ptr_flag_bitsILi8EEENSP_INS5_IJSG_NSA_ILi8EEEEEENS5_IJSB_SG_EEEEEEENS4_9Copy_AtomIJNS4_39AutoVectorizingCopyWithAssumedAlignmentILi128EEEaEEENS4_8identityESY_S18_vS1D_EENS_8epilogue10collective6detail29Sm90TmaWarpSpecializedAdapterINS1G_15DefaultEpilogueIaNS5_IJlSB_lEEES1K_NS1F_6thread17LinearCombinationIaLi1EiiLNS1L_9ScaleType4KindE0ELNS_15FloatRoundStyleE2EaEENS1_15EpilogueDefaultEEEEEvvEEEEvNT_6ParamsE --------------------------
	.section	.nv.info._ZN7cutlass13device_kernelINS_4gemm6kernel13GemmUniversalIN4cute5tupleIJiiiiEEENS1_10collective13CollectiveMmaINS1_39MainloopSm90TmaGmmaRmemAWarpSpecializedILi3ENS5_IJNS4_1CILi1EEESB_SB_EEENS1_35KernelTmaWarpSpecializedCooperativeEEENS5_IJNSA_ILi256EEESF_NSA_ILi128EEEEEEaNS5_IJSB_llEEEaSI_NS4_8TiledMMAINS4_8MMA_AtomIJNS4_4SM904GMMA27MMA_64x256x32_S32S8S8_RS_TNEEEENS4_6LayoutINS5_IJNSA_ILi2EEESB_SB_EEENS5_IJSB_NSA_ILi0EEESS_EEEEENS5_IJNS4_10UnderscoreESV_SV_EEEEENS4_13SM90_TMA_LOADENS4_14ComposedLayoutINS4_7SwizzleILi3ELi4ELi3EEENS4_18smem_ptr_flag_bitsILi8EEENSP_INS5_IJSG_NSA_ILi8EEEEEENS5_IJSB_SG_EEEEEEENS4_9Copy_AtomIJNS4_39AutoVectorizingCopyWithAssumedAlignmentILi128EEEaEEENS4_8identityESY_S18_vS1D_EENS_8epilogue10collective6detail29Sm90TmaWarpSpecializedAdapterINS1G_15DefaultEpilogueIaNS5_IJlSB_lEEES1K_NS1F_6thread17LinearCombinationIaLi1EiiLNS1L_9ScaleType4KindE0ELNS_15FloatRoundStyleE2EaEENS1_15EpilogueDefaultEEEEEvvEEEEvNT_6ParamsE,"",@"SHT_CUDA_INFO"
	.sectionflags	@""
	.align	4


	//----- nvinfo : EIATTR_CUDA_API_VERSION
	.align		4
        /*0000*/ 	.byte	0x04, 0x37
        /*0002*/ 	.short	(.L_22 - .L_21)
.L_21:
        /*0004*/ 	.word	0x00000082


	//----- nvinfo : EIATTR_KPARAM_INFO
	.align		4
.L_22:
        /*0008*/ 	.byte	0x04, 0x17
        /*000a*/ 	.short	(.L_24 - .L_23)
.L_23:
        /*000c*/ 	.word	0x00000000
        /*0010*/ 	.short	0x0000
        /*0012*/ 	.short	0x0070
        /*0014*/ 	.byte	0x00, 0xf0, 0x01, 0x10


	//----- nvinfo : EIATTR_SPARSE_MMA_MASK
	.align		4
.L_24:
        /*0018*/ 	.byte	0x03, 0x50
        /*001a*/ 	.short	0x0000


	//----- nvinfo : EIATTR_MAXREG_COUNT
	.align		4
        /*001c*/ 	.byte	0x03, 0x1b
        /*001e*/ 	.short	0x00a8


	//----- nvinfo : EIATTR_NUM_BARRIERS
	.align		4
        /*0020*/ 	.byte	0x02, 0x4c
        /*0022*/ 	.byte	0x03
	.zero		1


	//----- nvinfo : EIATTR_EXTERNS
	.align		4
        /*0024*/ 	.byte	0x04, 0x0f
        /*0026*/ 	.short	(.L_26 - .L_25)


	//   ....[0]....
	.align		4
.L_25:
        /*0028*/ 	.word	index@(__assertfail)


	//----- nvinfo : EIATTR_ANNOTATIONS
	.align		4
.L_26:
        /*002c*/ 	.byte	0x04, 0x55
        /*002e*/ 	.short	(.L_28 - .L_27)


	//   ....[0]....
.L_27:
        /*0030*/ 	.word	0x00000001
        /*0034*/ 	.byte	0x70, 0x06, 0x00, 0x00, 0x01, 0x00, 0x00, 0x00, 0x90, 0x06, 0x00, 0x00, 0x01, 0x00, 0x00, 0x00
        /* <DEDUP_REMOVED lines=1465> */
        /*5bd4*/ 	.byte	0x00, 0x41, 0x02, 0x00, 0x01, 0x00, 0x00, 0x00, 0x90, 0x41, 0x02, 0x00


	//----- nvinfo : EIATTR_MERCURY_ISA_VERSION
	.align		4
.L_28:
        /*5be0*/ 	.byte	0x03, 0x5f
        /*5be2*/ 	.short	0x0101


	//----- nvinfo : EIATTR_INT_WARP_WIDE_INSTR_OFFSETS
	.align		4
        /*5be4*/ 	.byte	0x04, 0x31
        /*5be6*/ 	.short	(.L_30 - .L_29)


	//   ....[0]....
.L_29:
        /*5be8*/ 	.word	0x000004e0


	//   ....[1]....
        /*5bec*/ 	.word	0x000004f0


	//   ....[2]....
        /*5bf0*/ 	.word	0x00000580


	//----- nvinfo : EIATTR_COOP_GROUP_MASK_REGIDS
	.align		4
.L_30:
        /*5bf4*/ 	.byte	0x04, 0x29
        /*5bf6*/ 	.short	(.L_32 - .L_31)


	//   ....[0]....
.L_31:
        /*5bf8*/ 	.word	0xffffffff


	//   ....[1]....
        /*5bfc*/ 	.word	0xffffffff


	//   ....[2]....
        /*5c00*/ 	.word	0xffffffff


	//   ....[3]....
        /*5c04*/ 	.word	0xffffffff


	//   ....[4]....
        /*5c08*/ 	.word	0xffffffff


	//   ....[5]....
        /*5c0c*/ 	.word	0xffffffff


	//   ....[6]....
        /*5c10*/ 	.word	0xffffffff


	//   ....[7]....
        /*5c14*/ 	.word	0xffffffff


	//   ....[8]....
        /*5c18*/ 	.word	0x0500000f


	//   ....[9]....
        /*5c1c*/ 	.word	0x0500000f


	//   ....[10]....
        /*5c20*/ 	.word	0x0500000f


	//----- nvinfo : EIATTR_COOP_GROUP_INSTR_OFFSETS
	.align		4
.L_32:
        /*5c24*/ 	.byte	0x04, 0x28
        /*5c26*/ 	.short	(.L_34 - .L_33)


	//   ....[0]....
.L_33:
        /*5c28*/ 	.word	0x00000070


	//   ....[1]....
        /*5c2c*/ 	.word	0x00000080


	//   ....[2]....
        /*5c30*/ 	.word	0x000001a0


	//   ....[3]....
        /*5c34*/ 	.word	0x00000390


	//   ....[4]....
        /*5c38*/ 	.word	0x000011b0


	//   ....[5]....
        /*5c3c*/ 	.word	0x00002290


	//   ....[6]....
        /*5c40*/ 	.word	0x00008210


	//   ....[7]....
        /*5c44*/ 	.word	0x0000d810


	//   ....[8]....
        /*5c48*/ 	.word	0x00024340


	//   ....[9]....
        /*5c4c*/ 	.word	0x000243f0


	//   ....[10]....
        /*5c50*/ 	.word	0x00024510


	//----- nvinfo : EIATTR_REG_RECONFIG
	.align		4
.L_34:
        /*5c54*/ 	.byte	0x01, 0x54
	.zero		2


	//----- nvinfo : EIATTR_SYSCALL_OFFSETS
	.align		4
        /*5c58*/ 	.byte	0x04, 0x46
        /*5c5a*/ 	.short	(.L_36 - .L_35)


	//   ....[0]....
.L_35:
        /*5c5c*/ 	.word	0x000012c0


	//   ....[1]....
        /*5c60*/ 	.word	0x00001400


	//   ....[2]....
        /*5c64*/ 	.word	0x000014f0


	//   ....[3]....
        /*5c68*/ 	.word	0x00023260


	//   ....[4]....
        /*5c6c*/ 	.word	0x00023390


	//----- nvinfo : EIATTR_MBARRIER_INSTR_OFFSETS
	.align		4
.L_36:
        /*5c70*/ 	.byte	0x04, 0x39
        /*5c72*/ 	.short	(.L_38 - .L_37)


	//   ....[0]....
.L_37:
        /*5c74*/ 	.word	0x00000320
        /*5c78*/ 	.word	0x000000ff
        /*5c7c*/ 	.word	0x00000000
        /*5c80*/ 	.short	0x0100
        /*5c82*/ 	.byte	0x08
	.zero		1


	//   ....[1]....
        /*5c84*/ 	.word	0x00000330
        /*5c88*/ 	.word	0x000000ff
        /*5c8c*/ 	.word	0x00000018
        /*5c90*/ 	.short	0x0100
        /*5c92*/ 	.byte	0x08
	.zero		1


	//   ....[2]....
        /*5c94*/ 	.word	0x00000340
        /*5c98*/ 	.word	0x000000ff
        /*5c9c*/ 	.word	0x00000008
        /*5ca0*/ 	.short	0x0100
        /*5ca2*/ 	.byte	0x08
	.zero		1


	//   ....[3]....
        /*5ca4*/ 	.word	0x00000350
        /*5ca8*/ 	.word	0x000000ff
        /*5cac*/ 	.word	0x00000020
        /*5cb0*/ 	.short	0x0100
        /*5cb2*/ 	.byte	0x08
	.zero		1


	//   ....[4]....
        /*5cb4*/ 	.word	0x00000360
        /*5cb8*/ 	.word	0x000000ff
        /*5cbc*/ 	.word	0x00000010
        /*5cc0*/ 	.short	0x0100
        /*5cc2*/ 	.byte	0x08
	.zero		1


	//   ....[5]....
        /*5cc4*/ 	.word	0x00000370
        /*5cc8*/ 	.word	0x000000ff
        /*5ccc*/ 	.word	0x00000028
        /*5cd0*/ 	.short	0x0100
        /*5cd2*/ 	.byte	0x08
	.zero		1


	//   ....[6]....
        /*5cd4*/ 	.word	0x00000600
        /*5cd8*/ 	.word	0x000000ff
        /*5cdc*/ 	.word	0x00000040
        /*5ce0*/ 	.short	0x0100
        /*5ce2*/ 	.byte	0x10
	.zero		1


	//   ....[7]....
        /*5ce4*/ 	.word	0x000006a0
        /*5ce8*/ 	.word	0x000000ff
        /*5cec*/ 	.word	0x00000048
        /*5cf0*/ 	.short	0x0100
        /*5cf2*/ 	.byte	0x10
	.zero		1


	//   ....[8]....
        /*5cf4*/ 	.word	0x000015d0
        /*5cf8*/ 	.word	0x00000003
        /*5cfc*/ 	.word	0x00000000
        /*5d00*/ 	.short	0x010a
        /*5d02*/ 	.byte	0x3f
	.zero		1


	//   ....[9]....
        /*5d04*/ 	.word	0x00001610
        /*5d08*/ 	.word	0x00000003
        /*5d0c*/ 	.word	0x00000000
        /*5d10*/ 	.short	0x010a
        /*5d12*/ 	.byte	0x3f
	.zero		1


	//   ....[10]....
        /*5d14*/ 	.word	0x00001740
        /*5d18*/ 	.word	0x00000006
        /*5d1c*/ 	.word	0x00000000
        /*5d20*/ 	.short	0x010a
        /*5d22*/ 	.byte	0x3f
	.zero		1


	//   ....[11]....
        /*5d24*/ 	.word	0x00007740
        /*5d28*/ 	.word	0x000000ff
        /*5d2c*/ 	.word	0x00000000
        /*5d30*/ 	.short	0x010a
        /*5d32*/ 	.byte	0x04
	.zero		1


	//   ....[12]....
        /*5d34*/ 	.word	0x000087b0
        /*5d38*/ 	.word	0x00000012
        /*5d3c*/ 	.word	0x00000000
        /*5d40*/ 	.short	0x010a
        /*5d42*/ 	.byte	0x3f
	.zero		1


	//   ....[13]....
        /*5d44*/ 	.word	0x0000b630
        /*5d48*/ 	.word	0x000000ff
        /*5d4c*/ 	.word	0x00000000
        /*5d50*/ 	.short	0x0101
        /*5d52*/ 	.byte	0x07
	.zero		1


	//   ....[14]....
        /*5d54*/ 	.word	0x0000cea0
        /*5d58*/ 	.word	0x00000012
        /*5d5c*/ 	.word	0x00000000
        /*5d60*/ 	.short	0x010a
        /*5d62*/ 	.byte	0x3f
	.zero		1


	//   ....[15]....
        /*5d64*/ 	.word	0x00011e10
        /*5d68*/ 	.word	0x000000ff
        /*5d6c*/ 	.word	0x00000000
        /*5d70*/ 	.short	0x0101
        /*5d72*/ 	.byte	0x04
	.zero		1


	//   ....[16]....
        /*5d74*/ 	.word	0x00014880
        /*5d78*/ 	.word	0x000000ff
        /*5d7c*/ 	.word	0x00000000
        /*5d80*/ 	.short	0x0101
        /*5d82*/ 	.byte	0x06
	.zero		1


	//   ....[17]....
        /*5d84*/ 	.word	0x000234b0
        /*5d88*/ 	.word	0x0000000c
        /*5d8c*/ 	.word	0x00000018
        /*5d90*/ 	.short	0x010a
        /*5d92*/ 	.byte	0x3f
	.zero		1


	//   ....[18]....
        /*5d94*/ 	.word	0x000238f0
        /*5d98*/ 	.word	0x00000000
        /*5d9c*/ 	.word	0x00000048
        /*5da0*/ 	.short	0x0101
        /*5da2*/ 	.byte	0x3f
	.zero		1


	//   ....[19]....
        /*5da4*/ 	.word	0x00024170
        /*5da8*/ 	.word	0x00000003
        /*5dac*/ 	.word	0x00000000
        /*5db0*/ 	.short	0x010a
        /*5db2*/ 	.byte	0x3f
	.zero		1


	//   ....[20]....
        /*5db4*/ 	.word	0x00024210
        /*5db8*/ 	.word	0x00000003
        /*5dbc*/ 	.word	0x00000000
        /*5dc0*/ 	.short	0x010a
        /*5dc2*/ 	.byte	0x3f
	.zero		1


	//   ....[21]....
        /*5dc4*/ 	.word	0x000242a0
        /*5dc8*/ 	.word	0x00000003
        /*5dcc*/ 	.word	0x00000000
        /*5dd0*/ 	.short	0x010a
        /*5dd2*/ 	.byte	0x3f
	.zero		1


	//   ....[22]....
        /*5dd4*/ 	.word	0x00024370
        /*5dd8*/ 	.word	0x00000003
        /*5ddc*/ 	.word	0x00000000
        /*5de0*/ 	.short	0x010a
        /*5de2*/ 	.byte	0x3f
	.zero		1


	//   ....[23]....
        /*5de4*/ 	.word	0x00024440
        /*5de8*/ 	.word	0x00000003
        /*5dec*/ 	.word	0x00000000
        /*5df0*/ 	.short	0x010a
        /*5df2*/ 	.byte	0x3f
	.zero		1


	//   ....[24]....
        /*5df4*/ 	.word	0x00024490
        /*5df8*/ 	.word	0x00000012
        /*5dfc*/ 	.word	0x00000000
        /*5e00*/ 	.short	0x010a
        /*5e02*/ 	.byte	0x3f
	.zero		1


	//   ....[25]....
        /*5e04*/ 	.word	0x000245d0
        /*5e08*/ 	.word	0x0000000c
        /*5e0c*/ 	.word	0x00000018
        /*5e10*/ 	.short	0x010a
        /*5e12*/ 	.byte	0x3f
	.zero		1


	//   ....[26]....
        /*5e14*/ 	.word	0x000246a0
        /*5e18*/ 	.word	0x00000003
        /*5e1c*/ 	.word	0x00000000
        /*5e20*/ 	.short	0x010a
        /*5e22*/ 	.byte	0x3f
	.zero		1


	//   ....[27]....
        /*5e24*/ 	.word	0x000246f0
        /*5e28*/ 	.word	0x00000003
        /*5e2c*/ 	.word	0x00000000
        /*5e30*/ 	.short	0x010a
        /*5e32*/ 	.byte	0x3f
	.zero		1


	//----- nvinfo : EIATTR_NUM_MBARRIERS
	.align		4
.L_38:
        /*5e34*/ 	.byte	0x03, 0x38
        /*5e36*/ 	.short	0x0008


	//----- nvinfo : EIATTR_EXIT_INSTR_OFFSETS
	.align		4
        /*5e38*/ 	.byte	0x04, 0x1c
        /*5e3a*/ 	.short	(.L_40 - .L_39)


	//   ....[0]....
.L_39:
        /*5e3c*/ 	.word	0x00000700


	//   ....[1]....
        /*5e40*/ 	.word	0x00001070


	//   ....[2]....
        /*5e44*/ 	.word	0x00022710


	//   ....[3]....
        /*5e48*/ 	.word	0x00022e60


	//   ....[4]....
        /*5e4c*/ 	.word	0x000242f0


	//----- nvinfo : EIATTR_MAX_THREADS
	.align		4
.L_40:
        /*5e50*/ 	.byte	0x04, 0x05
        /*5e52*/ 	.short	(.L_42 - .L_41)
.L_41:
        /*5e54*/ 	.word	0x00000180
        /*5e58*/ 	.word	0x00000001
        /*5e5c*/ 	.word	0x00000001


	//----- nvinfo : EIATTR_CRS_STACK_SIZE
	.align		4
.L_42:
        /*5e60*/ 	.byte	0x04, 0x1e
        /*5e62*/ 	.short	(.L_44 - .L_43)
.L_43:
        /*5e64*/ 	.word	0x00000000


	//----- nvinfo : EIATTR_CBANK_PARAM_SIZE
	.align		4
.L_44:
        /*5e68*/ 	.byte	0x03, 0x19
        /*5e6a*/ 	.short	0x0470


	//----- nvinfo : EIATTR_PARAM_CBANK
	.align		4
        /*5e6c*/ 	.byte	0x04, 0x0a
        /*5e6e*/ 	.short	(.L_46 - .L_45)
	.align		4
.L_45:
        /*5e70*/ 	.word	index@(.nv.constant0._ZN7cutlass13device_kernelINS_4gemm6kernel13GemmUniversalIN4cute5tupleIJiiiiEEENS1_10collective13CollectiveMmaINS1_39MainloopSm90TmaGmmaRmemAWarpSpecializedILi3ENS5_IJNS4_1CILi1EEESB_SB_EEENS1_35KernelTmaWarpSpecializedCooperativeEEENS5_IJNSA_ILi256EEESF_NSA_ILi128EEEEEEaNS5_IJSB_llEEEaSI_NS4_8TiledMMAINS4_8MMA_AtomIJNS4_4SM904GMMA27MMA_64x256x32_S32S8S8_RS_TNEEEENS4_6LayoutINS5_IJNSA_ILi2EEESB_SB_EEENS5_IJSB_NSA_ILi0EEESS_EEEEENS5_IJNS4_10UnderscoreESV_SV_EEEEENS4_13SM90_TMA_LOADENS4_14ComposedLayoutINS4_7SwizzleILi3ELi4ELi3EEENS4_18smem_ptr_flag_bitsILi8EEENSP_INS5_IJSG_NSA_ILi8EEEEEENS5_IJSB_SG_EEEEEEENS4_9Copy_AtomIJNS4_39AutoVectorizingCopyWithAssumedAlignmentILi128EEEaEEENS4_8identityESY_S18_vS1D_EENS_8epilogue10collective6detail29Sm90TmaWarpSpecializedAdapterINS1G_15DefaultEpilogueIaNS5_IJlSB_lEEES1K_NS1F_6thread17LinearCombinationIaLi1EiiLNS1L_9ScaleType4KindE0ELNS_15FloatRoundStyleE2EaEENS1_15EpilogueDefaultEEEEEvvEEEEvNT_6ParamsE)
        /*5e74*/ 	.short	0x0210
        /*5e76*/ 	.short	0x0470


	//----- nvinfo : EIATTR_SW_WAR
	.align		4
.L_46:
        /*5e78*/ 	.byte	0x04, 0x36
        /*5e7a*/ 	.short	(.L_48 - .L_47)
.L_47:
        /*5e7c*/ 	.word	0x00000008
.L_48:


//--------------------- .nv.callgraph             --------------------------
	.section	.nv.callgraph,"",@"SHT_CUDA_CALLGRAPH"
	.align	4
	.sectionentsize	8
	.align		4
        /*0000*/ 	.word	0x00000000
	.align		4
        /*0004*/ 	.word	0xffffffff
	.align		4
        /*0008*/ 	.word	index@(_ZN7cutlass13device_kernelINS_4gemm6kernel13GemmUniversalIN4cute5tupleIJiiiiEEENS1_10collective13CollectiveMmaINS1_39MainloopSm90TmaGmmaRmemAWarpSpecializedILi3ENS5_IJNS4_1CILi1EEESB_SB_EEENS1_35KernelTmaWarpSpecializedCooperativeEEENS5_IJNSA_ILi256EEESF_NSA_ILi128EEEEEEaNS5_IJSB_llEEEaSI_NS4_8TiledMMAINS4_8MMA_AtomIJNS4_4SM904GMMA27MMA_64x256x32_S32S8S8_RS_TNEEEENS4_6LayoutINS5_IJNSA_ILi2EEESB_SB_EEENS5_IJSB_NSA_ILi0EEESS_EEEEENS5_IJNS4_10UnderscoreESV_SV_EEEEENS4_13SM90_TMA_LOADENS4_14ComposedLayoutINS4_7SwizzleILi3ELi4ELi3EEENS4_18smem_ptr_flag_bitsILi8EEENSP_INS5_IJSG_NSA_ILi8EEEEEENS5_IJSB_SG_EEEEEEENS4_9Copy_AtomIJNS4_39AutoVectorizingCopyWithAssumedAlignmentILi128EEEaEEENS4_8identityESY_S18_vS1D_EENS_8epilogue10collective6detail29Sm90TmaWarpSpecializedAdapterINS1G_15DefaultEpilogueIaNS5_IJlSB_lEEES1K_NS1F_6thread17LinearCombinationIaLi1EiiLNS1L_9ScaleType4KindE0ELNS_15FloatRoundStyleE2EaEENS1_15EpilogueDefaultEEEEEvvEEEEvNT_6ParamsE)
	.align		4
        /*000c*/ 	.word	index@(__assertfail)
	.align		4
        /*0010*/ 	.word	0x00000000
	.align		4
        /*0014*/ 	.word	0xfffffffe
	.align		4
        /*0018*/ 	.word	0x00000000
	.align		4
        /*001c*/ 	.word	0xfffffffd
	.align		4
        /*0020*/ 	.word	0x00000000
	.align		4
        /*0024*/ 	.word	0xfffffffc


//--------------------- .nv.constant4             --------------------------
	.section	.nv.constant4,"a",@progbits
	.align	8
	.align		8
.nv.constant4:
        /*0000*/ 	.dword	__assertfail
	.align		8
        /*0008*/ 	.dword	__unnamed_1
	.align		8
        /*0010*/ 	.dword	__unnamed_2
	.align		8
        /*0018*/ 	.dword	_ZN40_INTERNAL_a04a7c1e_4_k_cu_9e0329fa_373344cuda3std3__45__cpo5beginE
	.align		8
        /*0020*/ 	.dword	_ZN40_INTERNAL_a04a7c1e_4_k_cu_9e0329fa_373344cuda3std3__45__cpo3endE
	.align		8
        /*0028*/ 	.dword	_ZN40_INTERNAL_a04a7c1e_4_k_cu_9e0329fa_373344cuda3std3__45__cpo6cbeginE
	.align		8
        /*0030*/ 	.dword	_ZN40_INTERNAL_a04a7c1e_4_k_cu_9e0329fa_373344cuda3std3__45__cpo4cendE
	.align		8
        /*0038*/ 	.dword	_ZN40_INTERNAL_a04a7c1e_4_k_cu_9e0329fa_373344cuda3std3__442_GLOBAL__N__a04a7c1e_4_k_cu_9e0329fa_373346ignoreE
	.align		8
        /*0040*/ 	.dword	_ZN40_INTERNAL_a04a7c1e_4_k_cu_9e0329fa_373344cuda3std3__419piecewise_constructE
	.align		8
        /*0048*/ 	.dword	_ZN40_INTERNAL_a04a7c1e_4_k_cu_9e0329fa_373344cuda3std3__48in_placeE
	.align		8
        /*0050*/ 	.dword	_ZN40_INTERNAL_a04a7c1e_4_k_cu_9e0329fa_373344cuda3std6ranges3__45__cpo4swapE
	.align		8
        /*0058*/ 	.dword	_ZN40_INTERNAL_a04a7c1e_4_k_cu_9e0329fa_373344cuda3std6ranges3__45__cpo9iter_moveE
	.align		8
        /*0060*/ 	.dword	_ZN40_INTERNAL_a04a7c1e_4_k_cu_9e0329fa_373344cute7productE
	.align		8
        /*0068*/ 	.dword	_ZN40_INTERNAL_a04a7c1e_4_k_cu_9e0329fa_373344cute1_E
	.align		8
        /*0070*/ 	.dword	$str$24
	.align		8
        /*0078*/ 	.dword	$str$25


//--------------------- .text._ZN7cutlass13device_kernelINS_4gemm6kernel13GemmUniversalIN4cute5tupleIJiiiiEEENS1_10collective13CollectiveMmaINS1_39MainloopSm90TmaGmmaRmemAWarpSpecializedILi3ENS5_IJNS4_1CILi1EEESB_SB_EEENS1_35KernelTmaWarpSpecializedCooperativeEEENS5_IJNSA_ILi256EEESF_NSA_ILi128EEEEEEaNS5_IJSB_llEEEaSI_NS4_8TiledMMAINS4_8MMA_AtomIJNS4_4SM904GMMA27MMA_64x256x32_S32S8S8_RS_TNEEEENS4_6LayoutINS5_IJNSA_ILi2EEESB_SB_EEENS5_IJSB_NSA_ILi0EEESS_EEEEENS5_IJNS4_10UnderscoreESV_SV_EEEEENS4_13SM90_TMA_LOADENS4_14ComposedLayoutINS4_7SwizzleILi3ELi4ELi3EEENS4_18smem_ptr_flag_bitsILi8EEENSP_INS5_IJSG_NSA_ILi8EEEEEENS5_IJSB_SG_EEEEEEENS4_9Copy_AtomIJNS4_39AutoVectorizingCopyWithAssumedAlignmentILi128EEEaEEENS4_8identityESY_S18_vS1D_EENS_8epilogue10collective6detail29Sm90TmaWarpSpecializedAdapterINS1G_15DefaultEpilogueIaNS5_IJlSB_lEEES1K_NS1F_6thread17LinearCombinationIaLi1EiiLNS1L_9ScaleType4KindE0ELNS_15FloatRoundStyleE2EaEENS1_15EpilogueDefaultEEEEEvvEEEEvNT_6ParamsE --------------------------
	.section	.text._ZN7cutlass13device_kernelINS_4gemm6kernel13GemmUniversalIN4cute5tupleIJiiiiEEENS1_10collective13CollectiveMmaINS1_39MainloopSm90TmaGmmaRmemAWarpSpecializedILi3ENS5_IJNS4_1CILi1EEESB_SB_EEENS1_35KernelTmaWarpSpecializedCooperativeEEENS5_IJNSA_ILi256EEESF_NSA_ILi128EEEEEEaNS5_IJSB_llEEEaSI_NS4_8TiledMMAINS4_8MMA_AtomIJNS4_4SM904GMMA27MMA_64x256x32_S32S8S8_RS_TNEEEENS4_6LayoutINS5_IJNSA_ILi2EEESB_SB_EEENS5_IJSB_NSA_ILi0EEESS_EEEEENS5_IJNS4_10UnderscoreESV_SV_EEEEENS4_13SM90_TMA_LOADENS4_14ComposedLayoutINS4_7SwizzleILi3ELi4ELi3EEENS4_18smem_ptr_flag_bitsILi8EEENSP_INS5_IJSG_NSA_ILi8EEEEEENS5_IJSB_SG_EEEEEEENS4_9Copy_AtomIJNS4_39AutoVectorizingCopyWithAssumedAlignmentILi128EEEaEEENS4_8identityESY_S18_vS1D_EENS_8epilogue10collective6detail29Sm90TmaWarpSpecializedAdapterINS1G_15DefaultEpilogueIaNS5_IJlSB_lEEES1K_NS1F_6thread17LinearCombinationIaLi1EiiLNS1L_9ScaleType4KindE0ELNS_15FloatRoundStyleE2EaEENS1_15EpilogueDefaultEEEEEvvEEEEvNT_6ParamsE,"ax",@progbits
	.align	128
.text._ZN7cutlass13device_kernelINS_4gemm6kernel13GemmUniversalIN4cute5tupleIJiiiiEEENS1_10collective13CollectiveMmaINS1_39MainloopSm90TmaGmmaRmemAWarpSpecializedILi3ENS5_IJNS4_1CILi1EEESB_SB_EEENS1_35KernelTmaWarpSpecializedCooperativeEEENS5_IJNSA_ILi256EEESF_NSA_ILi128EEEEEEaNS5_IJSB_llEEEaSI_NS4_8TiledMMAINS4_8MMA_AtomIJNS4_4SM904GMMA27MMA_64x256x32_S32S8S8_RS_TNEEEENS4_6LayoutINS5_IJNSA_ILi2EEESB_SB_EEENS5_IJSB_NSA_ILi0EEESS_EEEEENS5_IJNS4_10UnderscoreESV_SV_EEEEENS4_13SM90_TMA_LOADENS4_14ComposedLayoutINS4_7SwizzleILi3ELi4ELi3EEENS4_18smem_ptr_flag_bitsILi8EEENSP_INS5_IJSG_NSA_ILi8EEEEEENS5_IJSB_SG_EEEEEEENS4_9Copy_AtomIJNS4_39AutoVectorizingCopyWithAssumedAlignmentILi128EEEaEEENS4_8identityESY_S18_vS1D_EENS_8epilogue10collective6detail29Sm90TmaWarpSpecializedAdapterINS1G_15DefaultEpilogueIaNS5_IJlSB_lEEES1K_NS1F_6thread17LinearCombinationIaLi1EiiLNS1L_9ScaleType4KindE0ELNS_15FloatRoundStyleE2EaEENS1_15EpilogueDefaultEEEEEvvEEEEvNT_6ParamsE:
        .type           _ZN7cutlass13device_kernelINS_4gemm6kernel13GemmUniversalIN4cute5tupleIJiiiiEEENS1_10collective13CollectiveMmaINS1_39MainloopSm90TmaGmmaRmemAWarpSpecializedILi3ENS5_IJNS4_1CILi1EEESB_SB_EEENS1_35KernelTmaWarpSpecializedCooperativeEEENS5_IJNSA_ILi256EEESF_NSA_ILi128EEEEEEaNS5_IJSB_llEEEaSI_NS4_8TiledMMAINS4_8MMA_AtomIJNS4_4SM904GMMA27MMA_64x256x32_S32S8S8_RS_TNEEEENS4_6LayoutINS5_IJNSA_ILi2EEESB_SB_EEENS5_IJSB_NSA_ILi0EEESS_EEEEENS5_IJNS4_10UnderscoreESV_SV_EEEEENS4_13SM90_TMA_LOADENS4_14ComposedLayoutINS4_7SwizzleILi3ELi4ELi3EEENS4_18smem_ptr_flag_bitsILi8EEENSP_INS5_IJSG_NSA_ILi8EEEEEENS5_IJSB_SG_EEEEEEENS4_9Copy_AtomIJNS4_39AutoVectorizingCopyWithAssumedAlignmentILi128EEEaEEENS4_8identityESY_S18_vS1D_EENS_8epilogue10collective6detail29Sm90TmaWarpSpecializedAdapterINS1G_15DefaultEpilogueIaNS5_IJlSB_lEEES1K_NS1F_6thread17LinearCombinationIaLi1EiiLNS1L_9ScaleType4KindE0ELNS_15FloatRoundStyleE2EaEENS1_15EpilogueDefaultEEEEEvvEEEEvNT_6ParamsE,@function
        .size           _ZN7cutlass13device_kernelINS_4gemm6kernel13GemmUniversalIN4cute5tupleIJiiiiEEENS1_10collective13CollectiveMmaINS1_39MainloopSm90TmaGmmaRmemAWarpSpecializedILi3ENS5_IJNS4_1CILi1EEESB_SB_EEENS1_35KernelTmaWarpSpecializedCooperativeEEENS5_IJNSA_ILi256EEESF_NSA_ILi128EEEEEEaNS5_IJSB_llEEEaSI_NS4_8TiledMMAINS4_8MMA_AtomIJNS4_4SM904GMMA27MMA_64x256x32_S32S8S8_RS_TNEEEENS4_6LayoutINS5_IJNSA_ILi2EEESB_SB_EEENS5_IJSB_NSA_ILi0EEESS_EEEEENS5_IJNS4_10UnderscoreESV_SV_EEEEENS4_13SM90_TMA_LOADENS4_14ComposedLayoutINS4_7SwizzleILi3ELi4ELi3EEENS4_18smem_ptr_flag_bitsILi8EEENSP_INS5_IJSG_NSA_ILi8EEEEEENS5_IJSB_SG_EEEEEEENS4_9Copy_AtomIJNS4_39AutoVectorizingCopyWithAssumedAlignmentILi128EEEaEEENS4_8identityESY_S18_vS1D_EENS_8epilogue10collective6detail29Sm90TmaWarpSpecializedAdapterINS1G_15DefaultEpilogueIaNS5_IJlSB_lEEES1K_NS1F_6thread17LinearCombinationIaLi1EiiLNS1L_9ScaleType4KindE0ELNS_15FloatRoundStyleE2EaEENS1_15EpilogueDefaultEEEEEvvEEEEvNT_6ParamsE,(.L_x_612 - _ZN7cutlass13device_kernelINS_4gemm6kernel13GemmUniversalIN4cute5tupleIJiiiiEEENS1_10collective13CollectiveMmaINS1_39MainloopSm90TmaGmmaRmemAWarpSpecializedILi3ENS5_IJNS4_1CILi1EEESB_SB_EEENS1_35KernelTmaWarpSpecializedCooperativeEEENS5_IJNSA_ILi256EEESF_NSA_ILi128EEEEEEaNS5_IJSB_llEEEaSI_NS4_8TiledMMAINS4_8MMA_AtomIJNS4_4SM904GMMA27MMA_64x256x32_S32S8S8_RS_TNEEEENS4_6LayoutINS5_IJNSA_ILi2EEESB_SB_EEENS5_IJSB_NSA_ILi0EEESS_EEEEENS5_IJNS4_10UnderscoreESV_SV_EEEEENS4_13SM90_TMA_LOADENS4_14ComposedLayoutINS4_7SwizzleILi3ELi4ELi3EEENS4_18smem_ptr_flag_bitsILi8EEENSP_INS5_IJSG_NSA_ILi8EEEEEENS5_IJSB_SG_EEEEEEENS4_9Copy_AtomIJNS4_39AutoVectorizingCopyWithAssumedAlignmentILi128EEEaEEENS4_8identityESY_S18_vS1D_EENS_8epilogue10collective6detail29Sm90TmaWarpSpecializedAdapterINS1G_15DefaultEpilogueIaNS5_IJlSB_lEEES1K_NS1F_6thread17LinearCombinationIaLi1EiiLNS1L_9ScaleType4KindE0ELNS_15FloatRoundStyleE2EaEENS1_15EpilogueDefaultEEEEEvvEEEEvNT_6ParamsE)
        .other          _ZN7cutlass13device_kernelINS_4gemm6kernel13GemmUniversalIN4cute5tupleIJiiiiEEENS1_10collective13CollectiveMmaINS1_39MainloopSm90TmaGmmaRmemAWarpSpecializedILi3ENS5_IJNS4_1CILi1EEESB_SB_EEENS1_35KernelTmaWarpSpecializedCooperativeEEENS5_IJNSA_ILi256EEESF_NSA_ILi128EEEEEEaNS5_IJSB_llEEEaSI_NS4_8TiledMMAINS4_8MMA_AtomIJNS4_4SM904GMMA27MMA_64x256x32_S32S8S8_RS_TNEEEENS4_6LayoutINS5_IJNSA_ILi2EEESB_SB_EEENS5_IJSB_NSA_ILi0EEESS_EEEEENS5_IJNS4_10UnderscoreESV_SV_EEEEENS4_13SM90_TMA_LOADENS4_14ComposedLayoutINS4_7SwizzleILi3ELi4ELi3EEENS4_18smem_ptr_flag_bitsILi8EEENSP_INS5_IJSG_NSA_ILi8EEEEEENS5_IJSB_SG_EEEEEEENS4_9Copy_AtomIJNS4_39AutoVectorizingCopyWithAssumedAlignmentILi128EEEaEEENS4_8identityESY_S18_vS1D_EENS_8epilogue10collective6detail29Sm90TmaWarpSpecializedAdapterINS1G_15DefaultEpilogueIaNS5_IJlSB_lEEES1K_NS1F_6thread17LinearCombinationIaLi1EiiLNS1L_9ScaleType4KindE0ELNS_15FloatRoundStyleE2EaEENS1_15EpilogueDefaultEEEEEvvEEEEvNT_6ParamsE,@"STO_CUDA_ENTRY STV_DEFAULT"
_ZN7cutlass13device_kernelINS_4gemm6kernel13GemmUniversalIN4cute5tupleIJiiiiEEENS1_10collective13CollectiveMmaINS1_39MainloopSm90TmaGmmaRmemAWarpSpecializedILi3ENS5_IJNS4_1CILi1EEESB_SB_EEENS1_35KernelTmaWarpSpecializedCooperativeEEENS5_IJNSA_ILi256EEESF_NSA_ILi128EEEEEEaNS5_IJSB_llEEEaSI_NS4_8TiledMMAINS4_8MMA_AtomIJNS4_4SM904GMMA27MMA_64x256x32_S32S8S8_RS_TNEEEENS4_6LayoutINS5_IJNSA_ILi2EEESB_SB_EEENS5_IJSB_NSA_ILi0EEESS_EEEEENS5_IJNS4_10UnderscoreESV_SV_EEEEENS4_13SM90_TMA_LOADENS4_14ComposedLayoutINS4_7SwizzleILi3ELi4ELi3EEENS4_18smem_ptr_flag_bitsILi8EEENSP_INS5_IJSG_NSA_ILi8EEEEEENS5_IJSB_SG_EEEEEEENS4_9Copy_AtomIJNS4_39AutoVectorizingCopyWithAssumedAlignmentILi128EEEaEEENS4_8identityESY_S18_vS1D_EENS_8epilogue10collective6detail29Sm90TmaWarpSpecializedAdapterINS1G_15DefaultEpilogueIaNS5_IJlSB_lEEES1K_NS1F_6thread17LinearCombinationIaLi1EiiLNS1L_9ScaleType4KindE0ELNS_15FloatRoundStyleE2EaEENS1_15EpilogueDefaultEEEEEvvEEEEvNT_6ParamsE:
[----:B------:R-:W0:Y:S02]  /*0000*/  LDC R1, c[0x0][0x28] ;  /* 0x00000a00ff017b82 */ /* 0x000e240000000800 */
[----:B0-----:R-:W-:Y:S01]  /*0010*/  VIADD R1, R1, 0xfffff7e0 ;  /* 0xfffff7e001017836 */ /* 0x001fe20000000000 */
[----:B------:R-:W0:Y:S01]  /*0020*/  S2R R2, SR_TID.X ;  /* 0x0000000000027919 */ /* 0x000e220000002100 */
[----:B------:R-:W-:Y:S01]  /*0030*/  ELECT P0, URZ, PT ;  /* 0x00000000003f782f */ /* 0x000fe20003800000 */
[----:B------:R-:W-:Y:S01]  /*0040*/  BSSY B0, `(.L_x_0) ;  /* 0x0000015000007945 */ /* 0x000fe20003800000 */
[--C-:B0-----:R-:W-:Y:S02]  /*0050*/  SHF.R.U32.HI R0, RZ, 0x5, R2.reuse ;  /* 0x00000005ff007819 */ /* 0x101fe40000011602 */
[----:B------:R-:W-:-:S03]  /*0060*/  SHF.R.U32.HI R2, RZ, 0x7, R2 ;  /* 0x00000007ff027819 */ /* 0x000fc60000011602 */
[----:B------:R-:W0:Y:S04]  /*0070*/  SHFL.IDX PT, R3, R0, RZ, 0x1f ;  /* 0x00001fff00037589 */ /* 0x000e2800000e0000 */
[----:B------:R-:W1:Y:S01]  /*0080*/  SHFL.IDX PT, R2, R2, RZ, 0x1f ;  /* 0x00001fff02027589 */ /* 0x000e6200000e0000 */
[----:B0-----:R-:W-:Y:S02]  /*0090*/  R2UR UR10, R3 ;  /* 0x00000000030a72ca */ /* 0x001fe400000e0000 */
[----:B-1----:R-:W-:-:S11]  /*00a0*/  R2UR UR5, R2 ;  /* 0x00000000020572ca */ /* 0x002fd600000e0000 */
[----:B------:R-:W-:Y:S02]  /*00b0*/  USHF.R.S32.HI UR4, URZ, 0x1f, UR10 ;  /* 0x0000001f3f047899 */ /* 0x000fe4000801140a */
[----:B------:R-:W-:Y:S02]  /*00c0*/  ISETP.NE.OR P0, PT, RZ, UR10, !P0 ;  /* 0x0000000aff007c0c */ /* 0x000fe4000c705670 */
[----:B------:R-:W-:-:S04]  /*00d0*/  ULEA.HI UR4, UR4, UR10, URZ, 0x2 ;  /* 0x0000000a04047291 */ /* 0x000fc8000f8f103f */
[----:B------:R-:W-:-:S04]  /*00e0*/  ULOP3.LUT UR4, UR4, 0xfffffffc, URZ, 0xc0, !UPT ;  /* 0xfffffffc04047892 */ /* 0x000fc8000f8ec03f */
[----:B------:R-:W-:-:S03]  /*00f0*/  UIADD3 UR10, UR10, -UR4, URZ ;  /* 0x800000040a0a7290 */ /* 0x000fc6000fffe03f */
[----:B------:R-:W-:Y:S09]  /*0100*/  @P0 BRA `(.L_x_1) ;  /* 0x0000000000200947 */ /* 0x000ff20003800000 */
[----:B------:R-:W-:Y:S02]  /*0110*/  ULDC.64 UR6, c[0x0][0x198] ;  /* 0x0000660000067ab9 */ /* 0x000fe40000000a00 */
[----:B------:R-:W-:Y:S02]  /*0120*/  UIADD3 UR8, UP0, UR6, 0xf0, URZ ;  /* 0x000000f006087890 */ /* 0x000fe4000ff1e03f */
[----:B------:R-:W-:Y:S02]  /*0130*/  UIADD3 UR6, UP1, UR6, 0x1f0, URZ ;  /* 0x000001f006067890 */ /* 0x000fe4000ff3e03f */
[----:B------:R-:W-:Y:S02]  /*0140*/  UIADD3.X UR9, URZ, UR7, URZ, UP0, !UPT ;  /* 0x000000073f097290 */ /* 0x000fe400087fe43f */
[----:B------:R-:W-:-:S07]  /*0150*/  UIADD3.X UR7, URZ, UR7, URZ, UP1, !UPT ;  /* 0x000000073f077290 */ /* 0x000fce0008ffe43f */
[----:B------:R0:W-:Y:S02]  /*0160*/  UTMACCTL.PF [UR8] ;  /* 0x00000000080079b9 */ /* 0x0001e40008040000 */
[----:B------:R0:W-:Y:S02]  /*0170*/  UTMACCTL.PF [UR6] ;  /* 0x00000000060079b9 */ /* 0x0001e40008040000 */
[----:B0-----:R-:W-:Y:S01]  /*0180*/  NOP ;  /* 0x0000000000007918 */ /* 0x001fe20000000000 */
.L_x_1:
[----:B------:R-:W-:Y:S05]  /*0190*/  BSYNC B0 ;  /* 0x0000000000007941 */ /* 0x000fea0003800000 */
.L_x_0:
[----:B------:R-:W0:Y:S01]  /*01a0*/  SHFL.IDX PT, R2, R0, RZ, 0x1f ;  /* 0x00001fff00027589 */ /* 0x000e2200000e0000 */
[----:B------:R-:W-:Y:S01]  /*01b0*/  UISETP.NE.AND UP0, UPT, UR10, 0x3, UPT ;  /* 0x000000030a00788c */ /* 0x000fe2000bf05270 */
[----:B------:R-:W-:Y:S01]  /*01c0*/  ISETP.NE.AND P1, PT, RZ, UR5, PT ;  /* 0x00000005ff007c0c */ /* 0x000fe2000bf25270 */
[----:B------:R-:W-:Y:S02]  /*01d0*/  UIADD3 UR18, UR5, -0x1, URZ ;  /* 0xffffffff05127890 */ /* 0x000fe4000fffe03f */
[----:B------:R-:W-:Y:S02]  /*01e0*/  UISETP.EQ.OR UP0, UPT, UR10, URZ, !UP0 ;  /* 0x0000003f0a00728c */ /* 0x000fe4000c702670 */
[----:B------:R-:W-:Y:S02]  /*01f0*/  UISETP.GE.U32.AND UP1, UPT, UR18, 0x2, UPT ;  /* 0x000000021200788c */ /* 0x000fe4000bf26070 */
[----:B------:R-:W-:-:S04]  /*0200*/  UISETP.EQ.AND UP0, UPT, UR5, URZ, UP0 ;  /* 0x0000003f0500728c */ /* 0x000fc80008702270 */
[----:B------:R-:W-:-:S04]  /*0210*/  USEL UR40, URZ, 0x1, !UP0 ;  /* 0x000000013f287887 */ /* 0x000fc8000c000000 */
[----:B------:R-:W-:Y:S01]  /*0220*/  USEL UR40, UR40, 0x2, UP1 ;  /* 0x0000000228287887 */ /* 0x000fe20008800000 */
[----:B0-----:R-:W-:-:S13]  /*0230*/  ISETP.NE.AND P0, PT, R2, RZ, PT ;  /* 0x000000ff0200720c */ /* 0x001fda0003f05270 */
[----:B------:R-:W-:Y:S05]  /*0240*/  @P0 BRA `(.L_x_2) ;  /* 0x0000000000500947 */ /* 0x000fea0003800000 */
[----:B------:R-:W0:Y:S01]  /*0250*/  S2UR UR8, SR_CgaCtaId ;  /* 0x00000000000879c3 */ /* 0x000e220000008800 */
[----:B------:R-:W-:Y:S01]  /*0260*/  UMOV UR4, 0x400 ;  /* 0x0000040000047882 */ /* 0x000fe20000000000 */
[----:B------:R-:W-:Y:S01]  /*0270*/  UMOV UR5, 0x1 ;  /* 0x0000000100057882 */ /* 0x000fe20000000000 */
[----:B------:R-:W-:Y:S01]  /*0280*/  UMOV UR6, 0x100 ;  /* 0x0000010000067882 */ /* 0x000fe20000000000 */
[----:B------:R-:W-:Y:S01]  /*0290*/  ELECT P0, URZ, PT ;  /* 0x00000000003f782f */ /* 0x000fe20003800000 */
[----:B------:R-:W-:-:S04]  /*02a0*/  UIADD3 UR6, -UR6, 0x100000, URZ ;  /* 0x0010000006067890 */ /* 0x000fc8000fffe13f */
[----:B------:R-:W-:Y:S02]  /*02b0*/  USHF.L.U32 UR7, UR6, 0xb, URZ ;  /* 0x0000000b06077899 */ /* 0x000fe4000800063f */
[----:B------:R-:W-:Y:S02]  /*02c0*/  USHF.L.U32 UR6, UR6, 0x1, URZ ;  /* 0x0000000106067899 */ /* 0x000fe4000800063f */
[----:B0-----:R-:W-:Y:S02]  /*02d0*/  ULEA UR8, UR8, UR4, 0x18 ;  /* 0x0000000408087291 */ /* 0x001fe4000f8ec03f */
[----:B------:R-:W-:-:S04]  /*02e0*/  UIADD3 UR4, -UR5, 0x100000, URZ ;  /* 0x0010000005047890 */ /* 0x000fc8000fffe13f */
[----:B------:R-:W-:Y:S02]  /*02f0*/  USHF.L.U32 UR5, UR4, 0xb, URZ ;  /* 0x0000000b04057899 */ /* 0x000fe4000800063f */
[----:B------:R-:W-:Y:S01]  /*0300*/  USHF.L.U32 UR4, UR4, 0x1, URZ ;  /* 0x0000000104047899 */ /* 0x000fe2000800063f */
[----:B------:R-:W0:Y:S11]  /*0310*/  FENCE.VIEW.ASYNC.S ;  /* 0x00000000000073c6 */ /* 0x000e360000000000 */
[----:B0-----:R0:W1:Y:S01]  /*0320*/  SYNCS.EXCH.64 URZ, [UR8], UR4 ;  /* 0x00000004083f75b2 */ /* 0x0010620008000100 */
[----:B------:R0:W2:Y:S01]  /*0330*/  SYNCS.EXCH.64 URZ, [UR8+0x18], UR6 ;  /* 0x00001806083f75b2 */ /* 0x0000a20008000100 */
[----:B------:R0:W3:Y:S01]  /*0340*/  SYNCS.EXCH.64 URZ, [UR8+0x8], UR4 ;  /* 0x00000804083f75b2 */ /* 0x0000e20008000100 */
[----:B------:R0:W4:Y:S01]  /*0350*/  SYNCS.EXCH.64 URZ, [UR8+0x20], UR6 ;  /* 0x00002006083f75b2 */ /* 0x0001220008000100 */
[----:B------:R0:W0:Y:S01]  /*0360*/  SYNCS.EXCH.64 URZ, [UR8+0x10], UR4 ;  /* 0x00001004083f75b2 */ /* 0x0000220008000100 */
[----:B------:R0:W0:Y:S01]  /*0370*/  SYNCS.EXCH.64 URZ, [UR8+0x28], UR6 ;  /* 0x00002806083f75b2 */ /* 0x0000220008000100 */
[----:B------:R-:W-:Y:S01]  /*0380*/  NOP ;  /* 0x0000000000007918 */ /* 0x000fe20000000000 */
.L_x_2:
[----:B------:R-:W5:Y:S01]  /*0390*/  SHFL.IDX PT, R0, R0, RZ, 0x1f ;  /* 0x00001fff00007589 */ /* 0x000f6200000e0000 */
[----:B------:R-:W-:Y:S01]  /*03a0*/  ELECT P0, URZ, PT ;  /* 0x00000000003f782f */ /* 0x000fe20003800000 */
[----:B------:R-:W1:Y:S01]  /*03b0*/  S2UR UR17, SR_CTAID.Y ;  /* 0x00000000001179c3 */ /* 0x000e620000002600 */
[----:B0-----:R-:W-:Y:S01]  /*03c0*/  ULDC UR5, c[0x0][0x65c] ;  /* 0x0001970000057ab9 */ /* 0x001fe20000000800 */
[----:B------:R-:W-:Y:S01]  /*03d0*/  UMOV UR12, 0x20 ;  /* 0x00000020000c7882 */ /* 0x000fe20000000000 */
[----:B------:R-:W-:Y:S01]  /*03e0*/  UISETP.NE.AND UP2, UPT, UR5, 0x1, UPT ;  /* 0x000000010500788c */ /* 0x000fe2000bf45270 */
[----:B------:R-:W-:Y:S01]  /*03f0*/  NOP ;  /* 0x0000000000007918 */ /* 0x000fe20000000000 */
[----:B------:R-:W-:Y:S02]  /*0400*/  NOP ;  /* 0x0000000000007918 */ /* 0x000fe40000000000 */
[----:B------:R-:W-:Y:S01]  /*0410*/  UP2UR UR44, UPR, URZ, 0x4 ;  /* 0x000000043f2c7883 */ /* 0x000fe20008000000 */
[----:B------:R-:W0:Y:S01]  /*0420*/  S2UR UR4, SR_CTAID.X ;  /* 0x00000000000479c3 */ /* 0x000e220000002500 */
[----:B------:R-:W-:-:S02]  /*0430*/  PLOP3.LUT P2, PT, PT, PT, UP2, 0x80, 0x0 ;  /* 0x000000000000781c */ /* 0x000fc40003f4f028 */
[----:B------:R-:W-:Y:S02]  /*0440*/  PLOP3.LUT P4, PT, PT, PT, UP2, 0x80, 0x0 ;  /* 0x000000000000781c */ /* 0x000fe40003f8f028 */
[----:B------:R-:W-:Y:S01]  /*0450*/  PLOP3.LUT P3, PT, PT, PT, UP2, 0x80, 0x0 ;  /* 0x000000000000781c */ /* 0x000fe20003f6f028 */
[----:B------:R-:W-:Y:S01]  /*0460*/  @UP2 ULDC UR14, c[0x0][0x10] ;  /* 0x00000400000e2ab9 */ /* 0x000fe20000000800 */
[----:B------:R-:W-:Y:S01]  /*0470*/  @UP2 UMOV UR9, URZ ;  /* 0x0000003f00092c82 */ /* 0x000fe20008000000 */
[----:B------:R-:W-:Y:S01]  /*0480*/  @!UP2 ULDC UR11, c[0x0][0xc] ;  /* 0x00000300000baab9 */ /* 0x000fe20000000800 */
[----:B-----5:R-:W-:Y:S01]  /*0490*/  ISETP.NE.OR P0, PT, R0, RZ, !P0 ;  /* 0x000000ff0000720c */ /* 0x020fe20004705670 */
[----:B-1----:R-:W-:Y:S02]  /*04a0*/  @UP2 UMOV UR7, UR17 ;  /* 0x0000001100072c82 */ /* 0x002fe40008000000 */
[----:B------:R-:W-:Y:S01]  /*04b0*/  @UP2 UMOV UR8, UR7 ;  /* 0x0000000700082c82 */ /* 0x000fe20008000000 */
[----:B------:R-:W-:Y:S01]  /*04c0*/  @!UP2 UMOV UR7, UR17 ;  /* 0x000000110007ac82 */ /* 0x000fe20008000000 */
[----:B0-----:R-:W-:-:S08]  /*04d0*/  @UP2 UIMAD.WIDE.U32 UR14, UR4, UR14, UR8 ;  /* 0x0000000e040e22a5 */ /* 0x001fd0000f8e0008 */
[----:B------:R-:W-:Y:S01]  /*04e0*/  VOTEU.ALL UP0, P0 ;  /* 0x00000000003f7886 */ /* 0x000fe20000000000 */
[----:B------:R-:W-:Y:S01]  /*04f0*/  VOTEU.ALL UP1, P0 ;  /* 0x00000000003f7886 */ /* 0x000fe20000020000 */
[----:B------:R-:W-:-:S03]  /*0500*/  IMAD.U32 R2, RZ, RZ, UR14 ;  /* 0x0000000eff027e24 */ /* 0x000fc6000f8e00ff */
[----:B------:R-:W0:Y:S01]  /*0510*/  @!UP0 S2UR UR6, SR_CgaCtaId ;  /* 0x00000000000689c3 */ /* 0x000e220000008800 */
[----:B------:R-:W-:Y:S01]  /*0520*/  @!UP0 UMOV UR5, 0x400 ;  /* 0x0000040000058882 */ /* 0x000fe20000000000 */
[----:B------:R-:W-:-:S04]  /*0530*/  @!UP0 UIADD3 UR12, -UR12, 0x100000, URZ ;  /* 0x001000000c0c8890 */ /* 0x000fc8000fffe13f */
[----:B------:R-:W-:Y:S02]  /*0540*/  @!UP0 USHF.L.U32 UR13, UR12, 0xb, URZ ;  /* 0x0000000b0c0d8899 */ /* 0x000fe4000800063f */
[----:B------:R-:W-:Y:S01]  /*0550*/  @!UP0 USHF.L.U32 UR12, UR12, 0x1, URZ ;  /* 0x000000010c0c8899 */ /* 0x000fe2000800063f */
[----:B------:R-:W-:Y:S01]  /*0560*/  IMAD.U32 R3, RZ, RZ, UR15 ;  /* 0x0000000fff037e24 */ /* 0x000fe2000f8e00ff */
[----:B0-----:R-:W-:Y:S01]  /*0570*/  @!UP0 ULEA UR16, UR6, UR5, 0x18 ;  /* 0x0000000506108291 */ /* 0x001fe2000f8ec03f */
[----:B------:R-:W-:Y:S01]  /*0580*/  VOTEU.ALL UP0, P0 ;  /* 0x00000000003f7886 */ /* 0x000fe20000000000 */
[----:B------:R-:W-:Y:S01]  /*0590*/  PLOP3.LUT P0, PT, PT, PT, UP2, 0x80, 0x0 ;  /* 0x000000000000781c */ /* 0x000fe20003f0f028 */
[----:B------:R-:W-:Y:S01]  /*05a0*/  UMOV UR5, URZ ;  /* 0x0000003f00057c82 */ /* 0x000fe20008000000 */
[----:B------:R-:W-:Y:S01]  /*05b0*/  @UP2 UMOV UR6, URZ ;  /* 0x0000003f00062c82 */ /* 0x000fe20008000000 */
[----:B------:R-:W-:Y:S02]  /*05c0*/  @!UP2 UIMAD.WIDE.U32 UR8, UR11, UR7, UR4 ;  /* 0x000000070b08a2a5 */ /* 0x000fe4000f8e0004 */
[----:B------:R-:W-:-:S04]  /*05d0*/  @UP2 UIADD3 UR6, UR15, UR6, URZ ;  /* 0x000000060f062290 */ /* 0x000fc8000fffe03f */
[----:B------:R-:W-:Y:S01]  /*05e0*/  IMAD.U32 R5, RZ, RZ, UR9 ;  /* 0x00000009ff057e24 */ /* 0x000fe2000f8e00ff */
[----:B------:R-:W0:Y:S02]  /*05f0*/  FENCE.VIEW.ASYNC.S ;  /* 0x00000000000073c6 */ /* 0x000e240000000000 */
[----:B0-----:R0:W2:Y:S01]  /*0600*/  @!UP0 SYNCS.EXCH.64 URZ, [UR16+0x40], UR12 ;  /* 0x0000400c103f85b2 */ /* 0x0010a20008000100 */
[----:B------:R-:W-:Y:S02]  /*0610*/  @P2 IMAD.U32 R6, RZ, RZ, UR6 ;  /* 0x00000006ff062e24 */ /* 0x000fe4000f8e00ff */
[----:B------:R-:W-:Y:S01]  /*0620*/  @P0 IMAD.MOV.U32 R7, RZ, RZ, R2 ;  /* 0x000000ffff070224 */ /* 0x000fe200078e0002 */
[----:B------:R-:W-:Y:S01]  /*0630*/  MOV R2, UR8 ;  /* 0x0000000800027c02 */ /* 0x000fe20008000f00 */
[----:B------:R-:W-:Y:S02]  /*0640*/  @!P4 IMAD.MOV.U32 R6, RZ, RZ, R5 ;  /* 0x000000ffff06c224 */ /* 0x000fe400078e0005 */
[----:B------:R-:W-:-:S02]  /*0650*/  IMAD.U32 R3, RZ, RZ, UR9 ;  /* 0x00000009ff037e24 */ /* 0x000fc4000f8e00ff */
[----:B------:R-:W-:Y:S01]  /*0660*/  @!P3 IMAD.MOV.U32 R7, RZ, RZ, R2 ;  /* 0x000000ffff07b224 */ /* 0x000fe200078e0002 */
[----:B------:R0:W-:Y:S01]  /*0670*/  STL [R1+0x200], R6 ;  /* 0x0002000601007387 */ /* 0x0001e20000100800 */
[----:B------:R-:W-:-:S03]  /*0680*/  IMAD.U32 R4, RZ, RZ, UR8 ;  /* 0x00000008ff047e24 */ /* 0x000fc6000f8e00ff */
[----:B------:R0:W-:Y:S01]  /*0690*/  STL [R1+0x204], R7 ;  /* 0x0002040701007387 */ /* 0x0001e20000100800 */
[----:B------:R0:W2:Y:S01]  /*06a0*/  @!UP1 SYNCS.EXCH.64 URZ, [UR16+0x48], UR12 ;  /* 0x0000480c103f95b2 */ /* 0x0000a20008000100 */
[----:B------:R-:W-:Y:S01]  /*06b0*/  NOP ;  /* 0x0000000000007918 */ /* 0x000fe20000000000 */
[----:B--234-:R-:W-:Y:S06]  /*06c0*/  BAR.SYNC.DEFER_BLOCKING 0x0 ;  /* 0x0000000000007b1d */ /* 0x01cfec0000010000 */
[----:B------:R-:W-:Y:S05]  /*06d0*/  @!P1 BRA `(.L_x_3) ;  /* 0x0000022000109947 */ /* 0x000fea0003800000 */
[----:B------:R-:W-:-:S06]  /*06e0*/  UISETP.GT.U32.AND UP0, UPT, UR18, 0x1, UPT ;  /* 0x000000011200788c */ /* 0x000fcc000bf04070 */
[----:B------:R-:W-:-:S13]  /*06f0*/  PLOP3.LUT P0, PT, PT, PT, UP0, 0x80, 0x0 ;  /* 0x000000000000781c */ /* 0x000fda0003f0f008 */
[----:B0-----:R-:W-:Y:S05]  /*0700*/  @P0 EXIT ;  /* 0x000000000000094d */ /* 0x001fea0003800000 */
[----:B------:R-:W-:Y:S01]  /*0710*/  ULDC.64 UR8, c[0x0][0x650] ;  /* 0x0001940000087ab9 */ /* 0x000fe20000000a00 */
[----:B------:R-:W-:Y:S01]  /*0720*/  UMOV UR45, 0xffffffff ;  /* 0xffffffff002d7882 */ /* 0x000fe20000000000 */
[----:B------:R-:W-:Y:S01]  /*0730*/  ISETP.GE.U32.AND P0, PT, R7, UR8, PT ;  /* 0x0000000807007c0c */ /* 0x000fe2000bf06070 */
[----:B------:R-:W-:Y:S01]  /*0740*/  UMOV UR42, 0xffffffff ;  /* 0xffffffff002a7882 */ /* 0x000fe20000000000 */
[----:B------:R-:W-:Y:S01]  /*0750*/  UMOV UR43, 0xffffffff ;  /* 0xffffffff002b7882 */ /* 0x000fe20000000000 */
[----:B------:R-:W-:Y:S02]  /*0760*/  PRMT R0, RZ, 0x7610, R0 ;  /* 0x00007610ff007816 */ /* 0x000fe40000000000 */
[----:B------:R-:W-:-:S13]  /*0770*/  ISETP.GE.U32.AND.EX P0, PT, R6, UR9, PT, P0 ;  /* 0x0000000906007c0c */ /* 0x000fda000bf06100 */
[----:B------:R-:W-:Y:S05]  /*0780*/  @P0 BRA `(.L_x_4) ;  /* 0x0000000400800947 */ /* 0x000fea0003800000 */
[----:B------:R-:W-:Y:S01]  /*0790*/  I2FP.F32.U32 R0, UR4 ;  /* 0x0000000400007c45 */ /* 0x000fe20008201000 */
[----:B------:R-:W-:Y:S01]  /*07a0*/  ULDC.64 UR16, c[0x0][0x628] ;  /* 0x00018a0000107ab9 */ /* 0x000fe20000000a00 */
[----:B------:R-:W-:Y:S01]  /*07b0*/  ULDC UR6, c[0x0][0x150] ;  /* 0x0000540000067ab9 */ /* 0x000fe20000000800 */
[----:B------:R-:W-:Y:S01]  /*07c0*/  ISETP.NE.U32.AND P0, PT, RZ, UR16, PT ;  /* 0x00000010ff007c0c */ /* 0x000fe2000bf05070 */
[----:B------:R-:W-:Y:S01]  /*07d0*/  ULDC UR15, c[0x0][0x630] ;  /* 0x00018c00000f7ab9 */ /* 0x000fe20000000800 */
[----:B------:R-:W-:Y:S01]  /*07e0*/  FMUL R0, R0, UR6 ;  /* 0x0000000600007c20 */ /* 0x000fe20008400000 */
[----:B------:R-:W-:Y:S01]  /*07f0*/  R2UR UR18, R7 ;  /* 0x00000000071272ca */ /* 0x000fe200000e0000 */
[----:B------:R-:W-:Y:S01]  /*0800*/  ULDC UR20, c[0x0][0x154] ;  /* 0x0000550000147ab9 */ /* 0x000fe20000000800 */
[----:B------:R-:W-:Y:S01]  /*0810*/  ISETP.NE.AND.EX P0, PT, RZ, UR17, PT, P0 ;  /* 0x00000011ff007c0c */ /* 0x000fe2000bf05300 */
[----:B------:R0:W1:Y:S01]  /*0820*/  F2I.U32.TRUNC.NTZ R2, R0 ;  /* 0x0000000000027305 */ /* 0x000062000020f000 */
[----:B------:R-:W-:-:S02]  /*0830*/  R2UR UR19, R6 ;  /* 0x00000000061372ca */ /* 0x000fc400000e0000 */
[----:B------:R-:W-:Y:S02]  /*0840*/  R2UR UR8, R7 ;  /* 0x00000000070872ca */ /* 0x000fe400000e0000 */
[----:B------:R-:W-:-:S07]  /*0850*/  R2UR UR9, R6 ;  /* 0x00000000060972ca */ /* 0x000fce00000e0000 */
[----:B0-----:R-:W-:Y:S08]  /*0860*/  @!P0 BRA `(.L_x_5) ;  /* 0x0000000000308947 */ /* 0x001ff00003800000 */
[----:B------:R-:W-:Y:S01]  /*0870*/  R2UR UR8, R7 ;  /* 0x00000000070872ca */ /* 0x000fe200000e0000 */
[----:B------:R-:W-:Y:S01]  /*0880*/  ULDC UR6, c[0x0][0x634] ;  /* 0x00018d0000067ab9 */ /* 0x000fe20000000800 */
[----:B------:R-:W-:-:S11]  /*0890*/  R2UR UR14, R6 ;  /* 0x00000000060e72ca */ /* 0x000fd600000e0000 */
[----:B------:R-:W-:-:S04]  /*08a0*/  UIADD3 UR6, UP0, UR8, UR6, URZ ;  /* 0x0000000608067290 */ /* 0x000fc8000ff1e03f */
[----:B------:R-:W-:-:S04]  /*08b0*/  UIADD3.X UR14, URZ, UR14, URZ, UP0, !UPT ;  /* 0x0000000e3f0e7290 */ /* 0x000fc800087fe43f */
[----:B------:R-:W-:-:S04]  /*08c0*/  UIMAD.WIDE.U32 UR8, UR14, UR16, URZ ;  /* 0x000000100e0872a5 */ /* 0x000fc8000f8e003f */
[----:B------:R-:W-:Y:S02]  /*08d0*/  UIMAD.WIDE.U32 UR10, UP0, UR6, UR17, UR8 ;  /* 0x00000011060a72a5 */ /* 0x000fe4000f800008 */
[----:B------:R-:W-:Y:S02]  /*08e0*/  UIMAD.WIDE.U32 UR8, UR6, UR16, URZ ;  /* 0x00000010060872a5 */ /* 0x000fe4000f8e003f */
[----:B------:R-:W-:Y:S02]  /*08f0*/  UIADD3.X UR13, URZ, URZ, URZ, UP0, !UPT ;  /* 0x0000003f3f0d7290 */ /* 0x000fe400087fe43f */
[----:B------:R-:W-:Y:S01]  /*0900*/  UIADD3 URZ, UP0, UR9, UR10, URZ ;  /* 0x0000000a093f7290 */ /* 0x000fe2000ff1e03f */
[----:B------:R-:W-:-:S03]  /*0910*/  UMOV UR12, UR11 ;  /* 0x0000000b000c7c82 */ /* 0x000fc60008000000 */
[----:B------:R-:W-:-:S12]  /*0920*/  UIMAD.WIDE.U32.X UR8, UR14, UR17, UR12, UP0 ;  /* 0x000000110e0872a5 */ /* 0x000fd800080e040c */
.L_x_5:
[----:B------:R-:W-:Y:S01]  /*0930*/  USHF.R.U64 UR43, UR8, UR15, UR9 ;  /* 0x0000000f082b7299 */ /* 0x000fe20008001209 */
[----:B------:R-:W-:Y:S01]  /*0940*/  I2FP.F32.U32 R0, UR7 ;  /* 0x0000000700007c45 */ /* 0x000fe20008201000 */
[----:B------:R-:W-:Y:S01]  /*0950*/  USHF.R.U32.HI UR5, URZ, UR15, UR9 ;  /* 0x0000000f3f057299 */ /* 0x000fe20008011609 */
[----:B-1----:R-:W-:Y:S01]  /*0960*/  R2UR UR12, R2 ;  /* 0x00000000020c72ca */ /* 0x002fe200000e0000 */
[----:B------:R-:W-:Y:S02]  /*0970*/  UIADD3 UR6, UP0, URZ, -UR43, URZ ;  /* 0x8000002b3f067290 */ /* 0x000fe4000ff1e03f */
[----:B------:R-:W-:Y:S01]  /*0980*/  FMUL R0, R0, UR20 ;  /* 0x0000001400007c20 */ /* 0x000fe20008400000 */
[----:B------:R-:W-:Y:S01]  /*0990*/  ULDC.64 UR8, c[0x0][0x620] ;  /* 0x0001880000087ab9 */ /* 0x000fe20000000a00 */
[----:B------:R-:W-:Y:S01]  /*09a0*/  UIADD3.X UR5, URZ, ~UR5, URZ, UP0, !UPT ;  /* 0x800000053f057290 */ /* 0x000fe200087fe43f */
[----:B------:R-:W-:Y:S01]  /*09b0*/  UMOV UR10, UR18 ;  /* 0x00000012000a7c82 */ /* 0x000fe20008000000 */
[----:B------:R-:W-:-:S02]  /*09c0*/  UMOV UR11, UR19 ;  /* 0x00000013000b7c82 */ /* 0x000fc40008000000 */
[----:B------:R-:W-:Y:S01]  /*09d0*/  UIMAD UR5, UR5, UR8, URZ ;  /* 0x00000008050572a4 */ /* 0x000fe2000f8e023f */
[----:B------:R-:W0:Y:S01]  /*09e0*/  F2I.U32.TRUNC.NTZ R0, R0 ;  /* 0x0000000000007305 */ /* 0x000e22000020f000 */
[----:B------:R-:W-:Y:S02]  /*09f0*/  UIMAD.WIDE.U32 UR10, UR6, UR8, UR10 ;  /* 0x00000008060a72a5 */ /* 0x000fe4000f8e000a */
[----:B------:R-:W-:Y:S01]  /*0a00*/  UIMAD UR6, UR6, UR9, UR5 ;  /* 0x00000009060672a4 */ /* 0x000fe2000f8e0205 */
[----:B------:R-:W-:Y:S01]  /*0a10*/  ULDC UR21, c[0x0][0x658] ;  /* 0x0001960000157ab9 */ /* 0x000fe20000000800 */
[----:B------:R-:W-:Y:S02]  /*0a20*/  UMOV UR19, 0xffffffff ;  /* 0xffffffff00137882 */ /* 0x000fe40000000000 */
[----:B------:R-:W-:Y:S01]  /*0a30*/  UIADD3 UR6, UR11, UR6, URZ ;  /* 0x000000060b067290 */ /* 0x000fe2000fffe03f */
[----:B------:R-:W-:Y:S01]  /*0a40*/  ULDC UR15, c[0x0][0x618] ;  /* 0x00018600000f7ab9 */ /* 0x000fe20000000800 */
[----:B------:R-:W-:Y:S01]  /*0a50*/  ULDC.64 UR8, c[0x0][0x640] ;  /* 0x0001900000087ab9 */ /* 0x000fe20000000a00 */
[----:B------:R-:W-:Y:S01]  /*0a60*/  USHF.L.U32 UR11, UR19, UR21, URZ ;  /* 0x00000015130b7299 */ /* 0x000fe2000800063f */
[----:B------:R-:W-:Y:S01]  /*0a70*/  ISETP.NE.U32.AND P0, PT, RZ, UR8, PT ;  /* 0x00000008ff007c0c */ /* 0x000fe2000bf05070 */
[----:B------:R-:W-:-:S02]  /*0a80*/  USHF.R.U64 UR19, UR10, UR15, UR6 ;  /* 0x0000000f0a137299 */ /* 0x000fc40008001206 */
[----:B------:R-:W-:Y:S01]  /*0a90*/  USHF.R.U32.HI UR10, URZ, UR15, UR6 ;  /* 0x0000000f3f0a7299 */ /* 0x000fe20008011606 */
[----:B0-----:R-:W-:Y:S01]  /*0aa0*/  R2UR UR14, R0 ;  /* 0x00000000000e72ca */ /* 0x001fe200000e0000 */
[----:B------:R-:W-:Y:S01]  /*0ab0*/  ULDC UR17, c[0x0][0x608] ;  /* 0x0001820000117ab9 */ /* 0x000fe20000000800 */
[----:B------:R-:W-:Y:S01]  /*0ac0*/  ISETP.NE.AND.EX P0, PT, RZ, UR9, PT, P0 ;  /* 0x00000009ff007c0c */ /* 0x000fe2000bf05300 */
[----:B------:R-:W-:Y:S02]  /*0ad0*/  USHF.R.U64 UR23, UR19, UR17, UR10 ;  /* 0x0000001113177299 */ /* 0x000fe4000800120a */
[----:B------:R-:W-:Y:S01]  /*0ae0*/  USHF.R.U32.HI UR10, URZ, UR17, UR10 ;  /* 0x000000113f0a7299 */ /* 0x000fe2000801160a */
[----:B------:R-:W-:Y:S01]  /*0af0*/  UMOV UR16, 0x1 ;  /* 0x0000000100107882 */ /* 0x000fe20000000000 */
[----:B------:R-:W-:Y:S02]  /*0b00*/  UIADD3 UR12, -UR12, URZ, URZ ;  /* 0x0000003f0c0c7290 */ /* 0x000fe4000fffe13f */
[----:B------:R-:W-:-:S02]  /*0b10*/  USHF.R.U64 UR24, UR23, UR21, UR10 ;  /* 0x0000001517187299 */ /* 0x000fc4000800120a */
[----:B------:R-:W-:Y:S01]  /*0b20*/  USHF.L.U32 UR6, UR16, UR21, URZ ;  /* 0x0000001510067299 */ /* 0x000fe2000800063f */
[----:B------:R-:W-:Y:S01]  /*0b30*/  ULDC UR13, c[0x0][0x144] ;  /* 0x00005100000d7ab9 */ /* 0x000fe20000000800 */
[----:B------:R-:W-:Y:S01]  /*0b40*/  ULDC UR5, c[0x0][0x600] ;  /* 0x0001800000057ab9 */ /* 0x000fe20000000800 */
[----:B------:R-:W-:Y:S02]  /*0b50*/  ULOP3.LUT UR16, URZ, UR11, URZ, 0x33, !UPT ;  /* 0x0000000b3f107292 */ /* 0x000fe4000f8e333f */
[----:B------:R-:W-:Y:S02]  /*0b60*/  USHF.R.U32.HI UR11, URZ, UR21, UR10 ;  /* 0x000000153f0b7299 */ /* 0x000fe4000801160a */
[----:B------:R-:W-:Y:S02]  /*0b70*/  UIADD3 UR18, UR5, -0x1, URZ ;  /* 0xffffffff05127890 */ /* 0x000fe4000fffe03f */
[----:B------:R-:W-:Y:S02]  /*0b80*/  UIADD3 UR20, -UR14, URZ, URZ ;  /* 0x0000003f0e147290 */ /* 0x000fe4000fffe13f */
[----:B------:R-:W-:Y:S01]  /*0b90*/  UIMAD UR4, UR13, UR12, UR4 ;  /* 0x0000000c0d0472a4 */ /* 0x000fe2000f8e0204 */
[----:B------:R-:W-:Y:S01]  /*0ba0*/  ULDC UR25, c[0x0][0x148] ;  /* 0x0000520000197ab9 */ /* 0x000fe20000000800 */
[----:B------:R-:W-:Y:S01]  /*0bb0*/  ULDC UR21, c[0x0][0x648] ;  /* 0x0001920000157ab9 */ /* 0x000fe20000000800 */
[----:B------:R-:W-:Y:S01]  /*0bc0*/  ULDC UR22, c[0x0][0x638] ;  /* 0x00018e0000167ab9 */ /* 0x000fe20000000800 */
[----:B------:R-:W-:Y:S01]  /*0bd0*/  UMOV UR10, UR24 ;  /* 0x00000018000a7c82 */ /* 0x000fe20008000000 */
[----:B------:R-:W-:Y:S07]  /*0be0*/  @!P0 BRA `(.L_x_6) ;  /* 0x0000000000308947 */ /* 0x000fee0003800000 */
[----:B------:R-:W-:Y:S02]  /*0bf0*/  ULDC UR14, c[0x0][0x64c] ;  /* 0x00019300000e7ab9 */ /* 0x000fe40000000800 */
        /* <DEDUP_REMOVED lines=8> */
[----:B------:R-:W-:-:S07]  /*0c80*/  UIMAD.WIDE.U32.X UR8, UR17, UR9, UR14, UP0 ;  /* 0x00000009110872a5 */ /* 0x000fce00080e040e */
[----:B------:R-:W-:Y:S01]  /*0c90*/  UMOV UR10, UR8 ;  /* 0x00000008000a7c82 */ /* 0x000fe20008000000 */
[----:B------:R-:W-:-:S05]  /*0ca0*/  UMOV UR11, UR9 ;  /* 0x00000009000b7c82 */ /* 0x000fca0008000000 */
.L_x_6:
[----:B------:R-:W-:Y:S01]  /*0cb0*/  UISETP.NE.AND UP0, UPT, UR44, URZ, UPT ;  /* 0x0000003f2c00728c */ /* 0x000fe2000bf05270 */
[----:B------:R-:W-:Y:S01]  /*0cc0*/  MOV R0, 0x1 ;  /* 0x0000000100007802 */ /* 0x000fe20000000f00 */
[----:B------:R-:W-:Y:S02]  /*0cd0*/  USHF.R.U64 UR8, UR10, UR21, UR11 ;  /* 0x000000150a087299 */ /* 0x000fe4000800120b */
[----:B------:R-:W-:Y:S02]  /*0ce0*/  ULOP3.LUT UR16, UR23, UR16, URZ, 0xc0, !UPT ;  /* 0x0000001017107292 */ /* 0x000fe4000f8ec03f */
[----:B------:R-:W-:Y:S02]  /*0cf0*/  ULOP3.LUT UR18, UR19, UR18, URZ, 0xc0, !UPT ;  /* 0x0000001213127292 */ /* 0x000fe4000f8ec03f */
[----:B------:R-:W-:-:S03]  /*0d00*/  UIMAD UR16, UR6, UR8, UR16 ;  /* 0x00000008061072a4 */ /* 0x000fc6000f8e0210 */
[----:B------:R-:W-:Y:S02]  /*0d10*/  @UP0 UIMAD UR4, UR25, UR20, UR7 ;  /* 0x00000014190402a4 */ /* 0x000fe4000f8e0207 */
[----:B------:R-:W-:-:S04]  /*0d20*/  UIADD3 UR7, -UR8, URZ, URZ ;  /* 0x0000003f08077290 */ /* 0x000fc8000fffe13f */
[----:B------:R-:W-:-:S03]  /*0d30*/  UIMAD UR6, UR7, UR22, UR24 ;  /* 0x00000016070672a4 */ /* 0x000fc6000f8e0218 */
[----:B------:R-:W-:Y:S01]  /*0d40*/  ULDC UR7, c[0x0][0x610] ;  /* 0x0001840000077ab9 */ /* 0x000fe20000000800 */
[----:B------:R-:W-:Y:S02]  /*0d50*/  UIMAD UR6, UR6, UR5, UR18 ;  /* 0x00000005060672a4 */ /* 0x000fe4000f8e0212 */
[----:B------:R-:W-:-:S04]  /*0d60*/  UIMAD UR4, UR16, UR7, UR4 ;  /* 0x00000007100472a4 */ /* 0x000fc8000f8e0204 */
[----:B------:R-:W-:Y:S02]  /*0d70*/  USEL UR42, UR6, UR4, !UP0 ;  /* 0x00000004062a7287 */ /* 0x000fe4000c000000 */
[----:B------:R-:W-:-:S12]  /*0d80*/  USEL UR45, UR4, UR6, !UP0 ;  /* 0x00000006042d7287 */ /* 0x000fd8000c000000 */
.L_x_4:
[----:B------:R-:W-:-:S08]  /*0d90*/  NOP ;  /* 0x0000000000007918 */ /* 0x000fd00000000000 */
[----:B------:R-:W0:Y:S02]  /*0da0*/  USETMAXREG.TRY_ALLOC.CTAPOOL UP0, 0xf0 ;  /* 0x000000f0000079c8 */ /* 0x000e240008000600 */
[----:B0-----:R-:W-:-:S13]  /*0db0*/  PLOP3.LUT P0, PT, PT, PT, UP0, 0x80, 0x0 ;  /* 0x000000000000781c */ /* 0x001fda0003f0f008 */
[----:B------:R-:W-:Y:S05]  /*0dc0*/  @!P0 BRA `(.L_x_4) ;  /* 0xfffffffc00f08947 */ /* 0x000fea000383ffff */
[----:B------:R-:W-:Y:S01]  /*0dd0*/  ULDC.64 UR4, c[0x0][0x598] ;  /* 0x0001660000047ab9 */ /* 0x000fe20000000a00 */
[----:B------:R-:W-:Y:S01]  /*0de0*/  ULDC.64 UR36, c[0x0][0x208] ;  /* 0x0000820000247ab9 */ /* 0x000fe20000000a00 */
[----:B------:R-:W-:-:S04]  /*0df0*/  ISETP.NE.U32.AND P0, PT, RZ, UR4, PT ;  /* 0x00000004ff007c0c */ /* 0x000fc8000bf05070 */
[----:B------:R-:W-:-:S13]  /*0e00*/  ISETP.NE.AND.EX P0, PT, RZ, UR5, PT, P0 ;  /* 0x00000005ff007c0c */ /* 0x000fda000bf05300 */
[----:B------:R-:W-:Y:S05]  /*0e10*/  @!P0 BRA `(.L_x_7) ;  /* 0x00000000001c8947 */ /* 0x000fea0003800000 */
[----:B------:R-:W0:Y:S02]  /*0e20*/  LDC.64 R2, c[0x0][0x598] ;  /* 0x00016600ff027b82 */ /* 0x000e240000000a00 */
[----:B0-----:R-:W2:Y:S02]  /*0e30*/  LDG.E.64 R2, desc[UR36][R2.64] ;  /* 0x0000002402027981 */ /* 0x001ea4000c1e1b00 */
[----:B--2---:R-:W-:-:S04]  /*0e40*/  ISETP.NE.U32.AND P0, PT, R2, RZ, PT ;  /* 0x000000ff0200720c */ /* 0x004fc80003f05070 */
[----:B------:R-:W-:-:S13]  /*0e50*/  ISETP.NE.AND.EX P0, PT, R3, RZ, PT, P0 ;  /* 0x000000ff0300720c */ /* 0x000fda0003f05300 */
[----:B------:R-:W-:Y:S05]  /*0e60*/  @!P0 BRA `(.L_x_7) ;  /* 0x0000000000088947 */ /* 0x000fea0003800000 */
[----:B------:R0:W5:Y:S01]  /*0e70*/  LD.E R165, desc[UR36][R2.64] ;  /* 0x0000002402a57980 */ /* 0x000162000c101900 */
[----:B------:R-:W-:Y:S05]  /*0e80*/  BRA `(.L_x_8) ;  /* 0x0000000000247947 */ /* 0x000fea0003800000 */
.L_x_7:
[----:B------:R-:W-:Y:S02]  /*0e90*/  ULDC.64 UR4, c[0x0][0x588] ;  /* 0x0001620000047ab9 */ /* 0x000fe40000000a00 */
[----:B------:R-:W-:-:S04]  /*0ea0*/  ISETP.NE.U32.AND P0, PT, RZ, UR4, PT ;  /* 0x00000004ff007c0c */ /* 0x000fc8000bf05070 */
[----:B------:R-:W-:-:S13]  /*0eb0*/  ISETP.NE.AND.EX P0, PT, RZ, UR5, PT, P0 ;  /* 0x00000005ff007c0c */ /* 0x000fda000bf05300 */
[----:B------:R-:W-:Y:S05]  /*0ec0*/  @!P0 BRA `(.L_x_9) ;  /* 0x00000000000c8947 */ /* 0x000fea0003800000 */
[----:B------:R-:W0:Y:S02]  /*0ed0*/  LDC.64 R2, c[0x0][0x588] ;  /* 0x00016200ff027b82 */ /* 0x000e240000000a00 */
[----:B0-----:R1:W5:Y:S01]  /*0ee0*/  LDG.E R165, desc[UR36][R2.64] ;  /* 0x0000002402a57981 */ /* 0x001362000c1e1900 */
[----:B------:R-:W-:Y:S05]  /*0ef0*/  BRA `(.L_x_8) ;  /* 0x0000000000087947 */ /* 0x000fea0003800000 */
.L_x_9:
[----:B------:R-:W-:Y:S02]  /*0f00*/  ULDC UR4, c[0x0][0x580] ;  /* 0x0001600000047ab9 */ /* 0x000fe40000000800 */
[----:B------:R-:W-:-:S07]  /*0f10*/  IMAD.U32 R165, RZ, RZ, UR4 ;  /* 0x00000004ffa57e24 */ /* 0x000fce000f8e00ff */
.L_x_8:
[----:B------:R-:W-:Y:S02]  /*0f20*/  ULDC.64 UR4, c[0x0][0x5a0] ;  /* 0x0001680000047ab9 */ /* 0x000fe40000000a00 */
[----:B------:R-:W-:-:S04]  /*0f30*/  ISETP.NE.U32.AND P0, PT, RZ, UR4, PT ;  /* 0x00000004ff007c0c */ /* 0x000fc8000bf05070 */
[----:B------:R-:W-:-:S13]  /*0f40*/  ISETP.NE.AND.EX P0, PT, RZ, UR5, PT, P0 ;  /* 0x00000005ff007c0c */ /* 0x000fda000bf05300 */
[----:B------:R-:W-:Y:S05]  /*0f50*/  @!P0 BRA `(.L_x_10) ;  /* 0x00000000001c8947 */ /* 0x000fea0003800000 */
[----:B01----:R-:W0:Y:S02]  /*0f60*/  LDC.64 R2, c[0x0][0x5a0] ;  /* 0x00016800ff027b82 */ /* 0x003e240000000a00 */
[----:B0-----:R-:W2:Y:S02]  /*0f70*/  LDG.E.64 R2, desc[UR36][R2.64] ;  /* 0x0000002402027981 */ /* 0x001ea4000c1e1b00 */
[----:B--2---:R-:W-:-:S04]  /*0f80*/  ISETP.NE.U32.AND P0, PT, R2, RZ, PT ;  /* 0x000000ff0200720c */ /* 0x004fc80003f05070 */
[----:B------:R-:W-:-:S13]  /*0f90*/  ISETP.NE.AND.EX P0, PT, R3, RZ, PT, P0 ;  /* 0x000000ff0300720c */ /* 0x000fda0003f05300 */
[----:B------:R-:W-:Y:S05]  /*0fa0*/  @!P0 BRA `(.L_x_10) ;  /* 0x0000000000088947 */ /* 0x000fea0003800000 */
[----:B------:R0:W5:Y:S01]  /*0fb0*/  LD.E R180, desc[UR36][R2.64] ;  /* 0x0000002402b47980 */ /* 0x000162000c101900 */
[----:B------:R-:W-:Y:S05]  /*0fc0*/  BRA `(.L_x_11) ;  /* 0x0000000000247947 */ /* 0x000fea0003800000 */
.L_x_10:
[----:B------:R-:W-:Y:S02]  /*0fd0*/  ULDC.64 UR4, c[0x0][0x590] ;  /* 0x0001640000047ab9 */ /* 0x000fe40000000a00 */
[----:B------:R-:W-:-:S04]  /*0fe0*/  ISETP.NE.U32.AND P0, PT, RZ, UR4, PT ;  /* 0x00000004ff007c0c */ /* 0x000fc8000bf05070 */
[----:B------:R-:W-:-:S13]  /*0ff0*/  ISETP.NE.AND.EX P0, PT, RZ, UR5, PT, P0 ;  /* 0x00000005ff007c0c */ /* 0x000fda000bf05300 */
[----:B------:R-:W-:Y:S05]  /*1000*/  @!P0 BRA `(.L_x_12) ;  /* 0x00000000000c8947 */ /* 0x000fea0003800000 */
[----:B------:R-:W2:Y:S02]  /*1010*/  LDC.64 R180, c[0x0][0x590] ;  /* 0x00016400ffb47b82 */ /* 0x000ea40000000a00 */
[----:B--2---:R2:W5:Y:S01]  /*1020*/  LDG.E R180, desc[UR36][R180.64] ;  /* 0x00000024b4b47981 */ /* 0x004562000c1e1900 */
[----:B------:R-:W-:Y:S05]  /*1030*/  BRA `(.L_x_11) ;  /* 0x0000000000087947 */ /* 0x000fea0003800000 */
.L_x_12:
[----:B------:R-:W-:Y:S02]  /*1040*/  ULDC UR4, c[0x0][0x584] ;  /* 0x0001610000047ab9 */ /* 0x000fe40000000800 */
[----:B------:R-:W-:-:S07]  /*1050*/  IMAD.U32 R180, RZ, RZ, UR4 ;  /* 0x00000004ffb47e24 */ /* 0x000fce000f8e00ff */
.L_x_11:
[----:B------:R-:W-:-:S13]  /*1060*/  LOP3.LUT P0, RZ, R0, 0xff, RZ, 0xc0, !PT ;  /* 0x000000ff00ff7812 */ /* 0x000fda000780c0ff */
[----:B------:R-:W-:Y:S05]  /*1070*/  @!P0 EXIT ;  /* 0x000000000000894d */ /* 0x000fea0003800000 */
[----:B01----:R-:W0:Y:S01]  /*1080*/  S2R R2, SR_TID.X ;  /* 0x0000000000027919 */ /* 0x003e220000002100 */
[----:B------:R-:W-:Y:S01]  /*1090*/  ULDC UR4, c[0x0][0x28c] ;  /* 0x0000a30000047ab9 */ /* 0x000fe20000000800 */
[----:B------:R-:W-:Y:S01]  /*10a0*/  UMOV UR38, URZ ;  /* 0x0000003f00267c82 */ /* 0x000fe20008000000 */
[----:B------:R-:W-:Y:S01]  /*10b0*/  UIADD3 UR4, UR4, 0x7f, URZ ;  /* 0x0000007f04047890 */ /* 0x000fe2000fffe03f */
[----:B------:R-:W-:-:S03]  /*10c0*/  UMOV UR39, URZ ;  /* 0x0000003f00277c82 */ /* 0x000fc60008000000 */
[----:B------:R-:W-:-:S04]  /*10d0*/  USHF.R.S32.HI UR5, URZ, 0x1f, UR4 ;  /* 0x0000001f3f057899 */ /* 0x000fc80008011404 */
[----:B------:R-:W-:-:S04]  /*10e0*/  ULEA.HI UR5, UR5, UR4, URZ, 0x7 ;  /* 0x0000000405057291 */ /* 0x000fc8000f8f383f */
[----:B------:R-:W-:Y:S01]  /*10f0*/  USHF.R.S32.HI UR41, URZ, 0x7, UR5 ;  /* 0x000000073f297899 */ /* 0x000fe20008011405 */
[C---:B0-----:R-:W-:Y:S02]  /*1100*/  LOP3.LUT R160, R2.reuse, 0x1f, RZ, 0xc0, !PT ;  /* 0x0000001f02a07812 */ /* 0x041fe400078ec0ff */
[----:B------:R-:W-:Y:S02]  /*1110*/  LOP3.LUT R161, R2, 0xf, RZ, 0xc0, !PT ;  /* 0x0000000f02a17812 */ /* 0x000fe400078ec0ff */
[----:B------:R-:W-:-:S07]  /*1120*/  SHF.R.U32.HI R160, RZ, 0x4, R160 ;  /* 0x00000004ffa07819 */ /* 0x000fce00000116a0 */
.L_x_568:
[----:B------:R-:W0:Y:S01]  /*1130*/  S2UR UR4, SR_CgaCtaId ;  /* 0x00000000000479c3 */ /* 0x000e220000008800 */
[----:B------:R-:W1:Y:S01]  /*1140*/  S2R R17, SR_TID.X ;  /* 0x0000000000117919 */ /* 0x000e620000002100 */
[----:B------:R-:W-:Y:S02]  /*1150*/  UMOV UR46, 0x400 ;  /* 0x00000400002e7882 */ /* 0x000fe40000000000 */
[----:B0-----:R-:W-:-:S04]  /*1160*/  ULEA UR46, UR4, UR46, 0x18 ;  /* 0x0000002e042e7291 */ /* 0x001fc8000f8ec03f */
[----:B------:R-:W-:-:S04]  /*1170*/  UIADD3 UR4, UR46, 0x800, URZ ;  /* 0x000008002e047890 */ /* 0x000fc8000fffe03f */
[----:B------:R-:W-:Y:S01]  /*1180*/  ULOP3.LUT UP0, URZ, UR4, 0x3ff, URZ, 0xc0, !UPT ;  /* 0x000003ff043f7892 */ /* 0x000fe2000f80c03f */
[----:B-1----:R-:W-:-:S05]  /*1190*/  SHF.R.U32.HI R16, RZ, 0x5, R17 ;  /* 0x00000005ff107819 */ /* 0x002fca0000011611 */
[----:B------:R-:W-:Y:S01]  /*11a0*/  PLOP3.LUT P0, PT, PT, PT, UP0, 0x80, 0x0 ;  /* 0x000000000000781c */ /* 0x000fe20003f0f008 */
[----:B------:R-:W0:-:S12]  /*11b0*/  SHFL.IDX PT, R16, R16, RZ, 0x1f ;  /* 0x00001fff10107589 */ /* 0x000e1800000e0000 */
[----:B--2-4-:R-:W-:Y:S05]  /*11c0*/  @!P0 BRA `(.L_x_13) ;  /* 0x0000000000408947 */ /* 0x014fea0003800000 */
[----:B------:R-:W-:Y:S01]  /*11d0*/  MOV R0, 0x0 ;  /* 0x0000000000007802 */ /* 0x000fe20000000f00 */
[----:B------:R-:W-:Y:S01]  /*11e0*/  ULDC.64 UR4, c[0x4][0x70] ;  /* 0x01001c0000047ab9 */ /* 0x000fe20000000a00 */
[----:B------:R-:W-:Y:S01]  /*11f0*/  ULDC.64 UR6, c[0x4][0x8] ;  /* 0x0100020000067ab9 */ /* 0x000fe20000000a00 */
[----:B------:R-:W-:Y:S01]  /*1200*/  IMAD.U32 R4, RZ, RZ, UR4 ;  /* 0x00000004ff047e24 */ /* 0x000fe2000f8e00ff */
[----:B------:R1:W3:Y:S01]  /*1210*/  LDC.64 R2, c[0x4][R0] ;  /* 0x0100000000027b82 */ /* 0x0002e20000000a00 */
[----:B------:R-:W-:Y:S01]  /*1220*/  IMAD.U32 R5, RZ, RZ, UR5 ;  /* 0x00000005ff057e24 */ /* 0x000fe2000f8e00ff */
[----:B------:R-:W-:Y:S01]  /*1230*/  ULDC.64 UR4, c[0x4][0x78] ;  /* 0x01001e0000047ab9 */ /* 0x000fe20000000a00 */
[----:B------:R-:W-:Y:S01]  /*1240*/  IMAD.U32 R10, RZ, RZ, UR6 ;  /* 0x00000006ff0a7e24 */ /* 0x000fe2000f8e00ff */
[----:B------:R-:W-:Y:S01]  /*1250*/  MOV R7, UR5 ;  /* 0x0000000500077c02 */ /* 0x000fe20008000f00 */
[----:B------:R-:W-:Y:S02]  /*1260*/  IMAD.U32 R6, RZ, RZ, UR4 ;  /* 0x00000004ff067e24 */ /* 0x000fe4000f8e00ff */
[----:B------:R-:W-:-:S02]  /*1270*/  IMAD.U32 R11, RZ, RZ, UR7 ;  /* 0x00000007ff0b7e24 */ /* 0x000fc4000f8e00ff */
[----:B------:R-:W-:Y:S02]  /*1280*/  IMAD.MOV.U32 R8, RZ, RZ, 0x70 ;  /* 0x00000070ff087424 */ /* 0x000fe400078e00ff */
[----:B------:R-:W-:Y:S02]  /*1290*/  IMAD.MOV.U32 R12, RZ, RZ, 0x1 ;  /* 0x00000001ff0c7424 */ /* 0x000fe400078e00ff */
[----:B-1----:R-:W-:-:S07]  /*12a0*/  IMAD.MOV.U32 R13, RZ, RZ, RZ ;  /* 0x000000ffff0d7224 */ /* 0x002fce00078e00ff */
[----:B------:R-:W-:-:S07]  /*12b0*/  LEPC R20, `(.L_x_13) ;  /* 0x000000001014794e */ /* 0x000fce0000000000 */
[----:B0-23-5:R-:W-:Y:S05]  /*12c0*/  CALL.ABS.NOINC R2 ;  /* 0x0000000002007343 */ /* 0x02dfea0003c00000 */
.L_x_13:
[----:B------:R-:W-:-:S05]  /*12d0*/  MOV R22, UR46 ;  /* 0x0000002e00167c02 */ /* 0x000fca0008000f00 */
[----:B------:R-:W-:-:S05]  /*12e0*/  VIADD R39, R22, 0x18800 ;  /* 0x0001880016277836 */ /* 0x000fca0000000000 */
[----:B------:R-:W-:-:S13]  /*12f0*/  LOP3.LUT P0, RZ, R39, 0x3ff, RZ, 0xc0, !PT ;  /* 0x000003ff27ff7812 */ /* 0x000fda000780c0ff */
[----:B------:R-:W-:Y:S05]  /*1300*/  @!P0 BRA `(.L_x_14) ;  /* 0x00000000007c8947 */ /* 0x000fea0003800000 */
[----:B------:R-:W-:Y:S01]  /*1310*/  MOV R2, 0x0 ;  /* 0x0000000000027802 */ /* 0x000fe20000000f00 */
[----:B------:R-:W-:Y:S01]  /*1320*/  ULDC.64 UR4, c[0x4][0x70] ;  /* 0x01001c0000047ab9 */ /* 0x000fe20000000a00 */
[----:B------:R-:W-:Y:S01]  /*1330*/  ULDC.64 UR6, c[0x4][0x8] ;  /* 0x0100020000067ab9 */ /* 0x000fe20000000a00 */
[----:B------:R-:W-:Y:S01]  /*1340*/  IMAD.U32 R4, RZ, RZ, UR4 ;  /* 0x00000004ff047e24 */ /* 0x000fe2000f8e00ff */
[----:B------:R1:W3:Y:S01]  /*1350*/  LDC.64 R14, c[0x4][R2] ;  /* 0x01000000020e7b82 */ /* 0x0002e20000000a00 */
[----:B------:R-:W-:Y:S01]  /*1360*/  IMAD.U32 R5, RZ, RZ, UR5 ;  /* 0x00000005ff057e24 */ /* 0x000fe2000f8e00ff */
[----:B------:R-:W-:Y:S01]  /*1370*/  ULDC.64 UR4, c[0x4][0x78] ;  /* 0x01001e0000047ab9 */ /* 0x000fe20000000a00 */
[----:B------:R-:W-:Y:S01]  /*1380*/  MOV R10, UR6 ;  /* 0x00000006000a7c02 */ /* 0x000fe20008000f00 */
[----:B------:R-:W-:Y:S02]  /*1390*/  IMAD.U32 R6, RZ, RZ, UR4 ;  /* 0x00000004ff067e24 */ /* 0x000fe4000f8e00ff */
[----:B------:R-:W-:-:S02]  /*13a0*/  IMAD.U32 R7, RZ, RZ, UR5 ;  /* 0x00000005ff077e24 */ /* 0x000fc4000f8e00ff */
[----:B------:R-:W-:Y:S02]  /*13b0*/  IMAD.U32 R11, RZ, RZ, UR7 ;  /* 0x00000007ff0b7e24 */ /* 0x000fe4000f8e00ff */
[----:B------:R-:W-:Y:S02]  /*13c0*/  IMAD.MOV.U32 R8, RZ, RZ, 0x70 ;  /* 0x00000070ff087424 */ /* 0x000fe400078e00ff */
[----:B------:R-:W-:Y:S02]  /*13d0*/  IMAD.MOV.U32 R12, RZ, RZ, 0x1 ;  /* 0x00000001ff0c7424 */ /* 0x000fe400078e00ff */
[----:B-1----:R-:W-:-:S07]  /*13e0*/  IMAD.MOV.U32 R13, RZ, RZ, RZ ;  /* 0x000000ffff0d7224 */ /* 0x002fce00078e00ff */
[----:B------:R-:W-:-:S07]  /*13f0*/  LEPC R20, `(.L_x_15) ;  /* 0x000000001014794e */ /* 0x000fce0000000000 */
[----:B0-23-5:R-:W-:Y:S05]  /*1400*/  CALL.ABS.NOINC R14 ;  /* 0x000000000e007343 */ /* 0x02dfea0003c00000 */
.L_x_15:
[----:B------:R-:W0:Y:S01]  /*1410*/  LDC.64 R2, c[0x4][R2] ;  /* 0x0100000002027b82 */ /* 0x000e220000000a00 */
[----:B------:R-:W-:Y:S01]  /*1420*/  ULDC.64 UR4, c[0x4][0x70] ;  /* 0x01001c0000047ab9 */ /* 0x000fe20000000a00 */
[----:B------:R-:W-:Y:S01]  /*1430*/  ULDC.64 UR6, c[0x4][0x78] ;  /* 0x01001e0000067ab9 */ /* 0x000fe20000000a00 */
[----:B------:R-:W-:Y:S01]  /*1440*/  IMAD.U32 R4, RZ, RZ, UR4 ;  /* 0x00000004ff047e24 */ /* 0x000fe2000f8e00ff */
[----:B------:R-:W-:Y:S01]  /*1450*/  MOV R5, UR5 ;  /* 0x0000000500057c02 */ /* 0x000fe20008000f00 */
[----:B------:R-:W-:Y:S01]  /*1460*/  ULDC.64 UR4, c[0x4][0x10] ;  /* 0x0100040000047ab9 */ /* 0x000fe20000000a00 */
[----:B------:R-:W-:Y:S01]  /*1470*/  IMAD.U32 R6, RZ, RZ, UR6 ;  /* 0x00000006ff067e24 */ /* 0x000fe2000f8e00ff */
[----:B------:R-:W-:Y:S01]  /*1480*/  MOV R12, 0x1 ;  /* 0x00000001000c7802 */ /* 0x000fe20000000f00 */
[----:B------:R-:W-:Y:S02]  /*1490*/  IMAD.U32 R7, RZ, RZ, UR7 ;  /* 0x00000007ff077e24 */ /* 0x000fe4000f8e00ff */
[----:B------:R-:W-:-:S02]  /*14a0*/  IMAD.U32 R10, RZ, RZ, UR4 ;  /* 0x00000004ff0a7e24 */ /* 0x000fc4000f8e00ff */
[----:B------:R-:W-:Y:S02]  /*14b0*/  IMAD.U32 R11, RZ, RZ, UR5 ;  /* 0x00000005ff0b7e24 */ /* 0x000fe4000f8e00ff */
[----:B------:R-:W-:Y:S02]  /*14c0*/  IMAD.MOV.U32 R8, RZ, RZ, 0x70 ;  /* 0x00000070ff087424 */ /* 0x000fe400078e00ff */
[----:B------:R-:W-:-:S07]  /*14d0*/  IMAD.MOV.U32 R13, RZ, RZ, RZ ;  /* 0x000000ffff0d7224 */ /* 0x000fce00078e00ff */
[----:B------:R-:W-:-:S07]  /*14e0*/  LEPC R20, `(.L_x_14) ;  /* 0x000000001014794e */ /* 0x000fce0000000000 */
[----:B0-----:R-:W-:Y:S05]  /*14f0*/  CALL.ABS.NOINC R2 ;  /* 0x0000000002007343 */ /* 0x001fea0003c00000 */
.L_x_14:
[----:B------:R-:W-:Y:S01]  /*1500*/  ULOP3.LUT UR4, UR40, 0x1, URZ, 0xfc, !UPT ;  /* 0x0000000128047892 */ /* 0x000fe2000f8efc3f */
[----:B------:R-:W-:-:S04]  /*1510*/  LOP3.LUT R13, R17, 0x80, RZ, 0xc0, !PT ;  /* 0x00000080110d7812 */ /* 0x000fc800078ec0ff */
[----:B------:R-:W-:Y:S01]  /*1520*/  SHF.R.U32.HI R13, RZ, 0x7, R13 ;  /* 0x00000007ff0d7819 */ /* 0x000fe2000001160d */
[----:B------:R-:W-:Y:S01]  /*1530*/  IMAD.U32 R0, RZ, RZ, UR4 ;  /* 0x00000004ff007e24 */ /* 0x000fe2000f8e00ff */
[----:B------:R-:W-:-:S04]  /*1540*/  UMOV UR4, 0xffffffff ;  /* 0xffffffff00047882 */ /* 0x000fc80000000000 */
[----:B------:R-:W-:Y:S01]  /*1550*/  ISETP.NE.AND P0, PT, R0, 0x3, PT ;  /* 0x000000030000780c */ /* 0x000fe20003f05270 */
[----:B------:R-:W-:-:S12]  /*1560*/  BRA.DIV UR4, `(.L_x_16) ;  /* 0x0000022e04647947 */ /* 0x000fd8000b800000 */
.L_x_595:
[----:B------:R-:W-:Y:S05]  /*1570*/  @!P0 BRA `(.L_x_17) ;  /* 0x0000000000048947 */ /* 0x000fea0003800000 */
[----:B------:R-:W-:Y:S01]  /*1580*/  BPT.TRAP 0x1 ;  /* 0x000000040000795c */ /* 0x000fe20000300000 */
.L_x_17:
[----:B------:R-:W-:Y:S02]  /*1590*/  IMAD.U32 R3, RZ, RZ, UR39 ;  /* 0x00000027ff037e24 */ /* 0x000fe4000f8e00ff */
[----:B------:R-:W-:-:S03]  /*15a0*/  IMAD.U32 R0, RZ, RZ, UR38 ;  /* 0x00000026ff007e24 */ /* 0x000fc6000f8e00ff */
[----:B------:R-:W-:Y:S02]  /*15b0*/  LEA R3, R3, UR46, 0x3 ;  /* 0x0000002e03037c11 */ /* 0x000fe4000f8e18ff */
[----:B------:R-:W-:-:S04]  /*15c0*/  SHF.L.U32 R0, R0, 0x1f, RZ ;  /* 0x0000001f00007819 */ /* 0x000fc800000006ff */
[----:B------:R1:W3:Y:S01]  /*15d0*/  SYNCS.PHASECHK.TRANS64.TRYWAIT P1, [R3+URZ], R0 ;  /* 0x00000000030075a7 */ /* 0x0002e2000802017f */
[----:B------:R-:W-:Y:S05]  /*15e0*/  @!P0 BRA `(.L_x_18) ;  /* 0x0000000000048947 */ /* 0x000fea0003800000 */
[----:B------:R-:W-:Y:S01]  /*15f0*/  BPT.TRAP 0x1 ;  /* 0x000000040000795c */ /* 0x000fe20000300000 */
.L_x_18:
[----:B---3--:R-:W-:Y:S05]  /*1600*/  @P1 BRA `(.L_x_19) ;  /* 0x0000000000081947 */ /* 0x008fea0003800000 */
[----:B------:R-:W3:Y:S02]  /*1610*/  SYNCS.PHASECHK.TRANS64.TRYWAIT P1, [R3+URZ], R0 ;  /* 0x00000000030075a7 */ /* 0x000ee4000802017f */
[----:B---3--:R-:W-:Y:S05]  /*1620*/  @!P1 BRA `(.L_x_20) ;  /* 0x0000022c00509947 */ /* 0x008fea0003800000 */
.L_x_19:
[----:B------:R-:W-:-:S04]  /*1630*/  UIADD3 UR4, UR39, 0x1, URZ ;  /* 0x0000000127047890 */ /* 0x000fc8000fffe03f */
[----:B------:R-:W-:Y:S02]  /*1640*/  UISETP.NE.AND UP0, UPT, UR4, 0x3, UPT ;  /* 0x000000030400788c */ /* 0x000fe4000bf05270 */
[----:B------:R-:W-:Y:S02]  /*1650*/  IMAD.U32 R182, RZ, RZ, UR4 ;  /* 0x00000004ffb67e24 */ /* 0x000fe4000f8e00ff */
[----:B------:R-:W-:Y:S02]  /*1660*/  USEL UR4, URZ, 0x1, UP0 ;  /* 0x000000013f047887 */ /* 0x000fe40008000000 */
[----:B------:R-:W-:Y:S02]  /*1670*/  PLOP3.LUT P1, PT, PT, PT, UP0, 0x80, 0x0 ;  /* 0x000000000000781c */ /* 0x000fe40003f2f008 */
[----:B------:R-:W-:Y:S02]  /*1680*/  ULOP3.LUT UR4, UR38, UR4, URZ, 0x3c, !UPT ;  /* 0x0000000426047292 */ /* 0x000fe4000f8e3c3f */
[----:B------:R-:W-:-:S04]  /*1690*/  SEL R182, R182, RZ, P1 ;  /* 0x000000ffb6b67207 */ /* 0x000fc80000800000 */
[----:B------:R-:W-:Y:S01]  /*16a0*/  MOV R183, UR4 ;  /* 0x0000000400b77c02 */ /* 0x000fe20008000f00 */
[----:B------:R-:W-:Y:S06]  /*16b0*/  @!P0 BRA `(.L_x_21) ;  /* 0x0000000000048947 */ /* 0x000fec0003800000 */
[----:B------:R-:W-:Y:S01]  /*16c0*/  BPT.TRAP 0x1 ;  /* 0x000000040000795c */ /* 0x000fe20000300000 */
.L_x_21:
[----:B------:R-:W1:Y:S01]  /*16d0*/  S2R R7, SR_TID.X ;  /* 0x0000000000077919 */ /* 0x000e620000002100 */
[----:B------:R-:W-:Y:S01]  /*16e0*/  LEA R6, R182, UR46, 0x3 ;  /* 0x0000002eb6067c11 */ /* 0x000fe2000f8e18ff */
[----:B------:R-:W-:Y:S01]  /*16f0*/  IMAD.U32 R41, RZ, RZ, UR39 ;  /* 0x00000027ff297e24 */ /* 0x000fe2000f8e00ff */
[----:B------:R-:W-:Y:S01]  /*1700*/  SHF.L.U32 R23, R183, 0x1f, RZ ;  /* 0x0000001fb7177819 */ /* 0x000fe200000006ff */
[----:B--2---:R-:W-:Y:S01]  /*1710*/  IMAD.MOV.U32 R181, RZ, RZ, 0x120 ;  /* 0x00000120ffb57424 */ /* 0x004fe200078e00ff */
[----:B------:R-:W-:Y:S01]  /*1720*/  MOV R197, 0x90 ;  /* 0x0000009000c57802 */ /* 0x000fe20000000f00 */
[----:B------:R-:W-:Y:S01]  /*1730*/  IMAD.SHL.U32 R41, R41, 0x8000, RZ ;  /* 0x0000800029297824 */ /* 0x000fe200078e00ff */
[----:B------:R-:W2:Y:S01]  /*1740*/  SYNCS.PHASECHK.TRANS64.TRYWAIT P3, [R6+URZ], R23 ;  /* 0x00000017060075a7 */ /* 0x000ea2000806017f */
[----:B------:R-:W-:Y:S01]  /*1750*/  IMAD.MOV.U32 R54, RZ, RZ, 0x8d10d10 ;  /* 0x08d10d10ff367424 */ /* 0x000fe200078e00ff */
[----:B------:R-:W-:Y:S01]  /*1760*/  BSSY B0, `(.L_x_22) ;  /* 0x0000106000007945 */ /* 0x000fe20003800000 */
[C---:B-1-3--:R-:W-:Y:S01]  /*1770*/  IMAD.SHL.U32 R0, R7.reuse, 0x200, RZ ;  /* 0x0000020007007824 */ /* 0x04afe200078e00ff */
[----:B------:R-:W-:-:S02]  /*1780*/  LOP3.LUT R2, R7, 0x2, RZ, 0xc0, !PT ;  /* 0x0000000207027812 */ /* 0x000fc400078ec0ff */
[C---:B------:R-:W-:Y:S02]  /*1790*/  LOP3.LUT R3, R7.reuse, 0xe0, RZ, 0xc0, !PT ;  /* 0x000000e007037812 */ /* 0x040fe400078ec0ff */
[----:B------:R-:W-:Y:S01]  /*17a0*/  LOP3.LUT R4, R0, 0x200, RZ, 0xc0, !PT ;  /* 0x0000020000047812 */ /* 0x000fe200078ec0ff */
[----:B------:R-:W-:Y:S01]  /*17b0*/  IMAD.SHL.U32 R5, R2, 0x200, RZ ;  /* 0x0000020002057824 */ /* 0x000fe200078e00ff */
[----:B------:R-:W-:Y:S01]  /*17c0*/  SHF.R.U32.HI R0, RZ, 0x2, R7 ;  /* 0x00000002ff007819 */ /* 0x000fe20000011607 */
[----:B------:R-:W-:Y:S01]  /*17d0*/  IMAD.SHL.U32 R2, R7, 0x40, RZ ;  /* 0x0000004007027824 */ /* 0x000fe200078e00ff */
[----:B------:R-:W-:Y:S02]  /*17e0*/  LEA.HI R3, R3, R4, RZ, 0x1f ;  /* 0x0000000403037211 */ /* 0x000fe400078ff8ff */
[----:B------:R-:W-:Y:S02]  /*17f0*/  LOP3.LUT R0, R0, 0x7, RZ, 0xc0, !PT ;  /* 0x0000000700007812 */ /* 0x000fe400078ec0ff */
[----:B------:R-:W-:-:S02]  /*1800*/  LOP3.LUT R3, R3, 0x40, R2, 0x78, !PT ;  /* 0x0000004003037812 */ /* 0x000fc400078e7802 */
[----:B------:R-:W-:Y:S02]  /*1810*/  LOP3.LUT R0, R5, 0xfffffe00, R0, 0xe2, !PT ;  /* 0xfffffe0005007812 */ /* 0x000fe400078ee200 */
[----:B0-----:R-:W-:Y:S02]  /*1820*/  SHF.R.S32.HI R5, RZ, 0x1f, R16 ;  /* 0x0000001fff057819 */ /* 0x001fe40000011410 */
[----:B------:R-:W-:Y:S02]  /*1830*/  LOP3.LUT R196, R0, R3, RZ, 0xfc, !PT ;  /* 0x0000000300c47212 */ /* 0x000fe400078efcff */
[----:B--2---:R-:W-:Y:S02]  /*1840*/  R2P PR, R7, 0x60 ;  /* 0x0000006007007804 */ /* 0x004fe40000000000 */
[----:B------:R-:W-:Y:S02]  /*1850*/  LEA.HI R0, R5, R16, RZ, 0x2 ;  /* 0x0000001005007211 */ /* 0x000fe400078f10ff */
[----:B------:R-:W-:-:S02]  /*1860*/  LOP3.LUT R2, R41, 0x800, R196, 0xfe, !PT ;  /* 0x0000080029027812 */ /* 0x000fc400078efec4 */
[----:B------:R-:W-:Y:S02]  /*1870*/  LOP3.LUT R3, R0, 0xfffffffc, RZ, 0xc0, !PT ;  /* 0xfffffffc00037812 */ /* 0x000fe400078ec0ff */
[----:B------:R-:W-:Y:S01]  /*1880*/  SEL R197, R197, 0x70, !P5 ;  /* 0x00000070c5c57807 */ /* 0x000fe20006800000 */
[----:B------:R-:W-:Y:S01]  /*1890*/  VIADD R0, R2, UR46 ;  /* 0x0000002e02007c36 */ /* 0x000fe20008000000 */
[----:B------:R-:W-:Y:S01]  /*18a0*/  SEL R181, R181, 0xe0, !P6 ;  /* 0x000000e0b5b57807 */ /* 0x000fe20007000000 */
[----:B------:R-:W-:Y:S01]  /*18b0*/  IMAD.IADD R158, R16, 0x1, -R3 ;  /* 0x00000001109e7824 */ /* 0x000fe200078e0a03 */
[----:B------:R-:W-:Y:S01]  /*18c0*/  LDS.U8 R7, [R2+UR46] ;  /* 0x0000002e02077984 */ /* 0x000fe20008000000 */
[C---:B------:R-:W-:Y:S01]  /*18d0*/  IMAD.IADD R4, R0.reuse, 0x1, R197 ;  /* 0x0000000100047824 */ /* 0x040fe200078e02c5 */
[----:B------:R-:W-:Y:S01]  /*18e0*/  LEA.HI R159, R5, R16, RZ, 0x3 ;  /* 0x00000010059f7211 */ /* 0x000fe200078f18ff */
[----:B------:R-:W-:Y:S01]  /*18f0*/  IMAD.IADD R3, R0, 0x1, R181 ;  /* 0x0000000100037824 */ /* 0x000fe200078e02b5 */
[----:B------:R-:W-:Y:S01]  /*1900*/  LDS.U8 R9, [R2+UR46+0x8] ;  /* 0x0000082e02097984 */ /* 0x000fe20008000000 */
[----:B------:R-:W-:Y:S01]  /*1910*/  IMAD R5, R158, 0xc, RZ ;  /* 0x0000000c9e057824 */ /* 0x000fe200078e02ff */
[----:B------:R-:W-:Y:S01]  /*1920*/  IADD3 R0, R4, R181, RZ ;  /* 0x000000b504007210 */ /* 0x000fe20007ffe0ff */
[----:B------:R-:W-:Y:S01]  /*1930*/  IMAD.MOV.U32 R16, RZ, RZ, -0x650a62f0 ;  /* 0x9af59d10ff107424 */ /* 0x000fe200078e00ff */
[----:B------:R-:W-:Y:S01]  /*1940*/  LDS.U8 R11, [R2+UR46+0x800] ;  /* 0x0008002e020b7984 */ /* 0x000fe20008000000 */
[----:B------:R-:W-:Y:S01]  /*1950*/  SHF.R.S32.HI R159, RZ, 0x3, R159 ;  /* 0x00000003ff9f7819 */ /* 0x000fe2000001149f */
[----:B------:R-:W-:-:S02]  /*1960*/  VIADD R158, R158, 0x4 ;  /* 0x000000049e9e7836 */ /* 0x000fc40000000000 */
[----:B------:R-:W-:Y:S01]  /*1970*/  LDS.U8 R13, [R2+UR46+0x808] ;  /* 0x0008082e020d7984 */ /* 0x000fe20008000000 */
[-C--:B------:R-:W-:Y:S01]  /*1980*/  SHF.R.U64 R167, R16, R5.reuse, 0xdd3f ;  /* 0x0000dd3f10a77419 */ /* 0x080fe20000001205 */
[----:B------:R-:W-:Y:S01]  /*1990*/  IMAD R166, R159, 0x3, RZ ;  /* 0x000000039fa67824 */ /* 0x000fe200078e02ff */
[----:B------:R-:W-:Y:S01]  /*19a0*/  SHF.R.U64 R5, R54, R5, 0xb08b ;  /* 0x0000b08b36057419 */ /* 0x000fe20000001205 */
[----:B------:R-:W-:Y:S01]  /*19b0*/  LDS.U8 R15, [R2+UR46+0x4000] ;  /* 0x0040002e020f7984 */ /* 0x000fe20008000000 */
[----:B------:R-:W-:Y:S02]  /*19c0*/  LOP3.LUT R167, R167, 0xfff, RZ, 0xc0, !PT ;  /* 0x00000fffa7a77812 */ /* 0x000fe400078ec0ff */
[----:B------:R-:W-:Y:S01]  /*19d0*/  LOP3.LUT R5, R5, 0xfff, RZ, 0xc0, !PT ;  /* 0x00000fff05057812 */ /* 0x000fe200078ec0ff */
[----:B------:R-:W-:Y:S01]  /*19e0*/  LDS.U8 R17, [R2+UR46+0x4008] ;  /* 0x0040082e02117984 */ /* 0x000fe20008000000 */
[-C--:B------:R-:W-:Y:S02]  /*19f0*/  SHF.R.U32.HI R167, RZ, R166.reuse, R167 ;  /* 0x000000a6ffa77219 */ /* 0x080fe400000116a7 */
[----:B------:R-:W-:Y:S01]  /*1a00*/  SHF.R.U32.HI R166, RZ, R166, R5 ;  /* 0x000000a6ffa67219 */ /* 0x000fe20000011605 */
[----:B------:R-:W-:Y:S01]  /*1a10*/  LDS.U8 R19, [R2+UR46+0x4800] ;  /* 0x0048002e02137984 */ /* 0x000fe20008000000 */
[----:B------:R-:W-:-:S03]  /*1a20*/  IMAD.MOV.U32 R5, RZ, RZ, RZ ;  /* 0x000000ffff057224 */ /* 0x000fc600078e00ff */
[----:B------:R-:W-:Y:S04]  /*1a30*/  LDS.U8 R21, [R2+UR46+0x4808] ;  /* 0x0048082e02157984 */ /* 0x000fe80008000000 */
[----:B------:R-:W0:Y:S04]  /*1a40*/  LDS.U8 R8, [R4] ;  /* 0x0000000004087984 */ /* 0x000e280000000000 */
[----:B------:R-:W1:Y:S04]  /*1a50*/  LDS.U8 R12, [R4+0x8] ;  /* 0x00000800040c7984 */ /* 0x000e680000000000 */
[----:B------:R-:W2:Y:S04]  /*1a60*/  LDS.U8 R18, [R4+0x800] ;  /* 0x0008000004127984 */ /* 0x000ea80000000000 */
[----:B------:R-:W3:Y:S04]  /*1a70*/  LDS.U8 R28, [R4+0x808] ;  /* 0x00080800041c7984 */ /* 0x000ee80000000000 */
[----:B------:R-:W4:Y:S04]  /*1a80*/  LDS.U8 R34, [R4+0x4000] ;  /* 0x0040000004227984 */ /* 0x000f280000000000 */
[----:B------:R-:W4:Y:S04]  /*1a90*/  LDS.U8 R38, [R4+0x4008] ;  /* 0x0040080004267984 */ /* 0x000f280000000000 */
[----:B------:R-:W4:Y:S04]  /*1aa0*/  LDS.U8 R44, [R4+0x4800] ;  /* 0x00480000042c7984 */ /* 0x000f280000000000 */
[----:B------:R-:W4:Y:S04]  /*1ab0*/  LDS.U8 R48, [R4+0x4808] ;  /* 0x0048080004307984 */ /* 0x000f280000000000 */
[----:B------:R-:W4:Y:S04]  /*1ac0*/  LDS.U8 R10, [R3] ;  /* 0x00000000030a7984 */ /* 0x000f280000000000 */
[----:B------:R-:W4:Y:S04]  /*1ad0*/  LDS.U8 R14, [R3+0x8] ;  /* 0x00000800030e7984 */ /* 0x000f280000000000 */
[----:B------:R-:W4:Y:S01]  /*1ae0*/  LDS.U8 R20, [R3+0x800] ;  /* 0x0008000003147984 */ /* 0x000f220000000000 */
[----:B0-----:R-:W-:-:S03]  /*1af0*/  PRMT R7, R8, 0x7604, R7 ;  /* 0x0000760408077816 */ /* 0x001fc60000000007 */
[----:B------:R-:W0:Y:S01]  /*1b00*/  LDS.U8 R30, [R3+0x808] ;  /* 0x00080800031e7984 */ /* 0x000e220000000000 */
[----:B-1----:R-:W-:-:S03]  /*1b10*/  PRMT R9, R12, 0x7604, R9 ;  /* 0x000076040c097816 */ /* 0x002fc60000000009 */
[----:B------:R-:W1:Y:S01]  /*1b20*/  LDS.U8 R36, [R3+0x4000] ;  /* 0x0040000003247984 */ /* 0x000e620000000000 */
[----:B--2---:R-:W-:-:S03]  /*1b30*/  PRMT R11, R18, 0x7604, R11 ;  /* 0x00007604120b7816 */ /* 0x004fc6000000000b */
[----:B------:R-:W2:Y:S01]  /*1b40*/  LDS.U8 R40, [R3+0x4008] ;  /* 0x0040080003287984 */ /* 0x000ea20000000000 */
[----:B---3--:R-:W-:-:S03]  /*1b50*/  PRMT R13, R28, 0x7604, R13 ;  /* 0x000076041c0d7816 */ /* 0x008fc6000000000d */
[----:B------:R-:W3:Y:S01]  /*1b60*/  LDS.U8 R46, [R3+0x4800] ;  /* 0x00480000032e7984 */ /* 0x000ee20000000000 */
[----:B----4-:R-:W-:-:S03]  /*1b70*/  PRMT R15, R34, 0x7604, R15 ;  /* 0x00007604220f7816 */ /* 0x010fc6000000000f */
[----:B------:R-:W4:Y:S01]  /*1b80*/  LDS.U8 R50, [R3+0x4808] ;  /* 0x0048080003327984 */ /* 0x000f220000000000 */
[----:B------:R-:W-:Y:S01]  /*1b90*/  PRMT R17, R38, 0x7604, R17 ;  /* 0x0000760426117816 */ /* 0x000fe20000000011 */
[----:B------:R-:W-:Y:S02]  /*1ba0*/  VIADD R38, R41, 0x18800 ;  /* 0x0001880029267836 */ /* 0x000fe40000000000 */
[----:B------:R-:W4:Y:S01]  /*1bb0*/  LDS.U8 R24, [R0] ;  /* 0x0000000000187984 */ /* 0x000f220000000000 */
[----:B------:R-:W-:-:S03]  /*1bc0*/  PRMT R19, R44, 0x7604, R19 ;  /* 0x000076042c137816 */ /* 0x000fc60000000013 */
[----:B------:R-:W4:Y:S01]  /*1bd0*/  LDS.U8 R6, [R0+0x8] ;  /* 0x0000080000067984 */ /* 0x000f220000000000 */
        /* <DEDUP_REMOVED lines=8> */
[----:B0-----:R-:W-:-:S03]  /*1c60*/  PRMT R13, R30, 0x7054, R13 ;  /* 0x000070541e0d7816 */ /* 0x001fc6000000000d */
[----:B------:R-:W0:Y:S01]  /*1c70*/  LDS.U8 R194, [R0+0x4800] ;  /* 0x0048000000c27984 */ /* 0x000e220000000000 */
[----:B-1----:R-:W-:-:S03]  /*1c80*/  PRMT R15, R36, 0x7054, R15 ;  /* 0x00007054240f7816 */ /* 0x002fc6000000000f */
[----:B------:R-:W1:Y:S01]  /*1c90*/  LDS.U8 R52, [R0+0x4808] ;  /* 0x0048080000347984 */ /* 0x000e620000000000 */
[----:B--2---:R-:W-:Y:S02]  /*1ca0*/  PRMT R17, R40, 0x7054, R17 ;  /* 0x0000705428117816 */ /* 0x004fe40000000011 */
[----:B---3--:R-:W-:Y:S02]  /*1cb0*/  PRMT R19, R46, 0x7054, R19 ;  /* 0x000070542e137816 */ /* 0x008fe40000000013 */
[----:B----4-:R-:W-:Y:S02]  /*1cc0*/  PRMT R21, R50, 0x7054, R21 ;  /* 0x0000705432157816 */ /* 0x010fe40000000015 */
[----:B------:R-:W-:Y:S02]  /*1cd0*/  PRMT R24, R24, 0x654, R7 ;  /* 0x0000065418187816 */ /* 0x000fe40000000007 */
[----:B------:R-:W-:Y:S02]  /*1ce0*/  PRMT R25, R6, 0x654, R9 ;  /* 0x0000065406197816 */ /* 0x000fe40000000009 */
[----:B------:R-:W-:-:S02]  /*1cf0*/  PRMT R26, R26, 0x654, R11 ;  /* 0x000006541a1a7816 */ /* 0x000fc4000000000b */
[----:B------:R-:W-:Y:S02]  /*1d00*/  PRMT R27, R32, 0x654, R13 ;  /* 0x00000654201b7816 */ /* 0x000fe4000000000d */
[----:B------:R-:W-:Y:S02]  /*1d10*/  PRMT R192, R192, 0x654, R15 ;  /* 0x00000654c0c07816 */ /* 0x000fe4000000000f */
[----:B------:R-:W-:Y:S02]  /*1d20*/  PRMT R193, R42, 0x654, R17 ;  /* 0x000006542ac17816 */ /* 0x000fe40000000011 */
[----:B0-----:R-:W-:Y:S02]  /*1d30*/  PRMT R194, R194, 0x654, R19 ;  /* 0x00000654c2c27816 */ /* 0x001fe40000000013 */
[----:B-1----:R-:W-:-:S07]  /*1d40*/  PRMT R195, R52, 0x654, R21 ;  /* 0x0000065434c37816 */ /* 0x002fce0000000015 */
.L_x_26:
[----:B------:R-:W-:Y:S01]  /*1d50*/  MOV R40, R5 ;  /* 0x0000000500287202 */ /* 0x000fe20000000f00 */
[----:B------:R-:W-:Y:S01]  /*1d60*/  VIADD R5, R5, 0x1 ;  /* 0x0000000105057836 */ /* 0x000fe20000000000 */
[----:B------:R-:W-:Y:S01]  /*1d70*/  BSSY B1, `(.L_x_23) ;  /* 0x00000a3000017945 */ /* 0x000fe20003800000 */
[----:B------:R-:W-:Y:S02]  /*1d80*/  IMAD.MOV.U32 R6, RZ, RZ, RZ ;  /* 0x000000ffff067224 */ /* 0x000fe400078e00ff */
[----:B------:R-:W-:Y:S01]  /*1d90*/  IMAD.MOV.U32 R7, RZ, RZ, R166 ;  /* 0x000000ffff077224 */ /* 0x000fe200078e00a6 */
[----:B------:R-:W-:Y:S01]  /*1da0*/  ISETP.GE.U32.AND P4, PT, R5, 0x2, PT ;  /* 0x000000020500780c */ /* 0x000fe20003f86070 */
[----:B0-----:R-:W-:-:S12]  /*1db0*/  IMAD.MOV.U32 R8, RZ, RZ, R167 ;  /* 0x000000ffff087224 */ /* 0x001fd800078e00a7 */
.L_x_25:
[----:B------:R-:W-:Y:S01]  /*1dc0*/  IMAD R9, R6, 0x2, R159 ;  /* 0x0000000206097824 */ /* 0x000fe200078e029f */
[----:B0-----:R-:W-:Y:S01]  /*1dd0*/  LOP3.LUT R11, R8, 0x7, RZ, 0xc0, !PT ;  /* 0x00000007080b7812 */ /* 0x001fe200078ec0ff */
[----:B------:R-:W-:Y:S01]  /*1de0*/  IMAD.MOV.U32 R23, RZ, RZ, 0x240 ;  /* 0x00000240ff177424 */ /* 0x000fe200078e00ff */
[----:B------:R-:W-:Y:S01]  /*1df0*/  MOV R42, 0x90 ;  /* 0x00000090002a7802 */ /* 0x000fe20000000f00 */
[----:B------:R-:W-:Y:S01]  /*1e00*/  UMOV UR4, 0xffffffff ;  /* 0xffffffff00047882 */ /* 0x000fe20000000000 */
[C---:B------:R-:W-:Y:S02]  /*1e10*/  ISETP.GE.AND P1, PT, R9.reuse, 0x4, PT ;  /* 0x000000040900780c */ /* 0x040fe40003f26270 */
[----:B------:R-:W-:Y:S02]  /*1e20*/  IADD3 R10, R9, -0x4, RZ ;  /* 0xfffffffc090a7810 */ /* 0x000fe40007ffe0ff */
[----:B------:R-:W-:Y:S02]  /*1e30*/  SEL R11, R11, R158, !P1 ;  /* 0x0000009e0b0b7207 */ /* 0x000fe40004800000 */
[----:B------:R-:W-:-:S03]  /*1e40*/  SHF.R.S32.HI R8, RZ, 0x3, R8 ;  /* 0x00000003ff087819 */ /* 0x000fc60000011408 */
[----:B------:R-:W-:Y:S02]  /*1e50*/  IMAD R13, R40, 0x8, R11 ;  /* 0x00000008280d7824 */ /* 0x000fe400078e020b */
[----:B------:R-:W-:Y:S02]  /*1e60*/  VIADD R9, R11, 0x1 ;  /* 0x000000010b097836 */ /* 0x000fe40000000000 */
[----:B------:R-:W-:Y:S02]  /*1e70*/  @!P1 LOP3.LUT R10, R7, 0x7, RZ, 0xc0, !PT ;  /* 0x00000007070a9812 */ /* 0x000fe400078ec0ff */
[----:B------:R-:W-:Y:S02]  /*1e80*/  SHF.R.S32.HI R12, RZ, 0x1f, R13 ;  /* 0x0000001fff0c7819 */ /* 0x000fe4000001140d */
[----:B------:R-:W-:Y:S02]  /*1e90*/  ISETP.NE.AND P1, PT, R11, R10, PT ;  /* 0x0000000a0b00720c */ /* 0x000fe40003f25270 */
[----:B------:R-:W-:-:S02]  /*1ea0*/  LEA.HI R12, R12, R13, RZ, 0x3 ;  /* 0x0000000d0c0c7211 */ /* 0x000fc400078f18ff */
[----:B------:R-:W-:Y:S02]  /*1eb0*/  SEL R9, R9, R10, !P1 ;  /* 0x0000000a09097207 */ /* 0x000fe40004800000 */
[C---:B------:R-:W-:Y:S01]  /*1ec0*/  LOP3.LUT R14, R12.reuse, 0xfffffff8, RZ, 0xc0, !PT ;  /* 0xfffffff80c0e7812 */ /* 0x040fe200078ec0ff */
[----:B------:R-:W-:Y:S01]  /*1ed0*/  IMAD.SHL.U32 R15, R12, 0x800, RZ ;  /* 0x000008000c0f7824 */ /* 0x000fe200078e00ff */
[----:B------:R-:W-:Y:S01]  /*1ee0*/  SHF.R.S32.HI R7, RZ, 0x3, R7 ;  /* 0x00000003ff077819 */ /* 0x000fe20000011407 */
[----:B------:R-:W-:Y:S02]  /*1ef0*/  IMAD R9, R40, 0x8, R9 ;  /* 0x0000000828097824 */ /* 0x000fe400078e0209 */
[----:B------:R-:W-:Y:S02]  /*1f00*/  IMAD.IADD R14, R13, 0x1, -R14 ;  /* 0x000000010d0e7824 */ /* 0x000fe400078e0a0e */
[----:B------:R-:W-:Y:S01]  /*1f10*/  VIADD R12, R10, 0x1 ;  /* 0x000000010a0c7836 */ /* 0x000fe20000000000 */
[----:B------:R-:W-:-:S02]  /*1f20*/  SHF.R.S32.HI R16, RZ, 0x1f, R9 ;  /* 0x0000001fff107819 */ /* 0x000fc40000011409 */
[----:B------:R-:W-:Y:S02]  /*1f30*/  LOP3.LUT R17, R14, 0x1, RZ, 0xc0, !PT ;  /* 0x000000010e117812 */ /* 0x000fe400078ec0ff */
[----:B------:R-:W-:Y:S02]  /*1f40*/  LEA.HI R19, R16, R9, RZ, 0x3 ;  /* 0x0000000910137211 */ /* 0x000fe400078f18ff */
[----:B------:R-:W-:Y:S02]  /*1f50*/  ISETP.NE.U32.AND P2, PT, R17, 0x1, PT ;  /* 0x000000011100780c */ /* 0x000fe40003f45070 */
[C---:B------:R-:W-:Y:S01]  /*1f60*/  LOP3.LUT R16, R19.reuse, 0xfffffff8, RZ, 0xc0, !PT ;  /* 0xfffffff813107812 */ /* 0x040fe200078ec0ff */
[----:B------:R-:W-:Y:S01]  /*1f70*/  IMAD.SHL.U32 R19, R19, 0x800, RZ ;  /* 0x0000080013137824 */ /* 0x000fe200078e00ff */
[----:B------:R-:W-:Y:S01]  /*1f80*/  LOP3.LUT R17, R15, 0xffffc000, RZ, 0xc0, !PT ;  /* 0xffffc0000f117812 */ /* 0x000fe200078ec0ff */
[----:B------:R-:W-:Y:S01]  /*1f90*/  IMAD.SHL.U32 R15, R14, 0x10, RZ ;  /* 0x000000100e0f7824 */ /* 0x000fe200078e00ff */
[----:B------:R-:W-:Y:S01]  /*1fa0*/  SEL R18, R42, 0x70, P2 ;  /* 0x000000702a127807 */ /* 0x000fe20001000000 */
[----:B------:R-:W-:Y:S01]  /*1fb0*/  IMAD.IADD R20, R9, 0x1, -R16 ;  /* 0x0000000109147824 */ /* 0x000fe200078e0a10 */
[----:B------:R-:W-:Y:S01]  /*1fc0*/  SEL R12, R12, R11, !P1 ;  /* 0x0000000b0c0c7207 */ /* 0x000fe20004800000 */
[----:B------:R-:W-:Y:S01]  /*1fd0*/  IMAD R16, R10, 0x800, R17 ;  /* 0x000008000a107824 */ /* 0x000fe200078e0211 */
[----:B------:R-:W-:Y:S01]  /*1fe0*/  LOP3.LUT R15, R15, 0x70, RZ, 0xc0, !PT ;  /* 0x000000700f0f7812 */ /* 0x000fe200078ec0ff */
[----:B------:R-:W-:Y:S01]  /*1ff0*/  IMAD R18, R160, R18, R161 ;  /* 0x00000012a0127224 */ /* 0x000fe200078e02a1 */
[----:B------:R-:W-:-:S02]  /*2000*/  R2P PR, R14, 0x6 ;  /* 0x000000060e007804 */ /* 0x000fc40000000000 */
[----:B------:R-:W-:Y:S02]  /*2010*/  LOP3.LUT R11, R20, 0x1, RZ, 0xc0, !PT ;  /* 0x00000001140b7812 */ /* 0x000fe400078ec0ff */
[----:B------:R-:W-:Y:S02]  /*2020*/  IADD3 R15, R38, R16, R15 ;  /* 0x00000010260f7210 */ /* 0x000fe40007ffe00f */
[----:B------:R-:W-:Y:S02]  /*2030*/  ISETP.NE.U32.AND P5, PT, R11, 0x1, PT ;  /* 0x000000010b00780c */ /* 0x000fe40003fa5070 */
[----:B------:R-:W-:Y:S02]  /*2040*/  IADD3 R18, R15, UR46, R18 ;  /* 0x0000002e0f127c10 */ /* 0x000fe4000fffe012 */
[----:B------:R-:W-:Y:S02]  /*2050*/  LOP3.LUT R19, R19, 0xffffc000, RZ, 0xc0, !PT ;  /* 0xffffc00013137812 */ /* 0x000fe400078ec0ff */
[----:B------:R-:W-:Y:S01]  /*2060*/  SHF.L.U32 R11, R20, 0x4, RZ ;  /* 0x00000004140b7819 */ /* 0x000fe200000006ff */
[----:B------:R-:W-:Y:S01]  /*2070*/  VIADD R14, R18, 0x120 ;  /* 0x00000120120e7836 */ /* 0x000fe20000000000 */
[----:B------:R-:W-:Y:S01]  /*2080*/  SEL R17, R42, 0x70, P5 ;  /* 0x000000702a117807 */ /* 0x000fe20002800000 */
[----:B------:R-:W-:Y:S01]  /*2090*/  IMAD R16, R12, 0x800, R19 ;  /* 0x000008000c107824 */ /* 0x000fe200078e0213 */
[----:B------:R-:W-:Y:S01]  /*20a0*/  LOP3.LUT R15, R11, 0x70, RZ, 0xc0, !PT ;  /* 0x000000700b0f7812 */ /* 0x000fe200078ec0ff */
[----:B------:R-:W-:Y:S01]  /*20b0*/  @P1 VIADD R14, R18, 0xe0 ;  /* 0x000000e0120e1836 */ /* 0x000fe20000000000 */
[----:B------:R-:W-:Y:S01]  /*20c0*/  SEL R11, R23, 0x1c0, !P2 ;  /* 0x000001c0170b7807 */ /* 0x000fe20005000000 */
[----:B------:R-:W-:Y:S01]  /*20d0*/  IMAD R17, R160, R17, R161 ;  /* 0x00000011a0117224 */ /* 0x000fe200078e02a1 */
[----:B------:R-:W-:Y:S01]  /*20e0*/  R2P PR, R20, 0x6 ;  /* 0x0000000614007804 */ /* 0x000fe20000000000 */
[----:B------:R-:W0:Y:S01]  /*20f0*/  LDS.U8 R34, [R18+0x400] ;  /* 0x0004000012227984 */ /* 0x000e220000000000 */
[----:B------:R-:W-:Y:S01]  /*2100*/  IADD3 R16, R38, R16, R15 ;  /* 0x0000001026107210 */ /* 0x000fe20007ffe00f */
[----:B------:R-:W-:-:S02]  /*2110*/  IMAD.IADD R15, R11, 0x1, R18 ;  /* 0x000000010b0f7824 */ /* 0x000fc400078e0212 */
[----:B------:R-:W-:Y:S01]  /*2120*/  SEL R23, R23, 0x1c0, !P2 ;  /* 0x000001c017177807 */ /* 0x000fe20005000000 */
[----:B------:R-:W1:Y:S01]  /*2130*/  LDS.U8 R35, [R18] ;  /* 0x0000000012237984 */ /* 0x000e620000000000 */
[----:B------:R-:W-:Y:S02]  /*2140*/  IADD3 R28, R16, UR46, R17 ;  /* 0x0000002e101c7c10 */ /* 0x000fe4000fffe011 */
[----:B------:R-:W-:Y:S01]  /*2150*/  IADD3 R17, R11, R14, RZ ;  /* 0x0000000e0b117210 */ /* 0x000fe20007ffe0ff */
[----:B------:R-:W2:Y:S02]  /*2160*/  LDS.U8 R16, [R15] ;  /* 0x000000000f107984 */ /* 0x000ea40000000000 */
[C---:B------:R-:W-:Y:S02]  /*2170*/  VIADD R30, R28.reuse, 0x120 ;  /* 0x000001201c1e7836 */ /* 0x040fe40000000000 */
[----:B------:R-:W-:Y:S01]  /*2180*/  @P1 VIADD R30, R28, 0xe0 ;  /* 0x000000e01c1e1836 */ /* 0x000fe20000000000 */
[----:B------:R3:W4:Y:S01]  /*2190*/  LDS.U8 R20, [R15+0x400] ;  /* 0x000400000f147984 */ /* 0x0007220000000000 */
[----:B------:R-:W-:-:S03]  /*21a0*/  IMAD.IADD R29, R23, 0x1, R28 ;  /* 0x00000001171d7824 */ /* 0x000fc600078e021c */
[----:B------:R0:W0:Y:S01]  /*21b0*/  LDS.U8 R11, [R14] ;  /* 0x000000000e0b7984 */ /* 0x0000220000000000 */
[----:B---3--:R-:W-:-:S03]  /*21c0*/  IMAD.IADD R15, R23, 0x1, R30 ;  /* 0x00000001170f7824 */ /* 0x008fc600078e021e */
[----:B------:R3:W0:Y:S04]  /*21d0*/  LDS.U8 R19, [R14+0x400] ;  /* 0x000400000e137984 */ /* 0x0006280000000000 */
[----:B------:R3:W0:Y:S04]  /*21e0*/  LDS.U8 R36, [R28+0x400] ;  /* 0x000400001c247984 */ /* 0x0006280000000000 */
[----:B------:R3:W0:Y:S04]  /*21f0*/  LDS.U8 R37, [R28] ;  /* 0x000000001c257984 */ /* 0x0006280000000000 */
[----:B------:R3:W0:Y:S04]  /*2200*/  LDS.U8 R18, [R17] ;  /* 0x0000000011127984 */ /* 0x0006280000000000 */
[----:B------:R3:W0:Y:S04]  /*2210*/  LDS.U8 R21, [R17+0x400] ;  /* 0x0004000011157984 */ /* 0x0006280000000000 */
[----:B------:R3:W0:Y:S04]  /*2220*/  LDS.U8 R23, [R30] ;  /* 0x000000001e177984 */ /* 0x0006280000000000 */
[----:B------:R3:W0:Y:S04]  /*2230*/  LDS.U8 R32, [R30+0x400] ;  /* 0x000400001e207984 */ /* 0x0006280000000000 */
[----:B------:R3:W0:Y:S04]  /*2240*/  LDS.U8 R14, [R29] ;  /* 0x000000001d0e7984 */ /* 0x0006280000000000 */
[----:B------:R3:W0:Y:S04]  /*2250*/  LDS.U8 R33, [R29+0x400] ;  /* 0x000400001d217984 */ /* 0x0006280000000000 */
[----:B------:R3:W0:Y:S04]  /*2260*/  LDS.U8 R31, [R15] ;  /* 0x000000000f1f7984 */ /* 0x0006280000000000 */
[----:B------:R3:W0:Y:S01]  /*2270*/  LDS.U8 R28, [R15+0x400] ;  /* 0x000400000f1c7984 */ /* 0x0006220000000000 */
[----:B-12-4-:R-:W-:Y:S05]  /*2280*/  BRA.DIV UR4, `(.L_x_24) ;  /* 0x00000222044c7947 */ /* 0x016fea000b800000 */
[----:B------:R-:W-:Y:S01]  /*2290*/  NOP ;  /* 0x0000000000007918 */ /* 0x000fe20000000000 */
.L_x_598:
[C---:B------:R-:W-:Y:S01]  /*22a0*/  R2P PR, R10.reuse, 0x6 ;  /* 0x000000060a007804 */ /* 0x040fe20000000000 */
[----:B---3--:R-:W-:Y:S01]  /*22b0*/  IMAD.MOV.U32 R17, RZ, RZ, 0x120 ;  /* 0x00000120ff117424 */ /* 0x008fe200078e00ff */
[----:B------:R-:W-:Y:S01]  /*22c0*/  LOP3.LUT R15, R10, 0x1, RZ, 0xc0, !PT ;  /* 0x000000010a0f7812 */ /* 0x000fe200078ec0ff */
[----:B------:R-:W-:Y:S01]  /*22d0*/  VIADD R6, R6, 0x1 ;  /* 0x0000000106067836 */ /* 0x000fe20000000000 */
[----:B------:R-:W-:Y:S02]  /*22e0*/  SHF.L.U32 R10, R10, 0x4, RZ ;  /* 0x000000040a0a7819 */ /* 0x000fe400000006ff */
[----:B------:R-:W-:Y:S02]  /*22f0*/  ISETP.NE.U32.AND P5, PT, R15, 0x1, PT ;  /* 0x000000010f00780c */ /* 0x000fe40003fa5070 */
[----:B------:R-:W-:Y:S02]  /*2300*/  SEL R15, R17, 0xe0, !P1 ;  /* 0x000000e0110f7807 */ /* 0x000fe40004800000 */
[----:B------:R-:W-:-:S02]  /*2310*/  SEL R30, R42, 0x70, P5 ;  /* 0x000000702a1e7807 */ /* 0x000fc40002800000 */
[----:B------:R-:W-:Y:S01]  /*2320*/  LOP3.LUT R10, R10, 0x70, RZ, 0xc0, !PT ;  /* 0x000000700a0a7812 */ /* 0x000fe200078ec0ff */
[----:B------:R-:W-:Y:S01]  /*2330*/  IMAD R15, R160, R15, RZ ;  /* 0x0000000fa00f7224 */ /* 0x000fe200078e02ff */
[----:B------:R-:W-:Y:S02]  /*2340*/  LOP3.LUT R29, R12, 0x1, RZ, 0xc0, !PT ;  /* 0x000000010c1d7812 */ /* 0x000fe400078ec0ff */
[----:B0-----:R-:W-:Y:S01]  /*2350*/  PRMT R34, R34, 0x7604, R35 ;  /* 0x0000760422227816 */ /* 0x001fe20000000023 */
[----:B------:R-:W-:Y:S02]  /*2360*/  IMAD R15, R161, R30, R15 ;  /* 0x0000001ea10f7224 */ /* 0x000fe400078e020f */
[----:B------:R-:W-:-:S05]  /*2370*/  IMAD R10, R13, 0x800, R10 ;  /* 0x000008000d0a7824 */ /* 0x000fca00078e020a */
[----:B------:R-:W-:-:S05]  /*2380*/  IADD3 R15, R15, R10, R41 ;  /* 0x0000000a0f0f7210 */ /* 0x000fca0007ffe029 */
[----:B------:R-:W-:-:S04]  /*2390*/  VIADD R13, R15, UR46 ;  /* 0x0000002e0f0d7c36 */ /* 0x000fc80008000000 */
[C---:B------:R-:W-:Y:S02]  /*23a0*/  VIADD R10, R13.reuse, 0x240 ;  /* 0x000002400d0a7836 */ /* 0x040fe40000000000 */
[----:B------:R-:W-:Y:S01]  /*23b0*/  @P2 VIADD R10, R13, 0x1c0 ;  /* 0x000001c00d0a2836 */ /* 0x000fe20000000000 */
[C---:B------:R-:W-:Y:S01]  /*23c0*/  R2P PR, R12.reuse, 0x6 ;  /* 0x000000060c007804 */ /* 0x040fe20000000000 */
[----:B------:R-:W-:Y:S01]  /*23d0*/  IMAD.SHL.U32 R12, R12, 0x10, RZ ;  /* 0x000000100c0c7824 */ /* 0x000fe200078e00ff */
[----:B------:R-:W-:Y:S02]  /*23e0*/  ISETP.NE.U32.AND P5, PT, R29, 0x1, PT ;  /* 0x000000011d00780c */ /* 0x000fe40003fa5070 */
[----:B------:R0:W-:Y:S01]  /*23f0*/  STS.U8 [R10+0x18800], R11 ;  /* 0x0188000b0a007388 */ /* 0x0001e20000000000 */
[----:B------:R-:W-:Y:S02]  /*2400*/  SEL R13, R17, 0xe0, !P1 ;  /* 0x000000e0110d7807 */ /* 0x000fe40004800000 */
[----:B------:R-:W-:Y:S01]  /*2410*/  SEL R30, R42, 0x70, P5 ;  /* 0x000000702a1e7807 */ /* 0x000fe20002800000 */
[----:B------:R0:W-:Y:S01]  /*2420*/  STS.U8 [R15+UR46+0x18c00], R16 ;  /* 0x018c00100f007988 */ /* 0x0001e2000800002e */
[----:B------:R-:W-:Y:S01]  /*2430*/  LOP3.LUT R12, R12, 0x70, RZ, 0xc0, !PT ;  /* 0x000000700c0c7812 */ /* 0x000fe200078ec0ff */
[----:B------:R-:W-:Y:S01]  /*2440*/  IMAD R13, R160, R13, RZ ;  /* 0x0000000da00d7224 */ /* 0x000fe200078e02ff */
[----:B------:R-:W-:Y:S01]  /*2450*/  PRMT R17, R36, 0x7604, R37 ;  /* 0x0000760424117816 */ /* 0x000fe20000000025 */
[----:B------:R0:W-:Y:S01]  /*2460*/  STS.U8 [R10+0x18c00], R18 ;  /* 0x018c00120a007388 */ /* 0x0001e20000000000 */
[----:B------:R-:W-:Y:S01]  /*2470*/  LEA R12, R9, R12, 0xb ;  /* 0x0000000c090c7211 */ /* 0x000fe200078e58ff */
[----:B------:R-:W-:Y:S01]  /*2480*/  IMAD R13, R161, R30, R13 ;  /* 0x0000001ea10d7224 */ /* 0x000fe200078e020d */
[----:B------:R-:W-:Y:S01]  /*2490*/  ISETP.NE.AND P1, PT, R6, 0x4, PT ;  /* 0x000000040600780c */ /* 0x000fe20003f25270 */
[----:B------:R0:W-:Y:S03]  /*24a0*/  STS.U16 [R15+UR46+0x18800], R34 ;  /* 0x018800220f007988 */ /* 0x0001e6000800042e */
[----:B------:R-:W-:Y:S01]  /*24b0*/  IADD3 R12, R13, R12, R41 ;  /* 0x0000000c0d0c7210 */ /* 0x000fe20007ffe029 */
[----:B------:R0:W-:Y:S04]  /*24c0*/  STS.U8 [R10+0x18801], R19 ;  /* 0x018801130a007388 */ /* 0x0001e80000000000 */
[----:B------:R0:W-:Y:S01]  /*24d0*/  STS.U8 [R15+UR46+0x18c01], R20 ;  /* 0x018c01140f007988 */ /* 0x0001e2000800002e */
[----:B------:R-:W-:-:S03]  /*24e0*/  VIADD R9, R12, UR46 ;  /* 0x0000002e0c097c36 */ /* 0x000fc60008000000 */
[----:B------:R0:W-:Y:S01]  /*24f0*/  STS.U8 [R10+0x18c01], R21 ;  /* 0x018c01150a007388 */ /* 0x0001e20000000000 */
[C---:B------:R-:W-:Y:S02]  /*2500*/  VIADD R13, R9.reuse, 0x240 ;  /* 0x00000240090d7836 */ /* 0x040fe40000000000 */
[----:B------:R-:W-:Y:S01]  /*2510*/  @P2 VIADD R13, R9, 0x1c0 ;  /* 0x000001c0090d2836 */ /* 0x000fe20000000000 */
[----:B------:R0:W-:Y:S04]  /*2520*/  STS.U8 [R15+UR46+0x18802], RZ ;  /* 0x018802ff0f007988 */ /* 0x0001e8000800002e */
[----:B------:R0:W-:Y:S04]  /*2530*/  STS.U8 [R10+0x18802], RZ ;  /* 0x018802ff0a007388 */ /* 0x0001e80000000000 */
[----:B------:R0:W-:Y:S04]  /*2540*/  STS.U8 [R15+UR46+0x18c02], RZ ;  /* 0x018c02ff0f007988 */ /* 0x0001e8000800002e */
[----:B------:R0:W-:Y:S04]  /*2550*/  STS.U8 [R10+0x18c02], RZ ;  /* 0x018c02ff0a007388 */ /* 0x0001e80000000000 */
[----:B------:R0:W-:Y:S04]  /*2560*/  STS.U8 [R15+UR46+0x18803], RZ ;  /* 0x018803ff0f007988 */ /* 0x0001e8000800002e */
[----:B------:R0:W-:Y:S04]  /*2570*/  STS.U8 [R10+0x18803], RZ ;  /* 0x018803ff0a007388 */ /* 0x0001e80000000000 */
[----:B------:R0:W-:Y:S04]  /*2580*/  STS.U8 [R15+UR46+0x18c03], RZ ;  /* 0x018c03ff0f007988 */ /* 0x0001e8000800002e */
[----:B------:R0:W-:Y:S04]  /*2590*/  STS.U8 [R10+0x18c03], RZ ;  /* 0x018c03ff0a007388 */ /* 0x0001e80000000000 */
[----:B------:R0:W-:Y:S04]  /*25a0*/  STS.U8 [R15+UR46+0x18804], R37 ;  /* 0x018804250f007988 */ /* 0x0001e8000800002e */
[----:B------:R0:W-:Y:S04]  /*25b0*/  STS.U8 [R10+0x18804], R23 ;  /* 0x018804170a007388 */ /* 0x0001e80000000000 */
[----:B------:R0:W-:Y:S04]  /*25c0*/  STS.U8 [R15+UR46+0x18c04], R14 ;  /* 0x018c040e0f007988 */ /* 0x0001e8000800002e */
[----:B------:R0:W-:Y:S04]  /*25d0*/  STS.U8 [R10+0x18c04], R31 ;  /* 0x018c041f0a007388 */ /* 0x0001e80000000000 */
[----:B------:R0:W-:Y:S04]  /*25e0*/  STS.U8 [R15+UR46+0x18805], R36 ;  /* 0x018805240f007988 */ /* 0x0001e8000800002e */
[----:B------:R0:W-:Y:S04]  /*25f0*/  STS.U8 [R10+0x18805], R32 ;  /* 0x018805200a007388 */ /* 0x0001e80000000000 */
[----:B------:R0:W-:Y:S04]  /*2600*/  STS.U8 [R15+UR46+0x18c05], R33 ;  /* 0x018c05210f007988 */ /* 0x0001e8000800002e */
[----:B------:R0:W-:Y:S04]  /*2610*/  STS.U8 [R10+0x18c05], R28 ;  /* 0x018c051c0a007388 */ /* 0x0001e80000000000 */
        /* <DEDUP_REMOVED lines=8> */
[----:B------:R0:W-:Y:S04]  /*26a0*/  STS.U8 [R13+0x18800], R23 ;  /* 0x018800170d007388 */ /* 0x0001e80000000000 */
[----:B------:R0:W-:Y:S04]  /*26b0*/  STS.U8 [R12+UR46+0x18c00], R14 ;  /* 0x018c000e0c007988 */ /* 0x0001e8000800002e */
[----:B------:R0:W-:Y:S04]  /*26c0*/  STS.U8 [R13+0x18c00], R31 ;  /* 0x018c001f0d007388 */ /* 0x0001e80000000000 */
[----:B------:R0:W-:Y:S04]  /*26d0*/  STS.U16 [R12+UR46+0x18800], R17 ;  /* 0x018800110c007988 */ /* 0x0001e8000800042e */
        /* <DEDUP_REMOVED lines=10> */
[----:B------:R0:W-:Y:S01]  /*2780*/  STS.U8 [R13+0x18c03], RZ ;  /* 0x018c03ff0d007388 */ /* 0x0001e20000000000 */
[----:B------:R-:W-:Y:S05]  /*2790*/  @P1 BRA `(.L_x_25) ;  /* 0xfffffff400881947 */ /* 0x000fea000383ffff */
[----:B------:R-:W-:Y:S05]  /*27a0*/  BSYNC B1 ;  /* 0x0000000000017941 */ /* 0x000fea0003800000 */
.L_x_23:
[----:B------:R-:W-:Y:S05]  /*27b0*/  @!P4 BRA `(.L_x_26) ;  /* 0xfffffff40064c947 */ /* 0x000fea000383ffff */
[----:B------:R-:W-:Y:S05]  /*27c0*/  BSYNC B0 ;  /* 0x0000000000007941 */ /* 0x000fea0003800000 */
.L_x_22:
[----:B------:R-:W-:Y:S01]  /*27d0*/  LDS.U8 R5, [R2+UR46+0x1000] ;  /* 0x0010002e02057984 */ /* 0x000fe20008000000 */
[----:B0-----:R-:W-:-:S03]  /*27e0*/  IMAD.U32 R21, RZ, RZ, UR41 ;  /* 0x00000029ff157e24 */ /* 0x001fc6000f8e00ff */
[----:B------:R-:W0:Y:S02]  /*27f0*/  LDS.U8 R6, [R4+0x1000] ;  /* 0x0010000004067984 */ /* 0x000e240000000000 */
[----:B------:R-:W-:Y:S02]  /*2800*/  ISETP.NE.AND P1, PT, R21, 0x1, PT ;  /* 0x000000011500780c */ /* 0x000fe40003f25270 */
[----:B------:R-:W-:Y:S04]  /*2810*/  LDS.U8 R7, [R2+UR46+0x1008] ;  /* 0x0010082e02077984 */ /* 0x000fe80008000000 */
[----:B------:R-:W1:Y:S04]  /*2820*/  LDS.U8 R10, [R4+0x1008] ;  /* 0x00100800040a7984 */ /* 0x000e680000000000 */
[----:B------:R-:W-:Y:S04]  /*2830*/  LDS.U8 R9, [R2+UR46+0x1800] ;  /* 0x0018002e02097984 */ /* 0x000fe80008000000 */
[----:B------:R-:W2:Y:S04]  /*2840*/  LDS.U8 R16, [R4+0x1800] ;  /* 0x0018000004107984 */ /* 0x000ea80000000000 */
[----:B------:R-:W-:Y:S04]  /*2850*/  LDS.U8 R11, [R2+UR46+0x1808] ;  /* 0x0018082e020b7984 */ /* 0x000fe80008000000 */
[----:B------:R-:W3:Y:S04]  /*2860*/  LDS.U8 R20, [R4+0x1808] ;  /* 0x0018080004147984 */ /* 0x000ee80000000000 */
[----:B------:R-:W-:Y:S04]  /*2870*/  LDS.U8 R13, [R2+UR46+0x5000] ;  /* 0x0050002e020d7984 */ /* 0x000fe80008000000 */
[----:B------:R-:W4:Y:S04]  /*2880*/  LDS.U8 R32, [R4+0x5000] ;  /* 0x0050000004207984 */ /* 0x000f280000000000 */
[----:B------:R-:W-:Y:S04]  /*2890*/  LDS.U8 R15, [R2+UR46+0x5008] ;  /* 0x0050082e020f7984 */ /* 0x000fe80008000000 */
[----:B------:R-:W4:Y:S01]  /*28a0*/  LDS.U8 R36, [R4+0x5008] ;  /* 0x0050080004247984 */ /* 0x000f220000000000 */
[----:B0-----:R-:W-:-:S03]  /*28b0*/  PRMT R5, R6, 0x7604, R5 ;  /* 0x0000760406057816 */ /* 0x001fc60000000005 */
[----:B------:R-:W-:Y:S04]  /*28c0*/  LDS.U8 R17, [R2+UR46+0x5800] ;  /* 0x0058002e02117984 */ /* 0x000fe80008000000 */
[----:B------:R-:W0:Y:S01]  /*28d0*/  LDS.U8 R42, [R4+0x5800] ;  /* 0x00580000042a7984 */ /* 0x000e220000000000 */
[----:B-1----:R-:W-:-:S03]  /*28e0*/  PRMT R7, R10, 0x7604, R7 ;  /* 0x000076040a077816 */ /* 0x002fc60000000007 */
[----:B------:R-:W-:Y:S04]  /*28f0*/  LDS.U8 R19, [R2+UR46+0x5808] ;  /* 0x0058082e02137984 */ /* 0x000fe80008000000 */
[----:B------:R-:W1:Y:S01]  /*2900*/  LDS.U8 R46, [R4+0x5808] ;  /* 0x00580800042e7984 */ /* 0x000e620000000000 */
[----:B--2---:R-:W-:-:S03]  /*2910*/  PRMT R9, R16, 0x7604, R9 ;  /* 0x0000760410097816 */ /* 0x004fc60000000009 */
[----:B------:R-:W2:Y:S04]  /*2920*/  LDS.U8 R8, [R3+0x1000] ;  /* 0x0010000003087984 */ /* 0x000ea80000000000 */
[----:B------:R-:W2:Y:S01]  /*2930*/  LDS.U8 R12, [R3+0x1008] ;  /* 0x00100800030c7984 */ /* 0x000ea20000000000 */
[----:B---3--:R-:W-:-:S03]  /*2940*/  PRMT R11, R20, 0x7604, R11 ;  /* 0x00007604140b7816 */ /* 0x008fc6000000000b */
[----:B------:R-:W3:Y:S04]  /*2950*/  LDS.U8 R18, [R3+0x1800] ;  /* 0x0018000003127984 */ /* 0x000ee80000000000 */
[----:B------:R-:W3:Y:S01]  /*2960*/  LDS.U8 R28, [R3+0x1808] ;  /* 0x00180800031c7984 */ /* 0x000ee20000000000 */
[----:B----4-:R-:W-:-:S03]  /*2970*/  PRMT R13, R32, 0x7604, R13 ;  /* 0x00007604200d7816 */ /* 0x010fc6000000000d */
[----:B------:R-:W4:Y:S04]  /*2980*/  LDS.U8 R34, [R3+0x5000] ;  /* 0x0050000003227984 */ /* 0x000f280000000000 */
[----:B------:R-:W4:Y:S01]  /*2990*/  LDS.U8 R38, [R3+0x5008] ;  /* 0x0050080003267984 */ /* 0x000f220000000000 */
[----:B------:R-:W-:-:S03]  /*29a0*/  PRMT R15, R36, 0x7604, R15 ;  /* 0x00007604240f7816 */ /* 0x000fc6000000000f */
[----:B------:R-:W4:Y:S04]  /*29b0*/  LDS.U8 R44, [R3+0x5800] ;  /* 0x00580000032c7984 */ /* 0x000f280000000000 */
[----:B------:R-:W4:Y:S01]  /*29c0*/  LDS.U8 R48, [R3+0x5808] ;  /* 0x0058080003307984 */ /* 0x000f220000000000 */
[----:B0-----:R-:W-:-:S03]  /*29d0*/  PRMT R17, R42, 0x7604, R17 ;  /* 0x000076042a117816 */ /* 0x001fc60000000011 */
[----:B------:R-:W0:Y:S04]  /*29e0*/  LDS.U8 R176, [R0+0x1000] ;  /* 0x0010000000b07984 */ /* 0x000e280000000000 */
[----:B------:R-:W0:Y:S01]  /*29f0*/  LDS.U8 R14, [R0+0x1008] ;  /* 0x00100800000e7984 */ /* 0x000e220000000000 */
[----:B-1----:R-:W-:-:S03]  /*2a00*/  PRMT R19, R46, 0x7604, R19 ;  /* 0x000076042e137816 */ /* 0x002fc60000000013 */
[----:B------:R-:W1:Y:S01]  /*2a10*/  LDS.U8 R178, [R0+0x1800] ;  /* 0x0018000000b27984 */ /* 0x000e620000000000 */
[----:B--2---:R-:W-:-:S03]  /*2a20*/  PRMT R5, R8, 0x7054, R5 ;  /* 0x0000705408057816 */ /* 0x004fc60000000005 */
[----:B------:R-:W2:Y:S01]  /*2a30*/  LDS.U8 R30, [R0+0x1808] ;  /* 0x00180800001e7984 */ /* 0x000ea20000000000 */
[----:B------:R-:W-:-:S03]  /*2a40*/  PRMT R7, R12, 0x7054, R7 ;  /* 0x000070540c077816 */ /* 0x000fc60000000007 */
[----:B------:R-:W2:Y:S01]  /*2a50*/  LDS.U8 R172, [R0+0x5000] ;  /* 0x0050000000ac7984 */ /* 0x000ea20000000000 */
[----:B---3--:R-:W-:-:S03]  /*2a60*/  PRMT R9, R18, 0x7054, R9 ;  /* 0x0000705412097816 */ /* 0x008fc60000000009 */
[----:B------:R-:W3:Y:S01]  /*2a70*/  LDS.U8 R40, [R0+0x5008] ;  /* 0x0050080000287984 */ /* 0x000ee20000000000 */
[----:B------:R-:W-:-:S03]  /*2a80*/  PRMT R11, R28, 0x7054, R11 ;  /* 0x000070541c0b7816 */ /* 0x000fc6000000000b */
[----:B------:R-:W3:Y:S01]  /*2a90*/  LDS.U8 R174, [R0+0x5800] ;  /* 0x0058000000ae7984 */ /* 0x000ee20000000000 */
[----:B----4-:R-:W-:-:S03]  /*2aa0*/  PRMT R13, R34, 0x7054, R13 ;  /* 0x00007054220d7816 */ /* 0x010fc6000000000d */
[----:B------:R-:W4:Y:S01]  /*2ab0*/  LDS.U8 R50, [R0+0x5808] ;  /* 0x0058080000327984 */ /* 0x000f220000000000 */
[----:B------:R-:W-:Y:S02]  /*2ac0*/  PRMT R15, R38, 0x7054, R15 ;  /* 0x00007054260f7816 */ /* 0x000fe4000000000f */
[----:B------:R-:W-:Y:S01]  /*2ad0*/  PRMT R17, R44, 0x7054, R17 ;  /* 0x000070542c117816 */ /* 0x000fe20000000011 */
[----:B------:R-:W-:Y:S01]  /*2ae0*/  @!PT LDS RZ, [RZ] ;  /* 0x00000000fffff984 */ /* 0x000fe20000000800 */
[----:B------:R-:W-:Y:S01]  /*2af0*/  @!PT LDS RZ, [RZ] ;  /* 0x00000000fffff984 */ /* 0x000fe20000000800 */
[----:B------:R-:W-:Y:S01]  /*2b00*/  @!PT LDS RZ, [RZ] ;  /* 0x00000000fffff984 */ /* 0x000fe20000000800 */
[----:B------:R-:W-:Y:S01]  /*2b10*/  @!PT LDS RZ, [RZ] ;  /* 0x00000000fffff984 */ /* 0x000fe20000000800 */
[----:B------:R0:W-:Y:S06]  /*2b20*/  MEMBAR.ALL.CTA ;  /* 0x0000000000007992 */ /* 0x0001ec0000008000 */
[----:B0-----:R-:W0:Y:S01]  /*2b30*/  FENCE.VIEW.ASYNC.S ;  /* 0x00000000000073c6 */ /* 0x001e220000000000 */
[----:B------:R-:W-:Y:S05]  /*2b40*/  WARPSYNC.ALL ;  /* 0x0000000000007948 */ /* 0x000fea0003800000 */
[----:B------:R-:W-:-:S02]  /*2b50*/  PRMT R19, R48, 0x7054, R19 ;  /* 0x0000705430137816 */ /* 0x000fc40000000013 */
[----:B------:R-:W-:Y:S02]  /*2b60*/  PRMT R176, R176, 0x654, R5 ;  /* 0x00000654b0b07816 */ /* 0x000fe40000000005 */
[----:B------:R-:W-:Y:S02]  /*2b70*/  PRMT R177, R14, 0x654, R7 ;  /* 0x000006540eb17816 */ /* 0x000fe40000000007 */
[----:B-1----:R-:W-:Y:S02]  /*2b80*/  PRMT R178, R178, 0x654, R9 ;  /* 0x00000654b2b27816 */ /* 0x002fe40000000009 */
[----:B--2---:R-:W-:Y:S02]  /*2b90*/  PRMT R179, R30, 0x654, R11 ;  /* 0x000006541eb37816 */ /* 0x004fe4000000000b */
[----:B------:R-:W-:Y:S02]  /*2ba0*/  PRMT R172, R172, 0x654, R13 ;  /* 0x00000654acac7816 */ /* 0x000fe4000000000d */
[----:B---3--:R-:W-:-:S02]  /*2bb0*/  PRMT R173, R40, 0x654, R15 ;  /* 0x0000065428ad7816 */ /* 0x008fc4000000000f */
[----:B------:R-:W-:Y:S02]  /*2bc0*/  PRMT R174, R174, 0x654, R17 ;  /* 0x00000654aeae7816 */ /* 0x000fe40000000011 */
[----:B----4-:R-:W-:Y:S01]  /*2bd0*/  PRMT R175, R50, 0x654, R19 ;  /* 0x0000065432af7816 */ /* 0x010fe20000000013 */
[----:B0-----:R-:W-:Y:S01]  /*2be0*/  BAR.SYNC.DEFER_BLOCKING 0x2, 0x100 ;  /* 0x0084000000007b1d */ /* 0x001fe20000010000 */
[----:B------:R-:W-:-:S05]  /*2bf0*/  R2UR UR4, R39 ;  /* 0x00000000270472ca */ /* 0x000fca00000e0000 */
[----:B------:R-:W-:Y:S01]  /*2c00*/  UMOV UR11, 0x40000040 ;  /* 0x40000040000b7882 */ /* 0x000fe20000000000 */
[----:B------:R-:W-:Y:S04]  /*2c10*/  STL [R1+0x3c0], R197 ;  /* 0x0003c0c501007387 */ /* 0x000fe80000100800 */
[----:B------:R-:W-:Y:S03]  /*2c20*/  STL [R1+0x3bc], R196 ;  /* 0x0003bcc401007387 */ /* 0x000fe60000100800 */
[----:B------:R-:W-:Y:S01]  /*2c30*/  USHF.R.U32.HI UR4, URZ, 0x4, UR4 ;  /* 0x000000043f047899 */ /* 0x000fe20008011604 */
[----:B------:R-:W-:Y:S03]  /*2c40*/  STL [R1+0x3b8], R22 ;  /* 0x0003b81601007387 */ /* 0x000fe60000100800 */
[----:B------:R-:W-:-:S04]  /*2c50*/  ULOP3.LUT UR4, UR4, 0x3fff, URZ, 0xc0, !UPT ;  /* 0x00003fff04047892 */ /* 0x000fc8000f8ec03f */
[----:B------:R-:W-:Y:S01]  /*2c60*/  ULOP3.LUT UR6, UR4, 0x10000, URZ, 0xfc, !UPT ;  /* 0x0001000004067892 */ /* 0x000fe2000f8efc3f */
[----:B------:R-:W-:Y:S03]  /*2c70*/  LDS.U8 R17, [R2+UR46+0x6800] ;  /* 0x0068002e02117984 */ /* 0x000fe60008000000 */
[----:B------:R-:W-:Y:S01]  /*2c80*/  ULEA UR4, UR39, UR6, 0xb ;  /* 0x0000000627047291 */ /* 0x000fe2000f8e583f */
[----:B------:R-:W0:Y:S04]  /*2c90*/  LDS.U8 R28, [R4+0x6800] ;  /* 0x00680000041c7984 */ /* 0x000e280000000000 */
[----:B------:R-:W-:Y:S02]  /*2ca0*/  LDS.U8 R13, [R2+UR46+0x6000] ;  /* 0x0060002e020d7984 */ /* 0x000fe40008000000 */
[----:B------:R-:W-:-:S02]  /*2cb0*/  UMOV UR10, UR4 ;  /* 0x00000004000a7c82 */ /* 0x000fc40008000000 */
[----:B------:R-:W1:Y:S04]  /*2cc0*/  LDS.U8 R18, [R4+0x6000] ;  /* 0x0060000004127984 */ /* 0x000e680000000000 */
[----:B------:R-:W2:Y:S04]  /*2cd0*/  LDS.U8 R152, [R3+0x6000] ;  /* 0x0060000003987984 */ /* 0x000ea80000000000 */
[----:B------:R-:W-:Y:S04]  /*2ce0*/  LDS.U8 R154, [R0+0x6800] ;  /* 0x00680000009a7984 */ /* 0x000fe80000000000 */
[----:B------:R-:W-:Y:S04]  /*2cf0*/  LDS.U8 R155, [R0+0x6808] ;  /* 0x00680800009b7984 */ /* 0x000fe80000000000 */
[----:B------:R-:W-:Y:S04]  /*2d00*/  LDS.U8 R153, [R0+0x6008] ;  /* 0x0060080000997984 */ /* 0x000fe80000000000 */
[----:B------:R-:W-:Y:S04]  /*2d10*/  LDS.U8 R54, [R3+0x7808] ;  /* 0x0078080003367984 */ /* 0x000fe80000000000 */
[----:B------:R-:W-:Y:S04]  /*2d20*/  LDS.U8 R52, [R4+0x7808] ;  /* 0x0078080004347984 */ /* 0x000fe80000000000 */
[----:B------:R-:W-:Y:S01]  /*2d30*/  LDS.U8 R19, [R2+UR46+0x3008] ;  /* 0x0030082e02137984 */ /* 0x000fe20008000000 */
[----:B0-----:R-:W-:-:S03]  /*2d40*/  PRMT R17, R28, 0x7604, R17 ;  /* 0x000076041c117816 */ /* 0x001fc60000000011 */
[----:B------:R-:W-:Y:S04]  /*2d50*/  LDS.U8 R50, [R3+0x7800] ;  /* 0x0078000003327984 */ /* 0x000fe80000000000 */
[----:B------:R-:W0:Y:S01]  /*2d60*/  LDS.U8 R28, [R4+0x3008] ;  /* 0x00300800041c7984 */ /* 0x000e220000000000 */
[----:B-1----:R-:W-:-:S03]  /*2d70*/  PRMT R13, R18, 0x7604, R13 ;  /* 0x00007604120d7816 */ /* 0x002fc6000000000d */
[----:B------:R-:W-:Y:S01]  /*2d80*/  LDS.U8 R48, [R4+0x7800] ;  /* 0x0078000004307984 */ /* 0x000fe20000000000 */
[----:B--2---:R-:W-:-:S03]  /*2d90*/  PRMT R152, R152, 0x7054, R13 ;  /* 0x0000705498987816 */ /* 0x004fc6000000000d */
[----:B------:R-:W-:Y:S04]  /*2da0*/  LDS.U8 R46, [R3+0x7008] ;  /* 0x00700800032e7984 */ /* 0x000fe80000000000 */
[----:B------:R-:W-:Y:S04]  /*2db0*/  LDS.U8 R44, [R4+0x7008] ;  /* 0x00700800042c7984 */ /* 0x000fe80000000000 */
[----:B------:R-:W-:Y:S04]  /*2dc0*/  LDS.U8 R5, [R2+UR46+0x2000] ;  /* 0x0020002e02057984 */ /* 0x000fe80008000000 */
[----:B------:R-:W1:Y:S04]  /*2dd0*/  LDS.U8 R6, [R4+0x2000] ;  /* 0x0020000004067984 */ /* 0x000e680000000000 */
[----:B------:R-:W-:Y:S04]  /*2de0*/  LDS.U8 R7, [R2+UR46+0x2008] ;  /* 0x0020082e02077984 */ /* 0x000fe80008000000 */
[----:B------:R-:W2:Y:S04]  /*2df0*/  LDS.U8 R8, [R4+0x2008] ;  /* 0x0020080004087984 */ /* 0x000ea80000000000 */
[----:B------:R-:W-:Y:S04]  /*2e00*/  LDS.U8 R9, [R2+UR46+0x2800] ;  /* 0x0028002e02097984 */ /* 0x000fe80008000000 */
[----:B------:R-:W3:Y:S04]  /*2e10*/  LDS.U8 R12, [R4+0x2800] ;  /* 0x00280000040c7984 */ /* 0x000ee80000000000 */
[----:B------:R-:W-:Y:S01]  /*2e20*/  LDS.U8 R11, [R2+UR46+0x2808] ;  /* 0x0028082e020b7984 */ /* 0x000fe20008000000 */
[----:B0-----:R-:W-:-:S03]  /*2e30*/  PRMT R19, R28, 0x7604, R19 ;  /* 0x000076041c137816 */ /* 0x001fc60000000013 */
[----:B------:R-:W0:Y:S04]  /*2e40*/  LDS.U8 R14, [R4+0x2808] ;  /* 0x00280800040e7984 */ /* 0x000e280000000000 */
[----:B------:R-:W4:Y:S04]  /*2e50*/  LDS.U8 R30, [R3+0x3008] ;  /* 0x00300800031e7984 */ /* 0x000f280000000000 */
[----:B------:R-:W-:Y:S04]  /*2e60*/  LDS.U8 R42, [R3+0x7000] ;  /* 0x00700000032a7984 */ /* 0x000fe80000000000 */
[----:B------:R-:W-:Y:S04]  /*2e70*/  LDS.U8 R40, [R4+0x7000] ;  /* 0x0070000004287984 */ /* 0x000fe80000000000 */
[----:B------:R-:W-:Y:S01]  /*2e80*/  LDS.U8 R38, [R3+0x3808] ;  /* 0x0038080003267984 */ /* 0x000fe20000000000 */
[----:B-1----:R-:W-:-:S03]  /*2e90*/  PRMT R5, R6, 0x7604, R5 ;  /* 0x0000760406057816 */ /* 0x002fc60000000005 */
[----:B------:R-:W-:Y:S04]  /*2ea0*/  LDS.U8 R35, [R2+UR46+0x7808] ;  /* 0x0078082e02237984 */ /* 0x000fe80008000000 */
[----:B------:R-:W-:Y:S01]  /*2eb0*/  LDS.U8 R34, [R3+0x3800] ;  /* 0x0038000003227984 */ /* 0x000fe20000000000 */
[----:B--2---:R-:W-:-:S03]  /*2ec0*/  PRMT R7, R8, 0x7604, R7 ;  /* 0x0000760408077816 */ /* 0x004fc60000000007 */
[----:B------:R-:W-:Y:S04]  /*2ed0*/  LDS.U8 R33, [R2+UR46+0x7800] ;  /* 0x0078002e02217984 */ /* 0x000fe80008000000 */
[----:B------:R-:W1:Y:S01]  /*2ee0*/  LDS.U8 R168, [R3+0x2000] ;  /* 0x0020000003a87984 */ /* 0x000e620000000000 */
[----:B---3--:R-:W-:-:S03]  /*2ef0*/  PRMT R9, R12, 0x7604, R9 ;  /* 0x000076040c097816 */ /* 0x008fc60000000009 */
[----:B------:R-:W2:Y:S04]  /*2f00*/  LDS.U8 R10, [R3+0x2008] ;  /* 0x00200800030a7984 */ /* 0x000ea80000000000 */
[----:B------:R-:W3:Y:S01]  /*2f10*/  LDS.U8 R170, [R3+0x2800] ;  /* 0x0028000003aa7984 */ /* 0x000ee20000000000 */
[----:B0-----:R-:W-:-:S03]  /*2f20*/  PRMT R11, R14, 0x7604, R11 ;  /* 0x000076040e0b7816 */ /* 0x001fc6000000000b */
[----:B------:R-:W0:Y:S01]  /*2f30*/  LDS.U8 R16, [R3+0x2808] ;  /* 0x0028080003107984 */ /* 0x000e220000000000 */
[----:B----4-:R-:W-:-:S03]  /*2f40*/  PRMT R30, R30, 0x7054, R19 ;  /* 0x000070541e1e7816 */ /* 0x010fc60000000013 */
[----:B------:R-:W-:Y:S04]  /*2f50*/  LDS.U8 R15, [R2+UR46+0x6008] ;  /* 0x0060082e020f7984 */ /* 0x000fe80008000000 */
[----:B------:R-:W4:Y:S04]  /*2f60*/  LDS.U8 R20, [R4+0x6008] ;  /* 0x0060080004147984 */ /* 0x000f280000000000 */
[----:B------:R-:W-:Y:S04]  /*2f70*/  LDS.U8 R31, [R2+UR46+0x7008] ;  /* 0x0070082e021f7984 */ /* 0x000fe80008000000 */
[----:B------:R-:W-:Y:S04]  /*2f80*/  LDS.U8 R21, [R2+UR46+0x3800] ;  /* 0x0038002e02157984 */ /* 0x000fe80008000000 */
[----:B------:R-:W4:Y:S04]  /*2f90*/  LDS.U8 R32, [R4+0x3800] ;  /* 0x0038000004207984 */ /* 0x000f280000000000 */
[----:B------:R-:W-:Y:S04]  /*2fa0*/  LDS.U8 R23, [R2+UR46+0x3808] ;  /* 0x0038082e02177984 */ /* 0x000fe80008000000 */
[----:B------:R-:W4:Y:S01]  /*2fb0*/  LDS.U8 R36, [R4+0x3808] ;  /* 0x0038080004247984 */ /* 0x000f220000000000 */
[----:B-1----:R-:W-:-:S03]  /*2fc0*/  PRMT R168, R168, 0x7054, R5 ;  /* 0x00007054a8a87816 */ /* 0x002fc60000000005 */
[----:B------:R-:W-:Y:S01]  /*2fd0*/  LDS.U8 R29, [R2+UR46+0x7000] ;  /* 0x0070002e021d7984 */ /* 0x000fe20008000000 */
[----:B--2---:R-:W-:-:S03]  /*2fe0*/  PRMT R169, R10, 0x7054, R7 ;  /* 0x000070540aa97816 */ /* 0x004fc60000000007 */
[----:B------:R-:W-:Y:S01]  /*2ff0*/  STL.64 [R1+0x818], R154 ;  /* 0x0008189a01007387 */ /* 0x000fe20000100a00 */
[----:B---3--:R-:W-:-:S03]  /*3000*/  PRMT R170, R170, 0x7054, R9 ;  /* 0x00007054aaaa7816 */ /* 0x008fc60000000009 */
[----:B------:R-:W-:Y:S01]  /*3010*/  STL.64 [R1+0x810], R152 ;  /* 0x0008109801007387 */ /* 0x000fe20000100a00 */
[----:B0-----:R-:W-:-:S03]  /*3020*/  PRMT R171, R16, 0x7054, R11 ;  /* 0x0000705410ab7816 */ /* 0x001fc6000000000b */
[----:B------:R-:W-:Y:S04]  /*3030*/  STL [R1+0x808], R54 ;  /* 0x0008083601007387 */ /* 0x000fe80000100800 */
[----:B------:R-:W-:Y:S01]  /*3040*/  STL [R1+0x804], R52 ;  /* 0x0008043401007387 */ /* 0x000fe20000100800 */
[----:B----4-:R-:W-:-:S03]  /*3050*/  PRMT R15, R20, 0x7604, R15 ;  /* 0x00007604140f7816 */ /* 0x010fc6000000000f */
[----:B------:R-:W-:Y:S04]  /*3060*/  STL [R1+0x800], R50 ;  /* 0x0008003201007387 */ /* 0x000fe80000100800 */
[----:B------:R-:W-:Y:S04]  /*3070*/  STL [R1+0x7fc], R48 ;  /* 0x0007fc3001007387 */ /* 0x000fe80000100800 */
[----:B------:R-:W-:Y:S01]  /*3080*/  STL [R1+0x7f8], R46 ;  /* 0x0007f82e01007387 */ /* 0x000fe20000100800 */
[----:B------:R-:W-:-:S03]  /*3090*/  PRMT R21, R32, 0x7604, R21 ;  /* 0x0000760420157816 */ /* 0x000fc60000000015 */
[----:B------:R-:W-:Y:S04]  /*30a0*/  STL [R1+0x7f4], R44 ;  /* 0x0007f42c01007387 */ /* 0x000fe80000100800 */
[----:B------:R-:W-:Y:S01]  /*30b0*/  STL [R1+0x7f0], R42 ;  /* 0x0007f02a01007387 */ /* 0x000fe20000100800 */
[----:B------:R-:W-:-:S03]  /*30c0*/  PRMT R23, R36, 0x7604, R23 ;  /* 0x0000760424177816 */ /* 0x000fc60000000017 */
[----:B------:R-:W-:Y:S04]  /*30d0*/  STL [R1+0x7ec], R40 ;  /* 0x0007ec2801007387 */ /* 0x000fe80000100800 */
[----:B------:R-:W-:Y:S04]  /*30e0*/  STL [R1+0x7e8], R38 ;  /* 0x0007e82601007387 */ /* 0x000fe80000100800 */
[----:B------:R-:W-:Y:S04]  /*30f0*/  STL.64 [R1+0x7e0], R34 ;  /* 0x0007e02201007387 */ /* 0x000fe80000100a00 */
[----:B------:R-:W-:Y:S04]  /*3100*/  STL [R1+0x7d8], R33 ;  /* 0x0007d82101007387 */ /* 0x000fe80000100800 */
[----:B------:R-:W-:Y:S04]  /*3110*/  STL.64 [R1+0x7d0], R30 ;  /* 0x0007d01e01007387 */ /* 0x000fe80000100a00 */
[----:B------:R-:W0:Y:S04]  /*3120*/  LDS.U8 R10, [R3+0x6008] ;  /* 0x00600800030a7984 */ /* 0x000e280000000000 */
[----:B------:R-:W1:Y:S04]  /*3130*/  LDS.U8 R12, [R3+0x6800] ;  /* 0x00680000030c7984 */ /* 0x000e680000000000 */
[----:B------:R-:W-:Y:S04]  /*3140*/  LDS.U8 R11, [R2+UR46+0x6808] ;  /* 0x0068082e020b7984 */ /* 0x000fe80008000000 */
[----:B------:R-:W2:Y:S04]  /*3150*/  LDS.U8 R14, [R4+0x6808] ;  /* 0x00680800040e7984 */ /* 0x000ea80000000000 */
[----:B------:R-:W3:Y:S04]  /*3160*/  LDS.U8 R16, [R3+0x6808] ;  /* 0x0068080003107984 */ /* 0x000ee80000000000 */
[----:B------:R0:W-:Y:S04]  /*3170*/  LDS.U8 R13, [R2+UR46+0x3000] ;  /* 0x0030002e020d7984 */ /* 0x0001e80008000000 */
[----:B------:R-:W4:Y:S04]  /*3180*/  LDS.U8 R18, [R4+0x3000] ;  /* 0x0030000004127984 */ /* 0x000f280000000000 */
[----:B------:R-:W4:Y:S04]  /*3190*/  LDS.U8 R20, [R3+0x3000] ;  /* 0x0030000003147984 */ /* 0x000f280000000000 */
[----:B------:R-:W-:Y:S04]  /*31a0*/  LDS.U8 R7, [R0+0x2000] ;  /* 0x0020000000077984 */ /* 0x000fe80000000000 */
[----:B------:R-:W-:Y:S04]  /*31b0*/  LDS.U8 R8, [R0+0x2008] ;  /* 0x0020080000087984 */ /* 0x000fe80000000000 */
[----:B------:R-:W-:Y:S01]  /*31c0*/  LDS.U8 R9, [R0+0x2800] ;  /* 0x0028000000097984 */ /* 0x000fe20000000000 */
[----:B0-----:R-:W-:-:S03]  /*31d0*/  PRMT R2, R10, 0x7054, R15 ;  /* 0x000070540a027816 */ /* 0x001fc6000000000f */
[----:B------:R-:W-:Y:S01]  /*31e0*/  LDS.U8 R6, [R0+0x2808] ;  /* 0x0028080000067984 */ /* 0x000fe20000000000 */
[----:B-1----:R-:W-:-:S03]  /*31f0*/  PRMT R17, R12, 0x7054, R17 ;  /* 0x000070540c117816 */ /* 0x002fc60000000011 */
[----:B------:R-:W-:Y:S04]  /*3200*/  LDS.U8 R5, [R0+0x6000] ;  /* 0x0060000000057984 */ /* 0x000fe80000000000 */
[----:B------:R-:W0:Y:S01]  /*3210*/  LDS.U8 R188, [R0+0x3000] ;  /* 0x0030000000bc7984 */ /* 0x000e220000000000 */
[----:B--2---:R-:W-:-:S03]  /*3220*/  PRMT R11, R14, 0x7604, R11 ;  /* 0x000076040e0b7816 */ /* 0x004fc6000000000b */
[----:B------:R-:W1:Y:S01]  /*3230*/  LDS.U8 R189, [R0+0x3008] ;  /* 0x0030080000bd7984 */ /* 0x000e620000000000 */
[----:B---3--:R-:W-:-:S03]  /*3240*/  PRMT R16, R16, 0x7054, R11 ;  /* 0x0000705410107816 */ /* 0x008fc6000000000b */
[----:B------:R-:W-:Y:S04]  /*3250*/  LDS.U8 R190, [R0+0x3800] ;  /* 0x0038000000be7984 */ /* 0x000fe80000000000 */
[----:B------:R-:W2:Y:S01]  /*3260*/  LDS.U8 R191, [R0+0x3808] ;  /* 0x0038080000bf7984 */ /* 0x000ea20000000000 */
[----:B----4-:R-:W-:-:S03]  /*3270*/  PRMT R13, R18, 0x7604, R13 ;  /* 0x00007604120d7816 */ /* 0x010fc6000000000d */
[----:B------:R-:W3:Y:S01]  /*3280*/  LDS.U8 R184, [R0+0x7000] ;  /* 0x0070000000b87984 */ /* 0x000ee20000000000 */
[----:B------:R-:W-:-:S03]  /*3290*/  PRMT R13, R20, 0x7054, R13 ;  /* 0x00007054140d7816 */ /* 0x000fc6000000000d */
[----:B------:R-:W4:Y:S04]  /*32a0*/  LDS.U8 R185, [R0+0x7008] ;  /* 0x0070080000b97984 */ /* 0x000f280000000000 */
[----:B------:R-:W4:Y:S04]  /*32b0*/  LDS.U8 R186, [R0+0x7800] ;  /* 0x0078000000ba7984 */ /* 0x000f280000000000 */
[----:B------:R-:W4:Y:S04]  /*32c0*/  LDS.U8 R187, [R0+0x7808] ;  /* 0x0078080000bb7984 */ /* 0x000f280000000000 */
[----:B------:R0:W-:Y:S02]  /*32d0*/  STL [R1+0x7c8], R29 ;  /* 0x0007c81d01007387 */ /* 0x0001e40000100800 */
[----:B0-----:R-:W-:-:S06]  /*32e0*/  WARPGROUP.ARRIVE ;  /* 0x00000000000079c5 */ /* 0x001fcc0000000000 */
[----:B------:R-:W-:Y:S03]  /*32f0*/  IGMMA.64x256x32.S8.S8 R24, R24, gdesc[UR8], RZ, !UPT, gsb0 ;  /* 0x0660000818187df1 */ /* 0x000fe6000c0410ff */
[----:B------:R-:W-:Y:S02]  /*3300*/  WARPGROUP.DEPBAR.LE gsb0, 0x0 ;  /* 0x00008000000079c5 */ /* 0x000fe40000010000 */
[----:B------:R-:W-:Y:S01]  /*3310*/  STL.64 [R1], R24 ;  /* 0x0000001801007387 */ /* 0x000fe20000100a00 */
[----:B------:R-:W-:Y:S01]  /*3320*/  MOV R235, R96 ;  /* 0x0000006000eb7202 */ /* 0x000fe20000000f00 */
[----:B------:R-:W-:Y:S01]  /*3330*/  IMAD.MOV.U32 R234, RZ, RZ, R97 ;  /* 0x000000ffffea7224 */ /* 0x000fe200078e0061 */
[----:B------:R-:W-:Y:S01]  /*3340*/  MOV R229, R102 ;  /* 0x0000006600e57202 */ /* 0x000fe20000000f00 */
[----:B------:R-:W-:Y:S01]  /*3350*/  STL.64 [R1+0x8], R26 ;  /* 0x0000081a01007387 */ /* 0x000fe20000100a00 */
[----:B------:R-:W-:Y:S01]  /*3360*/  IMAD.MOV.U32 R233, RZ, RZ, R98 ;  /* 0x000000ffffe97224 */ /* 0x000fe200078e0062 */
[----:B------:R-:W-:Y:S01]  /*3370*/  MOV R223, R108 ;  /* 0x0000006c00df7202 */ /* 0x000fe20000000f00 */
[----:B------:R-:W-:Y:S01]  /*3380*/  IMAD.MOV.U32 R232, RZ, RZ, R99 ;  /* 0x000000ffffe87224 */ /* 0x000fe200078e0063 */
        /* <DEDUP_REMOVED lines=29> */
[----:B------:R-:W-:-:S02]  /*3560*/  IMAD.MOV.U32 R214, RZ, RZ, R117 ;  /* 0x000000ffffd67224 */ /* 0x000fc400078e0075 */
[----:B------:R-:W-:Y:S01]  /*3570*/  IMAD.MOV.U32 R213, RZ, RZ, R118 ;  /* 0x000000ffffd57224 */ /* 0x000fe200078e0076 */
[----:B------:R-:W-:Y:S01]  /*3580*/  STL.64 [R1+0x50], R44 ;  /* 0x0000502c01007387 */ /* 0x000fe20000100a00 */
[----:B------:R-:W-:Y:S02]  /*3590*/  IMAD.MOV.U32 R212, RZ, RZ, R119 ;  /* 0x000000ffffd47224 */ /* 0x000fe400078e0077 */
[----:B------:R-:W-:Y:S01]  /*35a0*/  IMAD.MOV.U32 R210, RZ, RZ, R121 ;  /* 0x000000ffffd27224 */ /* 0x000fe200078e0079 */
[----:B------:R-:W-:Y:S01]  /*35b0*/  STL.64 [R1+0x58], R46 ;  /* 0x0000582e01007387 */ /* 0x000fe20000100a00 */
[----:B------:R-:W-:Y:S02]  /*35c0*/  IMAD.MOV.U32 R209, RZ, RZ, R122 ;  /* 0x000000ffffd17224 */ /* 0x000fe400078e007a */
        /* <DEDUP_REMOVED lines=10> */
[----:B------:R0:W-:Y:S01]  /*3670*/  STL.64 [R1+0x78], R54 ;  /* 0x0000783601007387 */ /* 0x0001e20000100a00 */
        /* <DEDUP_REMOVED lines=24> */
[----:B------:R-:W-:-:S03]  /*3800*/  IMAD.MOV.U32 R0, RZ, RZ, R151 ;  /* 0x000000ffff007224 */ /* 0x000fc600078e0097 */
[----:B------:R-:W-:Y:S04]  /*3810*/  STL.64 [R1+0xc0], R72 ;  /* 0x0000c04801007387 */ /* 0x000fe80000100a00 */
        /* <DEDUP_REMOVED lines=10> */
[----:B------:R4:W-:Y:S04]  /*38c0*/  STL.64 [R1+0x118], R94 ;  /* 0x0001185e01007387 */ /* 0x0009e80000100a00 */
[----:B------:R-:W2:Y:S04]  /*38d0*/  LDL.LU.64 R154, [R1+0x818] ;  /* 0x00081800019a7983 */ /* 0x000ea80000300a00 */
[----:B------:R-:W3:Y:S04]  /*38e0*/  LDL.LU.64 R152, [R1+0x810] ;  /* 0x0008100001987983 */ /* 0x000ee80000300a00 */
[----:B0-----:R-:W4:Y:S04]  /*38f0*/  LDL.LU R54, [R1+0x808] ;  /* 0x0008080001367983 */ /* 0x001f280000300800 */
[----:B------:R-:W4:Y:S04]  /*3900*/  LDL.LU R52, [R1+0x804] ;  /* 0x0008040001347983 */ /* 0x000f280000300800 */
[----:B------:R-:W4:Y:S04]  /*3910*/  LDL.LU R50, [R1+0x800] ;  /* 0x0008000001327983 */ /* 0x000f280000300800 */
[----:B------:R-:W4:Y:S04]  /*3920*/  LDL.LU R48, [R1+0x7fc] ;  /* 0x0007fc0001307983 */ /* 0x000f280000300800 */
[----:B------:R-:W4:Y:S04]  /*3930*/  LDL.LU R46, [R1+0x7f8] ;  /* 0x0007f800012e7983 */ /* 0x000f280000300800 */
[----:B------:R-:W4:Y:S04]  /*3940*/  LDL.LU R44, [R1+0x7f4] ;  /* 0x0007f400012c7983 */ /* 0x000f280000300800 */
[----:B------:R-:W4:Y:S04]  /*3950*/  LDL.LU R42, [R1+0x7f0] ;  /* 0x0007f000012a7983 */ /* 0x000f280000300800 */
[----:B------:R-:W4:Y:S04]  /*3960*/  LDL.LU R40, [R1+0x7ec] ;  /* 0x0007ec0001287983 */ /* 0x000f280000300800 */
[----:B------:R-:W4:Y:S04]  /*3970*/  LDL.LU R38, [R1+0x7e8] ;  /* 0x0007e80001267983 */ /* 0x000f280000300800 */
[----:B------:R-:W4:Y:S04]  /*3980*/  LDL.LU.64 R34, [R1+0x7e0] ;  /* 0x0007e00001227983 */ /* 0x000f280000300a00 */
[----:B------:R-:W4:Y:S04]  /*3990*/  LDL.LU R33, [R1+0x7d8] ;  /* 0x0007d80001217983 */ /* 0x000f280000300800 */
[----:B------:R-:W4:Y:S04]  /*39a0*/  LDL.LU.64 R30, [R1+0x7d0] ;  /* 0x0007d000011e7983 */ /* 0x000f280000300a00 */
[----:B------:R-:W4:Y:S01]  /*39b0*/  LDL.LU R29, [R1+0x7c8] ;  /* 0x0007c800011d7983 */ /* 0x000f220000300800 */
[----:B------:R-:W-:-:S02]  /*39c0*/  PRMT R188, R188, 0x654, R13 ;  /* 0x00000654bcbc7816 */ /* 0x000fc4000000000d */
[----:B------:R-:W-:Y:S02]  /*39d0*/  PRMT R170, R9, 0x654, R170 ;  /* 0x0000065409aa7816 */ /* 0x000fe400000000aa */
[----:B------:R-:W-:Y:S01]  /*39e0*/  PRMT R171, R6, 0x654, R171 ;  /* 0x0000065406ab7816 */ /* 0x000fe200000000ab */
[----:B------:R-:W-:Y:S01]  /*39f0*/  STL [R1+0x3c4], R188 ;  /* 0x0003c4bc01007387 */ /* 0x000fe20000100800 */
[----:B------:R-:W-:Y:S02]  /*3a00*/  PRMT R168, R7, 0x654, R168 ;  /* 0x0000065407a87816 */ /* 0x000fe400000000a8 */
[----:B------:R-:W-:Y:S02]  /*3a10*/  PRMT R169, R8, 0x654, R169 ;  /* 0x0000065408a97816 */ /* 0x000fe400000000a9 */
[----:B--2---:R-:W-:Y:S02]  /*3a20*/  PRMT R154, R154, 0x654, R17 ;  /* 0x000006549a9a7816 */ /* 0x004fe40000000011 */
[----:B------:R-:W-:-:S02]  /*3a30*/  PRMT R155, R155, 0x654, R16 ;  /* 0x000006549b9b7816 */ /* 0x000fc40000000010 */
[----:B---3--:R-:W-:Y:S02]  /*3a40*/  PRMT R152, R5, 0x654, R152 ;  /* 0x0000065405987816 */ /* 0x008fe40000000098 */
[----:B------:R-:W-:Y:S02]  /*3a50*/  PRMT R153, R153, 0x654, R2 ;  /* 0x0000065499997816 */ /* 0x000fe40000000002 */
[----:B----4-:R-:W-:Y:S02]  /*3a60*/  PRMT R38, R38, 0x7054, R23 ;  /* 0x0000705426267816 */ /* 0x010fe40000000017 */
[----:B------:R-:W-:Y:S02]  /*3a70*/  PRMT R35, R52, 0x7604, R35 ;  /* 0x0000760434237816 */ /* 0x000fe40000000023 */
[----:B------:R-:W-:Y:S02]  /*3a80*/  PRMT R21, R34, 0x7054, R21 ;  /* 0x0000705422157816 */ /* 0x000fe40000000015 */
[----:B------:R-:W-:-:S02]  /*3a90*/  PRMT R33, R48, 0x7604, R33 ;  /* 0x0000760430217816 */ /* 0x000fc40000000021 */
[----:B------:R-:W-:Y:S02]  /*3aa0*/  PRMT R54, R54, 0x7054, R35 ;  /* 0x0000705436367816 */ /* 0x000fe40000000023 */
[----:B------:R-:W-:Y:S02]  /*3ab0*/  PRMT R31, R44, 0x7604, R31 ;  /* 0x000076042c1f7816 */ /* 0x000fe4000000001f */
[----:B------:R-:W-:Y:S02]  /*3ac0*/  PRMT R33, R50, 0x7054, R33 ;  /* 0x0000705432217816 */ /* 0x000fe40000000021 */
[----:B------:R-:W-:Y:S02]  /*3ad0*/  PRMT R29, R40, 0x7604, R29 ;  /* 0x00007604281d7816 */ /* 0x000fe4000000001d */
[----:B------:R-:W-:Y:S02]  /*3ae0*/  PRMT R46, R46, 0x7054, R31 ;  /* 0x000070542e2e7816 */ /* 0x000fe4000000001f */
[----:B------:R-:W-:-:S02]  /*3af0*/  PRMT R29, R42, 0x7054, R29 ;  /* 0x000070542a1d7816 */ /* 0x000fc4000000001d */
[----:B-1----:R-:W-:Y:S02]  /*3b00*/  PRMT R189, R189, 0x654, R30 ;  /* 0x00000654bdbd7816 */ /* 0x002fe4000000001e */
[----:B------:R-:W-:Y:S02]  /*3b10*/  PRMT R191, R191, 0x654, R38 ;  /* 0x00000654bfbf7816 */ /* 0x000fe40000000026 */
[----:B------:R-:W-:Y:S01]  /*3b20*/  PRMT R184, R184, 0x654, R29 ;  /* 0x00000654b8b87816 */ /* 0x000fe2000000001d */
[----:B------:R-:W-:Y:S01]  /*3b30*/  STL [R1+0x3c8], R189 ;  /* 0x0003c8bd01007387 */ /* 0x000fe20000100800 */
[----:B------:R-:W-:Y:S02]  /*3b40*/  PRMT R185, R185, 0x654, R46 ;  /* 0x00000654b9b97816 */ /* 0x000fe4000000002e */
[----:B------:R-:W-:Y:S02]  /*3b50*/  PRMT R186, R186, 0x654, R33 ;  /* 0x00000654baba7816 */ /* 0x000fe40000000021 */
[----:B------:R-:W-:-:S02]  /*3b60*/  PRMT R187, R187, 0x654, R54 ;  /* 0x00000654bbbb7816 */ /* 0x000fc40000000036 */
[----:B------:R-:W-:Y:S01]  /*3b70*/  WARPGROUP.ARRIVE ;  /* 0x00000000000079c5 */ /* 0x000fe20000000000 */
[----:B------:R-:W-:-:S05]  /*3b80*/  PRMT R190, R190, 0x654, R21 ;  /* 0x00000654bebe7816 */ /* 0x000fca0000000015 */
[----:B------:R-:W-:Y:S01]  /*3b90*/  IGMMA.64x256x32.S8.S8 R24, R192, gdesc[UR8], RZ, !UPT, gsb0 ;  /* 0x06600008c0187df1 */ /* 0x000fe2000c0410ff */
[----:B------:R-:W-:Y:S04]  /*3ba0*/  STL [R1+0x3cc], R190 ;  /* 0x0003ccbe01007387 */ /* 0x000fe80000100800 */
[----:B------:R-:W-:Y:S04]  /*3bb0*/  STL [R1+0x3d0], R191 ;  /* 0x0003d0bf01007387 */ /* 0x000fe80000100800 */
[----:B------:R-:W-:Y:S04]  /*3bc0*/  STL.64 [R1+0x7c0], R174 ;  /* 0x0007c0ae01007387 */ /* 0x000fe80000100a00 */
[----:B------:R-:W-:Y:S04]  /*3bd0*/  STL.64 [R1+0x7b8], R172 ;  /* 0x0007b8ac01007387 */ /* 0x000fe80000100a00 */
[----:B------:R-:W-:Y:S04]  /*3be0*/  STL.64 [R1+0x7b0], R170 ;  /* 0x0007b0aa01007387 */ /* 0x000fe80000100a00 */
[----:B------:R-:W-:Y:S04]  /*3bf0*/  STL.64 [R1+0x7a8], R168 ;  /* 0x0007a8a801007387 */ /* 0x000fe80000100a00 */
[----:B------:R-:W-:Y:S04]  /*3c00*/  STL.64 [R1+0x7a0], R166 ;  /* 0x0007a0a601007387 */ /* 0x000fe80000100a00 */
[----:B-----5:R-:W-:Y:S04]  /*3c10*/  STL.64 [R1+0x798], R164 ;  /* 0x000798a401007387 */ /* 0x020fe80000100a00 */
[----:B------:R-:W-:Y:S04]  /*3c20*/  STL.64 [R1+0x790], R160 ;  /* 0x000790a001007387 */ /* 0x000fe80000100a00 */
[----:B------:R-:W-:Y:S04]  /*3c30*/  STL.64 [R1+0x788], R158 ;  /* 0x0007889e01007387 */ /* 0x000fe80000100a00 */
[----:B------:R-:W-:Y:S04]  /*3c40*/  STL.64 [R1+0x780], R154 ;  /* 0x0007809a01007387 */ /* 0x000fe80000100a00 */
[----:B------:R-:W-:Y:S01]  /*3c50*/  STL.64 [R1+0x778], R152 ;  /* 0x0007789801007387 */ /* 0x000fe20000100a00 */
[----:B------:R-:W-:-:S03]  /*3c60*/  WARPGROUP.DEPBAR.LE gsb0, 0x0 ;  /* 0x00008000000079c5 */ /* 0x000fc60000010000 */
        /* <DEDUP_REMOVED lines=52> */
[----:B0-----:R-:W2:Y:S04]  /*3fb0*/  LDL.LU R48, [R1] ;  /* 0x0000000001307983 */ /* 0x001ea80000300800 */
[----:B------:R-:W2:Y:S04]  /*3fc0*/  LDL.LU R49, [R1+0x4] ;  /* 0x0000040001317983 */ /* 0x000ea80000300800 */
        /* <DEDUP_REMOVED lines=69> */
[----:B------:R-:W2:Y:S01]  /*4420*/  LDL.LU R119, [R1+0x11c] ;  /* 0x00011c0001777983 */ /* 0x000ea20000300800 */
[----:B------:R-:W-:Y:S01]  /*4430*/  IMAD.MOV.U32 R120, RZ, RZ, R235 ;  /* 0x000000ffff787224 */ /* 0x000fe200078e00eb */
[----:B------:R-:W-:Y:S01]  /*4440*/  MOV R124, R231 ;  /* 0x000000e7007c7202 */ /* 0x000fe20000000f00 */
        /* <DEDUP_REMOVED lines=15> */
[----:B------:R-:W-:Y:S01]  /*4540*/  UIADD3 UR8, UR4, 0x2, URZ ;  /* 0x0000000204087890 */ /* 0x000fe2000fffe03f */
[----:B------:R-:W-:Y:S01]  /*4550*/  IMAD.MOV.U32 R131, RZ, RZ, R224 ;  /* 0x000000ffff837224 */ /* 0x000fe200078e00e0 */
[----:B------:R-:W-:Y:S01]  /*4560*/  UMOV UR11, 0x40000040 ;  /* 0x40000040000b7882 */ /* 0x000fe20000000000 */
[----:B------:R-:W-:-:S02]  /*4570*/  IMAD.MOV.U32 R132, RZ, RZ, R223 ;  /* 0x000000ffff847224 */ /* 0x000fc400078e00df */
[----:B------:R-:W-:Y:S02]  /*4580*/  IMAD.MOV.U32 R133, RZ, RZ, R222 ;  /* 0x000000ffff857224 */ /* 0x000fe400078e00de */
[----:B------:R-:W-:Y:S01]  /*4590*/  IMAD.MOV.U32 R134, RZ, RZ, R221 ;  /* 0x000000ffff867224 */ /* 0x000fe200078e00dd */
[----:B------:R-:W-:Y:S01]  /*45a0*/  UMOV UR10, UR8 ;  /* 0x00000008000a7c82 */ /* 0x000fe20008000000 */
[----:B------:R-:W-:Y:S02]  /*45b0*/  IMAD.MOV.U32 R135, RZ, RZ, R220 ;  /* 0x000000ffff877224 */ /* 0x000fe400078e00dc */
[----:B------:R-:W-:Y:S02]  /*45c0*/  IMAD.MOV.U32 R137, RZ, RZ, R218 ;  /* 0x000000ffff897224 */ /* 0x000fe400078e00da */
[----:B------:R-:W-:Y:S02]  /*45d0*/  IMAD.MOV.U32 R138, RZ, RZ, R217 ;  /* 0x000000ffff8a7224 */ /* 0x000fe400078e00d9 */
[----:B------:R-:W-:-:S02]  /*45e0*/  IMAD.MOV.U32 R139, RZ, RZ, R216 ;  /* 0x000000ffff8b7224 */ /* 0x000fc400078e00d8 */
[----:B------:R-:W-:Y:S02]  /*45f0*/  IMAD.MOV.U32 R140, RZ, RZ, R215 ;  /* 0x000000ffff8c7224 */ /* 0x000fe400078e00d7 */
[----:B------:R-:W-:Y:S02]  /*4600*/  IMAD.MOV.U32 R141, RZ, RZ, R214 ;  /* 0x000000ffff8d7224 */ /* 0x000fe400078e00d6 */
        /* <DEDUP_REMOVED lines=24> */
[----:B------:R-:W-:-:S06]  /*4790*/  IMAD.MOV.U32 R175, RZ, RZ, R0 ;  /* 0x000000ffffaf7224 */ /* 0x000fcc00078e0000 */
[----:B--2---:R-:W-:-:S06]  /*47a0*/  WARPGROUP.ARRIVE ;  /* 0x00000000000079c5 */ /* 0x004fcc0000000000 */
[----:B------:R-:W-:Y:S03]  /*47b0*/  IGMMA.64x256x32.S8.S8 R48, R176, gdesc[UR8], R48, gsb0 ;  /* 0x06600008b0307df1 */ /* 0x000fe60008041030 */
[----:B------:R-:W-:Y:S02]  /*47c0*/  WARPGROUP.DEPBAR.LE gsb0, 0x0 ;  /* 0x00008000000079c5 */ /* 0x000fe40000010000 */
[----:B------:R-:W-:Y:S04]  /*47d0*/  STL.64 [R1], R48 ;  /* 0x0000003001007387 */ /* 0x000fe80000100a00 */
        /* <DEDUP_REMOVED lines=63> */
[----:B0-----:R-:W2:Y:S04]  /*4bd0*/  LDL.LU.64 R174, [R1+0x7c0] ;  /* 0x0007c00001ae7983 */ /* 0x001ea80000300a00 */
[----:B------:R-:W2:Y:S04]  /*4be0*/  LDL.LU.64 R172, [R1+0x7b8] ;  /* 0x0007b80001ac7983 */ /* 0x000ea80000300a00 */
[----:B------:R-:W3:Y:S04]  /*4bf0*/  LDL.LU.64 R170, [R1+0x7b0] ;  /* 0x0007b00001aa7983 */ /* 0x000ee80000300a00 */
[----:B------:R-:W3:Y:S04]  /*4c00*/  LDL.LU.64 R168, [R1+0x7a8] ;  /* 0x0007a80001a87983 */ /* 0x000ee80000300a00 */
[----:B------:R-:W4:Y:S04]  /*4c10*/  LDL.LU.64 R166, [R1+0x7a0] ;  /* 0x0007a00001a67983 */ /* 0x000f280000300a00 */
[----:B------:R-:W4:Y:S04]  /*4c20*/  LDL.LU.64 R164, [R1+0x798] ;  /* 0x0007980001a47983 */ /* 0x000f280000300a00 */
[----:B------:R-:W4:Y:S04]  /*4c30*/  LDL.LU.64 R160, [R1+0x790] ;  /* 0x0007900001a07983 */ /* 0x000f280000300a00 */
[----:B------:R-:W4:Y:S04]  /*4c40*/  LDL.LU.64 R158, [R1+0x788] ;  /* 0x00078800019e7983 */ /* 0x000f280000300a00 */
[----:B------:R-:W2:Y:S04]  /*4c50*/  LDL.LU.64 R154, [R1+0x780] ;  /* 0x00078000019a7983 */ /* 0x000ea80000300a00 */
[----:B------:R-:W3:Y:S04]  /*4c60*/  LDL.LU.64 R152, [R1+0x778] ;  /* 0x0007780001987983 */ /* 0x000ee80000300a00 */
[----:B------:R-:W4:Y:S04]  /*4c70*/  LDL.LU.64 R150, [R1+0x770] ;  /* 0x0007700001967983 */ /* 0x000f280000300a00 */
        /* <DEDUP_REMOVED lines=51> */
[----:B--2---:R-:W-:Y:S04]  /*4fb0*/  STL.64 [R1+0x5d0], R154 ;  /* 0x0005d09a01007387 */ /* 0x004fe80000100a00 */
[----:B---3--:R-:W-:Y:S01]  /*4fc0*/  STL.64 [R1+0x5c8], R152 ;  /* 0x0005c89801007387 */ /* 0x008fe20000100a00 */
[----:B----4-:R-:W-:-:S06]  /*4fd0*/  WARPGROUP.ARRIVE ;  /* 0x00000000000079c5 */ /* 0x010fcc0000000000 */
[----:B------:R-:W-:Y:S03]  /*4fe0*/  IGMMA.64x256x32.S8.S8 R24, R172, gdesc[UR8], R24, gsb0 ;  /* 0x06600008ac187df1 */ /* 0x000fe60008041018 */
[----:B------:R-:W-:Y:S02]  /*4ff0*/  WARPGROUP.DEPBAR.LE gsb0, 0x0 ;  /* 0x00008000000079c5 */ /* 0x000fe40000010000 */
        /* <DEDUP_REMOVED lines=62> */
[----:B0-----:R-:W2:Y:S04]  /*53e0*/  LDL.LU.64 R28, [R1] ;  /* 0x00000000011c7983 */ /* 0x001ea80000300a00 */
[----:B------:R-:W2:Y:S04]  /*53f0*/  LDL.LU.64 R30, [R1+0x8] ;  /* 0x00000800011e7983 */ /* 0x000ea80000300a00 */
        /* <DEDUP_REMOVED lines=61> */
[----:B------:R-:W2:Y:S01]  /*57d0*/  LDL.LU.64 R154, [R1+0x1f8] ;  /* 0x0001f800019a7983 */ /* 0x000ea20000300a00 */
[----:B------:R-:W-:Y:S01]  /*57e0*/  UIADD3 UR8, UR4, 0x4, URZ ;  /* 0x0000000404087890 */ /* 0x000fe2000fffe03f */
[----:B------:R-:W-:-:S06]  /*57f0*/  UMOV UR11, 0x40000040 ;  /* 0x40000040000b7882 */ /* 0x000fcc0000000000 */
[----:B------:R-:W-:Y:S01]  /*5800*/  UMOV UR10, UR8 ;  /* 0x00000008000a7c82 */ /* 0x000fe20008000000 */
[----:B--2---:R-:W-:-:S06]  /*5810*/  WARPGROUP.ARRIVE ;  /* 0x00000000000079c5 */ /* 0x004fcc0000000000 */
[----:B------:R-:W-:Y:S03]  /*5820*/  IGMMA.64x256x32.S8.S8 R28, R168, gdesc[UR8], R28, gsb0 ;  /* 0x06600008a81c7df1 */ /* 0x000fe6000804101c */
[----:B------:R-:W-:Y:S02]  /*5830*/  WARPGROUP.DEPBAR.LE gsb0, 0x0 ;  /* 0x00008000000079c5 */ /* 0x000fe40000010000 */
[----:B------:R-:W-:Y:S01]  /*5840*/  STL.64 [R1], R28 ;  /* 0x0000001c01007387 */ /* 0x000fe20000100a00 */
        /* <DEDUP_REMOVED lines=77> */
[----:B------:R0:W-:Y:S01]  /*5d20*/  STL [R1+0xa0], R68 ;  /* 0x0000a04401007387 */ /* 0x0001e20000100800 */
[----:B------:R-:W-:Y:S02]  /*5d30*/  IMAD.MOV.U32 R207, RZ, RZ, R104 ;  /* 0x000000ffffcf7224 */ /* 0x000fe400078e0068 */
[----:B------:R-:W-:Y:S01]  /*5d40*/  IMAD.MOV.U32 R209, RZ, RZ, R102 ;  /* 0x000000ffffd17224 */ /* 0x000fe200078e0066 */
[----:B------:R-:W2:Y:S01]  /*5d50*/  LDL.LU.64 R154, [R1+0x5d0] ;  /* 0x0005d000019a7983 */ /* 0x000ea20000300a00 */
[----:B------:R-:W-:-:S02]  /*5d60*/  IMAD.MOV.U32 R208, RZ, RZ, R103 ;  /* 0x000000ffffd07224 */ /* 0x000fc400078e0067 */
[----:B------:R-:W-:Y:S01]  /*5d70*/  IMAD.MOV.U32 R210, RZ, RZ, R101 ;  /* 0x000000ffffd27224 */ /* 0x000fe200078e0065 */
[----:B------:R-:W2:Y:S01]  /*5d80*/  LDL.LU.64 R152, [R1+0x5c8] ;  /* 0x0005c80001987983 */ /* 0x000ea20000300a00 */
[----:B------:R-:W-:Y:S02]  /*5d90*/  IMAD.MOV.U32 R213, RZ, RZ, R98 ;  /* 0x000000ffffd57224 */ /* 0x000fe400078e0062 */
[----:B------:R-:W-:Y:S01]  /*5da0*/  IMAD.MOV.U32 R212, RZ, RZ, R99 ;  /* 0x000000ffffd47224 */ /* 0x000fe200078e0063 */
[----:B------:R-:W2:Y:S01]  /*5db0*/  LDL.LU.64 R150, [R1+0x5c0] ;  /* 0x0005c00001967983 */ /* 0x000ea20000300a00 */
        /* <DEDUP_REMOVED lines=33> */
[----:B------:R-:W-:-:S03]  /*5fd0*/  IMAD.MOV.U32 R189, RZ, RZ, R71 ;  /* 0x000000ffffbd7224 */ /* 0x000fc600078e0047 */
        /* <DEDUP_REMOVED lines=29> */
[----:B0-----:R-:W2:Y:S04]  /*61b0*/  LDL.LU.64 R68, [R1+0x478] ;  /* 0x0004780001447983 */ /* 0x001ea80000300a00 */
        /* <DEDUP_REMOVED lines=20> */
[----:B------:R-:W-:Y:S04]  /*6300*/  STL.64 [R1+0x3b0], R186 ;  /* 0x0003b0ba01007387 */ /* 0x000fe80000100a00 */
[----:B------:R-:W-:Y:S04]  /*6310*/  STL.64 [R1+0x3a8], R184 ;  /* 0x0003a8b801007387 */ /* 0x000fe80000100a00 */
[----:B------:R-:W-:Y:S04]  /*6320*/  STL.64 [R1+0x3a0], R182 ;  /* 0x0003a0b601007387 */ /* 0x000fe80000100a00 */
[----:B------:R-:W-:Y:S04]  /*6330*/  STL.64 [R1+0x398], R180 ;  /* 0x000398b401007387 */ /* 0x000fe80000100a00 */
[----:B------:R-:W-:Y:S04]  /*6340*/  STL.64 [R1+0x390], R166 ;  /* 0x000390a601007387 */ /* 0x000fe80000100a00 */
[----:B------:R-:W-:Y:S04]  /*6350*/  STL.64 [R1+0x388], R164 ;  /* 0x000388a401007387 */ /* 0x000fe80000100a00 */
[----:B------:R-:W-:Y:S04]  /*6360*/  STL.64 [R1+0x380], R160 ;  /* 0x000380a001007387 */ /* 0x000fe80000100a00 */
[----:B------:R-:W-:Y:S01]  /*6370*/  STL.64 [R1+0x378], R158 ;  /* 0x0003789e01007387 */ /* 0x000fe20000100a00 */
[----:B--2---:R-:W-:-:S06]  /*6380*/  WARPGROUP.ARRIVE ;  /* 0x00000000000079c5 */ /* 0x004fcc0000000000 */
        /* <DEDUP_REMOVED lines=85> */
[----:B------:R-:W-:-:S03]  /*68e0*/  IMAD.MOV.U32 R101, RZ, RZ, R191 ;  /* 0x000000ffff657224 */ /* 0x000fc600078e00bf */
[----:B------:R-:W2:Y:S01]  /*68f0*/  LDL.LU R97, [R1+0x94] ;  /* 0x0000940001617983 */ /* 0x000ea20000300800 */
[----:B------:R-:W-:-:S03]  /*6900*/  IMAD.MOV.U32 R102, RZ, RZ, R190 ;  /* 0x000000ffff667224 */ /* 0x000fc600078e00be */
[----:B------:R-:W2:Y:S01]  /*6910*/  LDL.LU R98, [R1+0x98] ;  /* 0x0000980001627983 */ /* 0x000ea20000300800 */
[----:B------:R-:W-:-:S03]  /*6920*/  IMAD.MOV.U32 R103, RZ, RZ, R189 ;  /* 0x000000ffff677224 */ /* 0x000fc600078e00bd */
[----:B------:R-:W2:Y:S01]  /*6930*/  LDL.LU R99, [R1+0x9c] ;  /* 0x00009c0001637983 */ /* 0x000ea20000300800 */
[----:B------:R-:W-:-:S03]  /*6940*/  IMAD.MOV.U32 R104, RZ, RZ, R188 ;  /* 0x000000ffff687224 */ /* 0x000fc600078e00bc */
[----:B------:R-:W2:Y:S04]  /*6950*/  LDL.LU R100, [R1+0xa0] ;  /* 0x0000a00001647983 */ /* 0x000ea80000300800 */
[----:B------:R-:W2:Y:S04]  /*6960*/  LDL.LU R191, [R1+0x3d0] ;  /* 0x0003d00001bf7983 */ /* 0x000ea80000300800 */
[----:B------:R-:W2:Y:S04]  /*6970*/  LDL.LU R190, [R1+0x3cc] ;  /* 0x0003cc0001be7983 */ /* 0x000ea80000300800 */
[----:B------:R-:W2:Y:S04]  /*6980*/  LDL.LU R189, [R1+0x3c8] ;  /* 0x0003c80001bd7983 */ /* 0x000ea80000300800 */
[----:B------:R-:W2:Y:S01]  /*6990*/  LDL.LU R188, [R1+0x3c4] ;  /* 0x0003c40001bc7983 */ /* 0x000ea20000300800 */
        /* <DEDUP_REMOVED lines=40> */
[----:B------:R-:W-:Y:S01]  /*6c20*/  IMAD.MOV.U32 R187, RZ, RZ, R0 ;  /* 0x000000ffffbb7224 */ /* 0x000fe200078e0000 */
[----:B------:R-:W-:Y:S01]  /*6c30*/  UIADD3 UR4, UR4, 0x6, URZ ;  /* 0x0000000604047890 */ /* 0x000fe2000fffe03f */
[----:B------:R-:W-:Y:S01]  /*6c40*/  IMAD.MOV.U32 R114, RZ, RZ, R229 ;  /* 0x000000ffff727224 */ /* 0x000fe200078e00e5 */
[----:B------:R-:W-:Y:S01]  /*6c50*/  UMOV UR11, 0x40000040 ;  /* 0x40000040000b7882 */ /* 0x000fe20000000000 */
[----:B------:R-:W-:Y:S01]  /*6c60*/  IMAD.MOV.U32 R116, RZ, RZ, R227 ;  /* 0x000000ffff747224 */ /* 0x000fe200078e00e3 */
[----:B------:R0:W5:Y:S01]  /*6c70*/  LDL.LU R197, [R1+0x3c0] ;  /* 0x0003c00001c57983 */ /* 0x0001620000300800 */
        /* <DEDUP_REMOVED lines=35> */
[----:B------:R-:W-:Y:S01]  /*6eb0*/  IMAD.MOV.U32 R178, RZ, RZ, R10 ;  /* 0x000000ffffb27224 */ /* 0x000fe200078e000a */
[----:B------:R-:W-:Y:S01]  /*6ec0*/  UMOV UR10, UR4 ;  /* 0x00000004000a7c82 */ /* 0x000fe20008000000 */
[----:B------:R0:W5:Y:S04]  /*6ed0*/  LDL.LU R196, [R1+0x3bc] ;  /* 0x0003bc0001c47983 */ /* 0x0001680000300800 */
[----:B------:R0:W5:Y:S01]  /*6ee0*/  LDL.LU R22, [R1+0x3b8] ;  /* 0x0003b80001167983 */ /* 0x0001620000300800 */
        /* <DEDUP_REMOVED lines=67> */
[----:B-1----:R-:W2:Y:S04]  /*7320*/  LDL.LU.64 R186, [R1+0x3b0] ;  /* 0x0003b00001ba7983 */ /* 0x002ea80000300a00 */
[----:B------:R-:W2:Y:S04]  /*7330*/  LDL.LU.64 R184, [R1+0x3a8] ;  /* 0x0003a80001b87983 */ /* 0x000ea80000300a00 */
[----:B------:R0:W5:Y:S04]  /*7340*/  LDL.LU.64 R182, [R1+0x3a0] ;  /* 0x0003a00001b67983 */ /* 0x0001680000300a00 */
[----:B------:R0:W5:Y:S04]  /*7350*/  LDL.LU.64 R180, [R1+0x398] ;  /* 0x0003980001b47983 */ /* 0x0001680000300a00 */
[----:B------:R0:W5:Y:S04]  /*7360*/  LDL.LU.64 R166, [R1+0x390] ;  /* 0x0003900001a67983 */ /* 0x0001680000300a00 */
[----:B------:R0:W5:Y:S04]  /*7370*/  LDL.LU.64 R164, [R1+0x388] ;  /* 0x0003880001a47983 */ /* 0x0001680000300a00 */
[----:B------:R0:W5:Y:S04]  /*7380*/  LDL.LU.64 R160, [R1+0x380] ;  /* 0x0003800001a07983 */ /* 0x0001680000300a00 */
[----:B------:R0:W5:Y:S04]  /*7390*/  LDL.LU.64 R158, [R1+0x378] ;  /* 0x00037800019e7983 */ /* 0x0001680000300a00 */
        /* <DEDUP_REMOVED lines=45> */
[----:B------:R-:W2:Y:S02]  /*7670*/  LDL.LU.64 R60, [R1+0x208] ;  /* 0x00020800013c7983 */ /* 0x000ea40000300a00 */
[----:B--2---:R-:W-:-:S06]  /*7680*/  WARPGROUP.ARRIVE ;  /* 0x00000000000079c5 */ /* 0x004fcc0000000000 */
[----:B------:R-:W-:Y:S03]  /*7690*/  IGMMA.64x256x32.S8.S8 R24, R184, gdesc[UR8], R24, gsb0 ;  /* 0x06600008b8187df1 */ /* 0x000fe60008041018 */
[----:B------:R-:W-:Y:S02]  /*76a0*/  WARPGROUP.DEPBAR.LE gsb0, 0x0 ;  /* 0x00008000000079c5 */ /* 0x000fe40000010000 */
[----:B0-----:R-:W-:Y:S05]  /*76b0*/  @!P1 BRA `(.L_x_27) ;  /* 0x000000d000409947 */ /* 0x001fea0003800000 */
[----:B------:R-:W-:Y:S05]  /*76c0*/  @!P0 BRA `(.L_x_28) ;  /* 0x0000000000048947 */ /* 0x000fea0003800000 */
[----:B------:R-:W-:Y:S01]  /*76d0*/  BPT.TRAP 0x1 ;  /* 0x000000040000795c */ /* 0x000fe20000300000 */
.L_x_28:
[----:B------:R-:W-:Y:S05]  /*76e0*/  @P3 BRA `(.L_x_29) ;  /* 0x00000000001c3947 */ /* 0x000fea0003800000 */
[----:B------:R-:W-:Y:S01]  /*76f0*/  UIADD3 UR4, UR39, 0x1, URZ ;  /* 0x0000000127047890 */ /* 0x000fe2000fffe03f */
[----:B-----5:R-:W-:-:S03]  /*7700*/  SHF.L.U32 R0, R183, 0x1f, RZ ;  /* 0x0000001fb7007819 */ /* 0x020fc600000006ff */
[----:B------:R-:W-:-:S04]  /*7710*/  UISETP.NE.AND UP0, UPT, UR4, 0x3, UPT ;  /* 0x000000030400788c */ /* 0x000fc8000bf05270 */
[----:B------:R-:W-:-:S04]  /*7720*/  USEL UR4, UR4, URZ, UP0 ;  /* 0x0000003f04047287 */ /* 0x000fc80008000000 */
[----:B------:R-:W-:-:S09]  /*7730*/  ULEA UR4, UR4, UR46, 0x3 ;  /* 0x0000002e04047291 */ /* 0x000fd2000f8e183f */
[----:B------:R-:W0:Y:S02]  /*7740*/  SYNCS.PHASECHK.TRANS64.TRYWAIT P1, [UR4], R0 ;  /* 0x00000000ff0075a7 */ /* 0x000e240008020144 */
[----:B0-----:R-:W-:Y:S05]  /*7750*/  @!P1 BRA `(.L_x_30) ;  /* 0x000001cc00349947 */ /* 0x001fea0003800000 */
.L_x_29:
[----:B-----5:R-:W-:-:S13]  /*7760*/  R2UR UR4, R182 ;  /* 0x00000000b60472ca */ /* 0x020fda00000e0000 */
[----:B------:R-:W-:-:S04]  /*7770*/  USHF.L.U32 UR4, UR4, 0xf, URZ ;  /* 0x0000000f04047899 */ /* 0x000fc8000800063f */
[----:B------:R-:W-:Y:S02]  /*7780*/  UIADD3 UR17, UR4, 0x18800, URZ ;  /* 0x0001880004117890 */ /* 0x000fe4000fffe03f */
[----:B------:R-:W-:Y:S02]  /*7790*/  IMAD.U32 R2, RZ, RZ, UR4 ;  /* 0x00000004ff027e24 */ /* 0x000fe4000f8e00ff */
[----:B------:R-:W-:Y:S01]  /*77a0*/  IMAD.U32 R156, RZ, RZ, UR4 ;  /* 0x00000004ff9c7e24 */ /* 0x000fe2000f8e00ff */
[----:B------:R-:W-:Y:S02]  /*77b0*/  UMOV UR4, URZ ;  /* 0x0000003f00047c82 */ /* 0x000fe40008000000 */
[----:B------:R-:W-:-:S04]  /*77c0*/  LOP3.LUT R2, R2, 0x800, R196, 0xfe, !PT ;  /* 0x0000080002027812 */ /* 0x000fc800078efec4 */
[----:B------:R-:W-:Y:S01]  /*77d0*/  IADD3 R4, R2, UR46, RZ ;  /* 0x0000002e02047c10 */ /* 0x000fe2000fffe0ff */
[----:B------:R-:W-:Y:S04]  /*77e0*/  LDS.U8 R7, [R2+UR46] ;  /* 0x0000002e02077984 */ /* 0x000fe80008000000 */
[--C-:B0-----:R-:W-:Y:S01]  /*77f0*/  IMAD.IADD R0, R197, 0x1, R4.reuse ;  /* 0x00000001c5007824 */ /* 0x101fe200078e0204 */
[----:B------:R-:W-:Y:S01]  /*7800*/  LDS.U8 R5, [R2+UR46+0x8] ;  /* 0x0000082e02057984 */ /* 0x000fe20008000000 */
[----:B------:R-:W-:-:S03]  /*7810*/  IMAD.IADD R4, R181, 0x1, R4 ;  /* 0x00000001b5047824 */ /* 0x000fc600078e0204 */
[----:B------:R-:W0:Y:S04]  /*7820*/  LDS.U8 R6, [R0] ;  /* 0x0000000000067984 */ /* 0x000e280000000000 */
[----:B------:R-:W1:Y:S01]  /*7830*/  LDS.U8 R3, [R0+0x8] ;  /* 0x0000080000037984 */ /* 0x000e620000000000 */
[----:B0-----:R-:W-:-:S03]  /*7840*/  PRMT R9, R6, 0x7604, R7 ;  /* 0x0000760406097816 */ /* 0x001fc60000000007 */
[----:B------:R-:W0:Y:S01]  /*7850*/  LDS.U8 R6, [R4] ;  /* 0x0000000004067984 */ /* 0x000e220000000000 */
[----:B-1----:R-:W-:-:S03]  /*7860*/  PRMT R8, R3, 0x7604, R5 ;  /* 0x0000760403087816 */ /* 0x002fc60000000005 */
[----:B------:R-:W-:Y:S04]  /*7870*/  LDS.U8 R5, [R2+UR46+0x800] ;  /* 0x0008002e02057984 */ /* 0x000fe80008000000 */
[----:B------:R-:W1:Y:S04]  /*7880*/  LDS.U8 R3, [R0+0x800] ;  /* 0x0008000000037984 */ /* 0x000e680000000000 */
[----:B------:R-:W2:Y:S01]  /*7890*/  LDS.U8 R7, [R4+0x8] ;  /* 0x0000080004077984 */ /* 0x000ea20000000000 */
[----:B0-----:R-:W-:Y:S02]  /*78a0*/  PRMT R9, R6, 0x7054, R9 ;  /* 0x0000705406097816 */ /* 0x001fe40000000009 */
[----:B-1----:R-:W-:Y:S01]  /*78b0*/  PRMT R6, R3, 0x7604, R5 ;  /* 0x0000760403067816 */ /* 0x002fe20000000005 */
[----:B------:R-:W-:Y:S01]  /*78c0*/  IMAD.IADD R3, R181, 0x1, R0 ;  /* 0x00000001b5037824 */ /* 0x000fe200078e0200 */
[----:B------:R-:W0:Y:S01]  /*78d0*/  LDS.U8 R5, [R4+0x800] ;  /* 0x0008000004057984 */ /* 0x000e220000000000 */
[----:B--2---:R-:W-:-:S03]  /*78e0*/  PRMT R7, R7, 0x7054, R8 ;  /* 0x0000705407077816 */ /* 0x004fc60000000008 */
[----:B------:R-:W1:Y:S04]  /*78f0*/  LDS.U8 R194, [R3+0x800] ;  /* 0x0008000003c27984 */ /* 0x000e680000000000 */
[----:B------:R-:W-:Y:S04]  /*7900*/  LDS.U8 R195, [R3+0x808] ;  /* 0x0008080003c37984 */ /* 0x000fe80000000000 */
[----:B------:R-:W-:Y:S04]  /*7910*/  LDS.U8 R168, [R3+0x4000] ;  /* 0x0040000003a87984 */ /* 0x000fe80000000000 */
[----:B------:R-:W-:Y:S04]  /*7920*/  LDS.U8 R169, [R3+0x4008] ;  /* 0x0040080003a97984 */ /* 0x000fe80000000000 */
[----:B------:R-:W2:Y:S04]  /*7930*/  LDS.U8 R192, [R3] ;  /* 0x0000000003c07984 */ /* 0x000ea80000000000 */
[----:B------:R-:W3:Y:S04]  /*7940*/  LDS.U8 R193, [R3+0x8] ;  /* 0x0000080003c17984 */ /* 0x000ee80000000000 */
[----:B------:R-:W-:Y:S04]  /*7950*/  LDS.U8 R170, [R3+0x4800] ;  /* 0x0048000003aa7984 */ /* 0x000fe80000000000 */
[----:B------:R-:W-:Y:S01]  /*7960*/  LDS.U8 R3, [R3+0x4808] ;  /* 0x0048080003037984 */ /* 0x000fe20000000000 */
[----:B0-----:R-:W-:-:S03]  /*7970*/  PRMT R5, R5, 0x7054, R6 ;  /* 0x0000705405057816 */ /* 0x001fc60000000006 */
[----:B------:R-:W-:Y:S01]  /*7980*/  LDS.U8 R6, [R2+UR46+0x808] ;  /* 0x0008082e02067984 */ /* 0x000fe20008000000 */
[----:B-1----:R-:W-:-:S03]  /*7990*/  PRMT R194, R194, 0x654, R5 ;  /* 0x00000654c2c27816 */ /* 0x002fc60000000005 */
[----:B------:R-:W0:Y:S01]  /*79a0*/  LDS.U8 R5, [R0+0x808] ;  /* 0x0008080000057984 */ /* 0x000e220000000000 */
[----:B--2---:R-:W-:Y:S02]  /*79b0*/  PRMT R192, R192, 0x654, R9 ;  /* 0x00000654c0c07816 */ /* 0x004fe40000000009 */
[----:B---3--:R-:W-:Y:S02]  /*79c0*/  PRMT R193, R193, 0x654, R7 ;  /* 0x00000654c1c17816 */ /* 0x008fe40000000007 */
[----:B0-----:R-:W-:Y:S02]  /*79d0*/  PRMT R6, R5, 0x7604, R6 ;  /* 0x0000760405067816 */ /* 0x001fe40000000006 */
[----:B------:R-:W0:Y:S02]  /*79e0*/  LDS.U8 R5, [R4+0x808] ;  /* 0x0008080004057984 */ /* 0x000e240000000000 */
[----:B0-----:R-:W-:Y:S02]  /*79f0*/  PRMT R5, R5, 0x7054, R6 ;  /* 0x0000705405057816 */ /* 0x001fe40000000006 */
[----:B------:R-:W-:Y:S02]  /*7a00*/  LDS.U8 R6, [R2+UR46+0x4000] ;  /* 0x0040002e02067984 */ /* 0x000fe40008000000 */
[----:B------:R-:W-:-:S02]  /*7a10*/  PRMT R195, R195, 0x654, R5 ;  /* 0x00000654c3c37816 */ /* 0x000fc40000000005 */
[----:B------:R-:W0:Y:S02]  /*7a20*/  LDS.U8 R5, [R0+0x4000] ;  /* 0x0040000000057984 */ /* 0x000e240000000000 */
        /* <DEDUP_REMOVED lines=11> */
[----:B------:R-:W0:Y:S04]  /*7ae0*/  LDS.U8 R5, [R0+0x4800] ;  /* 0x0048000000057984 */ /* 0x000e280000000000 */
[----:B------:R-:W-:Y:S04]  /*7af0*/  LDS.U8 R2, [R2+UR46+0x4808] ;  /* 0x0048082e02027984 */ /* 0x000fe80008000000 */
[----:B------:R-:W1:Y:S01]  /*7b00*/  LDS.U8 R0, [R0+0x4808] ;  /* 0x0048080000007984 */ /* 0x000e620000000000 */
[----:B0-----:R-:W-:-:S03]  /*7b10*/  PRMT R6, R5, 0x7604, R6 ;  /* 0x0000760405067816 */ /* 0x001fc60000000006 */
[----:B------:R-:W0:Y:S04]  /*7b20*/  LDS.U8 R5, [R4+0x4800] ;  /* 0x0048000004057984 */ /* 0x000e280000000000 */
[----:B------:R-:W2:Y:S01]  /*7b30*/  LDS.U8 R4, [R4+0x4808] ;  /* 0x0048080004047984 */ /* 0x000ea20000000000 */
[----:B-1----:R-:W-:Y:S02]  /*7b40*/  PRMT R0, R0, 0x7604, R2 ;  /* 0x0000760400007816 */ /* 0x002fe40000000002 */
[----:B0-----:R-:W-:Y:S02]  /*7b50*/  PRMT R5, R5, 0x7054, R6 ;  /* 0x0000705405057816 */ /* 0x001fe40000000006 */
[----:B--2---:R-:W-:Y:S02]  /*7b60*/  PRMT R4, R4, 0x7054, R0 ;  /* 0x0000705404047816 */ /* 0x004fe40000000000 */
[----:B------:R-:W-:-:S02]  /*7b70*/  PRMT R170, R170, 0x654, R5 ;  /* 0x00000654aaaa7816 */ /* 0x000fc40000000005 */
[----:B------:R-:W-:-:S07]  /*7b80*/  PRMT R171, R3, 0x654, R4 ;  /* 0x0000065403ab7816 */ /* 0x000fce0000000004 */
.L_x_32:
[----:B------:R-:W-:Y:S01]  /*7b90*/  R2UR UR19, R166 ;  /* 0x00000000a61372ca */ /* 0x000fe200000e0000 */
[----:B------:R-:W-:Y:S01]  /*7ba0*/  UMOV UR7, UR4 ;  /* 0x0000000400077c82 */ /* 0x000fe20008000000 */
[----:B------:R-:W-:Y:S01]  /*7bb0*/  R2UR UR18, R167 ;  /* 0x00000000a71272ca */ /* 0x000fe200000e0000 */
[----:B------:R-:W-:Y:S01]  /*7bc0*/  UIADD3 UR4, UR4, 0x1, URZ ;  /* 0x0000000104047890 */ /* 0x000fe2000fffe03f */
[----:B------:R-:W-:-:S03]  /*7bd0*/  UMOV UR5, URZ ;  /* 0x0000003f00057c82 */ /* 0x000fc60008000000 */
[----:B--2---:R-:W-:-:S11]  /*7be0*/  UISETP.GE.U32.AND UP0, UPT, UR4, 0x2, UPT ;  /* 0x000000020400788c */ /* 0x004fd6000bf06070 */
.L_x_31:
[----:B------:R-:W-:Y:S01]  /*7bf0*/  R2UR UR8, R159 ;  /* 0x000000009f0872ca */ /* 0x000fe200000e0000 */
[----:B------:R-:W-:Y:S01]  /*7c00*/  ULOP3.LUT UR9, UR18, 0x7, URZ, 0xc0, !UPT ;  /* 0x0000000712097892 */ /* 0x000fe2000f8ec03f */
[----:B------:R-:W-:Y:S01]  /*7c10*/  R2UR UR10, R158 ;  /* 0x000000009e0a72ca */ /* 0x000fe200000e0000 */
[----:B------:R-:W-:Y:S01]  /*7c20*/  UMOV UR20, 0x90 ;  /* 0x0000009000147882 */ /* 0x000fe20000000000 */
[----:B------:R-:W-:Y:S01]  /*7c30*/  IMAD.MOV.U32 R20, RZ, RZ, 0x120 ;  /* 0x00000120ff147424 */ /* 0x000fe200078e00ff */
[----:B------:R-:W-:-:S08]  /*7c40*/  USHF.R.S32.HI UR18, URZ, 0x3, UR18 ;  /* 0x000000033f127899 */ /* 0x000fd00008011412 */
[----:B------:R-:W-:Y:S02]  /*7c50*/  ULEA UR8, UR5, UR8, 0x1 ;  /* 0x0000000805087291 */ /* 0x000fe4000f8e083f */
[----:B------:R-:W-:Y:S02]  /*7c60*/  UIADD3 UR5, UR5, 0x1, URZ ;  /* 0x0000000105057890 */ /* 0x000fe4000fffe03f */
[----:B------:R-:W-:Y:S02]  /*7c70*/  UISETP.GE.AND UP1, UPT, UR8, 0x4, UPT ;  /* 0x000000040800788c */ /* 0x000fe4000bf26270 */
[----:B------:R-:W-:Y:S02]  /*7c80*/  UIADD3 UR8, UR8, -0x4, URZ ;  /* 0xfffffffc08087890 */ /* 0x000fe4000fffe03f */
[----:B------:R-:W-:-:S04]  /*7c90*/  USEL UR9, UR9, UR10, !UP1 ;  /* 0x0000000a09097287 */ /* 0x000fc8000c800000 */
[----:B------:R-:W-:-:S03]  /*7ca0*/  ULEA UR12, UR7, UR9, 0x3 ;  /* 0x00000009070c7291 */ /* 0x000fc6000f8e183f */
[----:B------:R-:W-:Y:S02]  /*7cb0*/  @!UP1 ULOP3.LUT UR8, UR19, 0x7, URZ, 0xc0, !UPT ;  /* 0x0000000713089892 */ /* 0x000fe4000f8ec03f */
[----:B------:R-:W-:Y:S02]  /*7cc0*/  USHF.R.S32.HI UR10, URZ, 0x1f, UR12 ;  /* 0x0000001f3f0a7899 */ /* 0x000fe4000801140c */
[----:B------:R-:W-:Y:S02]  /*7cd0*/  UISETP.NE.AND UP1, UPT, UR9, UR8, UPT ;  /* 0x000000080900728c */ /* 0x000fe4000bf25270 */
[----:B------:R-:W-:Y:S02]  /*7ce0*/  ULEA.HI UR13, UR10, UR12, URZ, 0x3 ;  /* 0x0000000c0a0d7291 */ /* 0x000fe4000f8f183f */
[----:B------:R-:W-:Y:S02]  /*7cf0*/  UIADD3 UR11, UR8, 0x1, URZ ;  /* 0x00000001080b7890 */ /* 0x000fe4000fffe03f */
[----:B------:R-:W-:-:S02]  /*7d00*/  ULOP3.LUT UR10, UR13, 0xfffffff8, URZ, 0xc0, !UPT ;  /* 0xfffffff80d0a7892 */ /* 0x000fc4000f8ec03f */
[----:B------:R-:W-:Y:S02]  /*7d10*/  USEL UR11, UR11, UR9, !UP1 ;  /* 0x000000090b0b7287 */ /* 0x000fe4000c800000 */
[----:B------:R-:W-:Y:S02]  /*7d20*/  UIADD3 UR14, UR12, -UR10, URZ ;  /* 0x8000000a0c0e7290 */ /* 0x000fe4000fffe03f */
[----:B------:R-:W-:Y:S02]  /*7d30*/  UIADD3 UR10, UR9, 0x1, URZ ;  /* 0x00000001090a7890 */ /* 0x000fe4000fffe03f */
[----:B------:R-:W-:Y:S02]  /*7d40*/  USHF.L.U32 UR13, UR13, 0xb, URZ ;  /* 0x0000000b0d0d7899 */ /* 0x000fe4000800063f */
[----:B------:R-:W-:Y:S01]  /*7d50*/  USEL UR10, UR10, UR8, !UP1 ;  /* 0x000000080a0a7287 */ /* 0x000fe2000c800000 */
[----:B--2---:R-:W-:Y:S01]  /*7d60*/  MOV R0, UR14 ;  /* 0x0000000e00007c02 */ /* 0x004fe20008000f00 */
[----:B------:R-:W-:-:S02]  /*7d70*/  ULOP3.LUT UR13, UR13, 0xffffc000, URZ, 0xc0, !UPT ;  /* 0xffffc0000d0d7892 */ /* 0x000fc4000f8ec03f */
[----:B------:R-:W-:Y:S01]  /*7d80*/  ULEA UR10, UR7, UR10, 0x3 ;  /* 0x0000000a070a7291 */ /* 0x000fe2000f8e183f */
[----:B------:R-:W-:Y:S01]  /*7d90*/  R2P PR, R0, 0x6 ;  /* 0x0000000600007804 */ /* 0x000fe20000000000 */
[----:B------:R-:W-:Y:S02]  /*7da0*/  ULEA UR13, UR8, UR13, 0xb ;  /* 0x0000000d080d7291 */ /* 0x000fe4000f8e583f */
[----:B------:R-:W-:Y:S02]  /*7db0*/  USHF.R.S32.HI UR9, URZ, 0x1f, UR10 ;  /* 0x0000001f3f097899 */ /* 0x000fe4000801140a */
[----:B------:R-:W-:Y:S02]  /*7dc0*/  USHF.R.S32.HI UR19, URZ, 0x3, UR19 ;  /* 0x000000033f137899 */ /* 0x000fe40008011413 */
[----:B------:R-:W-:Y:S02]  /*7dd0*/  ULEA.HI UR15, UR9, UR10, URZ, 0x3 ;  /* 0x0000000a090f7291 */ /* 0x000fe4000f8f183f */
[----:B------:R-:W-:-:S02]  /*7de0*/  USHF.L.U32 UR9, UR14, 0x4, URZ ;  /* 0x000000040e097899 */ /* 0x000fc4000800063f */
[----:B------:R-:W-:Y:S02]  /*7df0*/  ULOP3.LUT UR14, UR14, 0x1, URZ, 0xc0, !UPT ;  /* 0x000000010e0e7892 */ /* 0x000fe4000f8ec03f */
[----:B------:R-:W-:Y:S02]  /*7e00*/  ULOP3.LUT UR16, UR15, 0xfffffff8, URZ, 0xc0, !UPT ;  /* 0xfffffff80f107892 */ /* 0x000fe4000f8ec03f */
[----:B------:R-:W-:Y:S02]  /*7e10*/  UISETP.NE.U32.AND UP1, UPT, UR14, 0x1, UPT ;  /* 0x000000010e00788c */ /* 0x000fe4000bf25070 */
[----:B------:R-:W-:Y:S02]  /*7e20*/  ULOP3.LUT UR9, UR9, 0x70, URZ, 0xc0, !UPT ;  /* 0x0000007009097892 */ /* 0x000fe4000f8ec03f */
[----:B------:R-:W-:Y:S02]  /*7e30*/  USEL UR14, UR20, 0x70, UP1 ;  /* 0x00000070140e7887 */ /* 0x000fe40008800000 */
[----:B------:R-:W-:-:S02]  /*7e40*/  UIADD3 UR16, UR10, -UR16, URZ ;  /* 0x800000100a107290 */ /* 0x000fc4000fffe03f */
[----:B------:R-:W-:Y:S02]  /*7e50*/  UIADD3 UR9, UR17, UR13, UR9 ;  /* 0x0000000d11097290 */ /* 0x000fe4000fffe009 */
[----:B------:R-:W-:Y:S01]  /*7e60*/  ULOP3.LUT UR21, UR16, 0x1, URZ, 0xc0, !UPT ;  /* 0x0000000110157892 */ /* 0x000fe2000f8ec03f */
[----:B------:R-:W-:Y:S01]  /*7e70*/  IMAD R0, R160, UR14, R161 ;  /* 0x0000000ea0007c24 */ /* 0x000fe2000f8e02a1 */
[----:B------:R-:W-:Y:S02]  /*7e80*/  USHF.L.U32 UR15, UR15, 0xb, URZ ;  /* 0x0000000b0f0f7899 */ /* 0x000fe4000800063f */
[----:B------:R-:W-:Y:S02]  /*7e90*/  UISETP.NE.U32.AND UP1, UPT, UR21, 0x1, UPT ;  /* 0x000000011500788c */ /* 0x000fe4000bf25070 */
[----:B------:R-:W-:Y:S01]  /*7ea0*/  ULOP3.LUT UR15, UR15, 0xffffc000, URZ, 0xc0, !UPT ;  /* 0xffffc0000f0f7892 */ /* 0x000fe2000f8ec03f */
[----:B------:R-:W-:Y:S01]  /*7eb0*/  IADD3 R4, R22, UR9, R0 ;  /* 0x0000000916047c10 */ /* 0x000fe2000fffe000 */
[----:B------:R-:W-:-:S02]  /*7ec0*/  USHF.L.U32 UR13, UR16, 0x4, URZ ;  /* 0x00000004100d7899 */ /* 0x000fc4000800063f */
[----:B------:R-:W-:Y:S01]  /*7ed0*/  IMAD.U32 R0, RZ, RZ, UR16 ;  /* 0x00000010ff007e24 */ /* 0x000fe2000f8e00ff */
[----:B------:R-:W-:Y:S02]  /*7ee0*/  USEL UR9, UR20, 0x70, UP1 ;  /* 0x0000007014097887 */ /* 0x000fe40008800000 */
[----:B------:R-:W-:Y:S01]  /*7ef0*/  ULEA UR15, UR11, UR15, 0xb ;  /* 0x0000000f0b0f7291 */ /* 0x000fe2000f8e583f */
[C---:B------:R-:W-:Y:S01]  /*7f00*/  VIADD R6, R4.reuse, 0x120 ;  /* 0x0000012004067836 */ /* 0x040fe20000000000 */
[----:B------:R-:W-:Y:S01]  /*7f10*/  ULOP3.LUT UR13, UR13, 0x70, URZ, 0xc0, !UPT ;  /* 0x000000700d0d7892 */ /* 0x000fe2000f8ec03f */
[----:B------:R-:W-:Y:S01]  /*7f20*/  @P1 VIADD R6, R4, 0xe0 ;  /* 0x000000e004061836 */ /* 0x000fe20000000000 */
[----:B------:R-:W-:Y:S01]  /*7f30*/  VOTEU.ANY UP2, P2 ;  /* 0x00000000003f7886 */ /* 0x000fe20001040100 */
[----:B------:R-:W-:Y:S01]  /*7f40*/  R2P PR, R0, 0x6 ;  /* 0x0000000600007804 */ /* 0x000fe20000000000 */
[----:B------:R-:W-:Y:S01]  /*7f50*/  UIADD3 UR13, UR17, UR15, UR13 ;  /* 0x0000000f110d7290 */ /* 0x000fe2000fffe00d */
[----:B------:R-:W-:Y:S01]  /*7f60*/  IMAD R3, R160, UR9, R161 ;  /* 0x00000009a0037c24 */ /* 0x000fe2000f8e02a1 */
[----:B------:R-:W-:Y:S01]  /*7f70*/  MOV R0, UR8 ;  /* 0x0000000800007c02 */ /* 0x000fe20008000f00 */
[----:B------:R-:W-:Y:S01]  /*7f80*/  LDS.U8 R9, [R4+0x400] ;  /* 0x0004000004097984 */ /* 0x000fe20000000000 */
[----:B------:R-:W-:-:S02]  /*7f90*/  USHF.L.U32 UR9, UR8, 0x4, URZ ;  /* 0x0000000408097899 */ /* 0x000fc4000800063f */
[----:B------:R-:W-:Y:S01]  /*7fa0*/  IADD3 R3, R22, UR13, R3 ;  /* 0x0000000d16037c10 */ /* 0x000fe2000fffe003 */
[----:B------:R-:W0:Y:S01]  /*7fb0*/  LDS.U8 R8, [R4] ;  /* 0x0000000004087984 */ /* 0x000e220000000000 */
[----:B------:R-:W-:Y:S01]  /*7fc0*/  ULOP3.LUT UR8, UR8, 0x1, URZ, 0xc0, !UPT ;  /* 0x0000000108087892 */ /* 0x000fe2000f8ec03f */
[----:B------:R-:W-:Y:S02]  /*7fd0*/  UMOV UR13, 0x240 ;  /* 0x00000240000d7882 */ /* 0x000fe40000000000 */
[C---:B------:R-:W-:Y:S01]  /*7fe0*/  VIADD R5, R3.reuse, 0x120 ;  /* 0x0000012003057836 */ /* 0x040fe20000000000 */
[----:B------:R-:W-:Y:S01]  /*7ff0*/  VOTEU.ANY UP3, P2 ;  /* 0x00000000003f7886 */ /* 0x000fe20001060100 */
[----:B------:R-:W-:Y:S01]  /*8000*/  @P1 VIADD R5, R3, 0xe0 ;  /* 0x000000e003051836 */ /* 0x000fe20000000000 */
[----:B------:R-:W-:Y:S01]  /*8010*/  R2P PR, R0, 0x6 ;  /* 0x0000000600007804 */ /* 0x000fe20000000000 */
[----:B------:R-:W-:Y:S01]  /*8020*/  UISETP.NE.U32.AND UP1, UPT, UR8, 0x1, UPT ;  /* 0x000000010800788c */ /* 0x000fe2000bf25070 */
[----:B------:R-:W1:Y:S01]  /*8030*/  LDS.U8 R19, [R6] ;  /* 0x0000000006137984 */ /* 0x000e620000000000 */
[----:B------:R-:W-:-:S02]  /*8040*/  USEL UR14, UR13, 0x1c0, !UP2 ;  /* 0x000001c00d0e7887 */ /* 0x000fc4000d000000 */
[----:B------:R-:W-:Y:S01]  /*8050*/  SEL R0, R20, 0xe0, !P1 ;  /* 0x000000e014007807 */ /* 0x000fe20004800000 */
[----:B------:R-:W-:Y:S01]  /*8060*/  USEL UR8, UR20, 0x70, UP1 ;  /* 0x0000007014087887 */ /* 0x000fe20008800000 */
[----:B------:R-:W-:Y:S01]  /*8070*/  LDS.U8 R15, [R6+0x400] ;  /* 0x00040000060f7984 */ /* 0x000fe20000000000 */
[----:B------:R-:W-:Y:S02]  /*8080*/  ULOP3.LUT UR9, UR9, 0x70, URZ, 0xc0, !UPT ;  /* 0x0000007009097892 */ /* 0x000fe4000f8ec03f */
[----:B------:R-:W-:Y:S01]  /*8090*/  IMAD R0, R160, R0, RZ ;  /* 0x00000000a0007224 */ /* 0x000fe200078e02ff */
[----:B------:R-:W-:Y:S01]  /*80a0*/  LDS.U8 R13, [R5] ;  /* 0x00000000050d7984 */ /* 0x000fe20000000000 */
[----:B------:R-:W-:Y:S02]  /*80b0*/  ULEA UR9, UR12, UR9, 0xb ;  /* 0x000000090c097291 */ /* 0x000fe4000f8e583f */
[----:B------:R-:W-:Y:S01]  /*80c0*/  IMAD R7, R161, UR8, R0 ;  /* 0x00000008a1077c24 */ /* 0x000fe2000f8e0200 */
[----:B------:R-:W2:Y:S01]  /*80d0*/  LDS.U8 R18, [R4+UR14] ;  /* 0x0000000e04127984 */ /* 0x000ea20008000000 */
[----:B------:R-:W-:-:S03]  /*80e0*/  USEL UR8, UR13, 0x1c0, !UP3 ;  /* 0x000001c00d087887 */ /* 0x000fc6000d800000 */
[----:B------:R-:W3:Y:S01]  /*80f0*/  LDS.U8 R17, [R6+UR14] ;  /* 0x0000000e06117984 */ /* 0x000ee20008000000 */
[----:B------:R-:W-:-:S03]  /*8100*/  IADD3 R2, R7, UR9, R156 ;  /* 0x0000000907027c10 */ /* 0x000fc6000fffe09c */
[----:B------:R-:W4:Y:S02]  /*8110*/  LDS.U8 R4, [R4+UR14+0x400] ;  /* 0x0004000e04047984 */ /* 0x000f240008000000 */
[----:B------:R-:W-:Y:S02]  /*8120*/  VIADD R2, R2, UR46 ;  /* 0x0000002e02027c36 */ /* 0x000fe40008000000 */
[----:B------:R-:W5:Y:S02]  /*8130*/  LDS.U8 R16, [R6+UR14+0x400] ;  /* 0x0004000e06107984 */ /* 0x000f640008000000 */
[C---:B------:R-:W-:Y:S01]  /*8140*/  VIADD R0, R2.reuse, 0x240 ;  /* 0x0000024002007836 */ /* 0x040fe20000000000 */
[----:B------:R-:W-:Y:S01]  /*8150*/  @P2 IADD3 R0, R2, 0x1c0, RZ ;  /* 0x000001c002002810 */ /* 0x000fe20007ffe0ff */
[----:B------:R-:W-:Y:S01]  /*8160*/  IMAD.U32 R2, RZ, RZ, UR17 ;  /* 0x00000011ff027e24 */ /* 0x000fe2000f8e00ff */
[----:B------:R-:W5:Y:S01]  /*8170*/  LDS.U8 R6, [R3] ;  /* 0x0000000003067984 */ /* 0x000f620000000000 */
[----:B0-----:R-:W-:-:S03]  /*8180*/  PRMT R14, R9, 0x7604, R8 ;  /* 0x00007604090e7816 */ /* 0x001fc60000000008 */
[----:B------:R-:W0:Y:S01]  /*8190*/  LDS.U8 R10, [R3+UR8] ;  /* 0x00000008030a7984 */ /* 0x000e220008000000 */
[----:B------:R-:W-:-:S03]  /*81a0*/  IADD3 R2, R7, UR9, R2 ;  /* 0x0000000907027c10 */ /* 0x000fc6000fffe002 */
[----:B------:R-:W-:Y:S04]  /*81b0*/  LDS.U8 R12, [R5+UR8] ;  /* 0x00000008050c7984 */ /* 0x000fe80008000000 */
[----:B------:R-:W0:Y:S04]  /*81c0*/  LDS.U8 R7, [R3+0x400] ;  /* 0x0004000003077984 */ /* 0x000e280000000000 */
[----:B------:R-:W0:Y:S04]  /*81d0*/  LDS.U8 R11, [R5+0x400] ;  /* 0x00040000050b7984 */ /* 0x000e280000000000 */
[----:B------:R1:W0:Y:S04]  /*81e0*/  LDS.U8 R8, [R3+UR8+0x400] ;  /* 0x0004000803087984 */ /* 0x0002280008000000 */
[----:B------:R4:W0:Y:S01]  /*81f0*/  LDS.U8 R9, [R5+UR8+0x400] ;  /* 0x0004000805097984 */ /* 0x0008220008000000 */
[----:B------:R-:W-:Y:S01]  /*8200*/  ULOP3.LUT UR8, UR11, 0x1, URZ, 0xc0, !UPT ;  /* 0x000000010b087892 */ /* 0x000fe2000f8ec03f */
[----:B------:R-:W-:Y:S01]  /*8210*/  NOP ;  /* 0x0000000000007918 */ /* 0x000fe20000000000 */
[----:B-1----:R-:W-:-:S02]  /*8220*/  IMAD.U32 R3, RZ, RZ, UR11 ;  /* 0x0000000bff037e24 */ /* 0x002fc4000f8e00ff */
[----:B------:R-:W-:Y:S01]  /*8230*/  UISETP.NE.U32.AND UP1, UPT, UR8, 0x1, UPT ;  /* 0x000000010800788c */ /* 0x000fe2000bf25070 */
[----:B------:R-:W-:Y:S01]  /*8240*/  STS.U8 [R0+0x18800], R19 ;  /* 0x0188001300007388 */ /* 0x000fe20000000000 */
[----:B------:R-:W-:Y:S01]  /*8250*/  USHF.L.U32 UR11, UR11, 0x4, URZ ;  /* 0x000000040b0b7899 */ /* 0x000fe2000800063f */
[----:B------:R-:W-:Y:S01]  /*8260*/  R2P PR, R3, 0x6 ;  /* 0x0000000603007804 */ /* 0x000fe20000000000 */
[----:B------:R-:W-:Y:S01]  /*8270*/  USEL UR8, UR20, 0x70, UP1 ;  /* 0x0000007014087887 */ /* 0x000fe20008800000 */
[----:B--2---:R-:W-:Y:S01]  /*8280*/  STS.U8 [R2+UR46+0x400], R18 ;  /* 0x0004001202007988 */ /* 0x004fe2000800002e */
[----:B------:R-:W-:Y:S02]  /*8290*/  ULOP3.LUT UR11, UR11, 0x70, URZ, 0xc0, !UPT ;  /* 0x000000700b0b7892 */ /* 0x000fe4000f8ec03f */
[----:B------:R-:W-:Y:S01]  /*82a0*/  SEL R3, R20, 0xe0, !P1 ;  /* 0x000000e014037807 */ /* 0x000fe20004800000 */
[----:B---3--:R-:W-:Y:S01]  /*82b0*/  STS.U8 [R0+0x18c00], R17 ;  /* 0x018c001100007388 */ /* 0x008fe20000000000 */
[----:B------:R-:W-:-:S02]  /*82c0*/  ULEA UR11, UR10, UR11, 0xb ;  /* 0x0000000b0a0b7291 */ /* 0x000fc4000f8e583f */
[----:B------:R-:W-:Y:S01]  /*82d0*/  UISETP.NE.AND UP1, UPT, UR5, 0x4, UPT ;  /* 0x000000040500788c */ /* 0x000fe2000bf25270 */
[----:B------:R-:W-:Y:S01]  /*82e0*/  IMAD R3, R160, R3, RZ ;  /* 0x00000003a0037224 */ /* 0x000fe200078e02ff */
[----:B------:R-:W-:Y:S03]  /*82f0*/  STS.U16 [R2+UR46], R14 ;  /* 0x0000000e02007988 */ /* 0x000fe6000800042e */
[----:B----4-:R-:W-:Y:S01]  /*8300*/  IMAD R5, R161, UR8, R3 ;  /* 0x00000008a1057c24 */ /* 0x010fe2000f8e0203 */
[----:B------:R-:W-:Y:S01]  /*8310*/  STS.U8 [R0+0x18801], R15 ;  /* 0x0188010f00007388 */ /* 0x000fe20000000000 */
[----:B------:R-:W-:-:S03]  /*8320*/  PLOP3.LUT P1, PT, PT, PT, UP1, 0x80, 0x0 ;  /* 0x000000000000781c */ /* 0x000fc60003f2f018 */
[----:B------:R1:W-:Y:S01]  /*8330*/  STS.U8 [R2+UR46+0x401], R4 ;  /* 0x0004010402007988 */ /* 0x0003e2000800002e */
[----:B------:R-:W-:-:S03]  /*8340*/  IADD3 R3, R5, UR11, R156 ;  /* 0x0000000b05037c10 */ /* 0x000fc6000fffe09c */
[----:B-----5:R-:W-:Y:S04]  /*8350*/  STS.U8 [R0+0x18c01], R16 ;  /* 0x018c011000007388 */ /* 0x020fe80000000000 */
[----:B------:R-:W-:Y:S01]  /*8360*/  STS.U8 [R2+UR46+0x2], RZ ;  /* 0x000002ff02007988 */ /* 0x000fe2000800002e */
[----:B-1----:R-:W-:-:S03]  /*8370*/  VIADD R4, R3, UR46 ;  /* 0x0000002e03047c36 */ /* 0x002fc60008000000 */
[----:B------:R-:W-:Y:S01]  /*8380*/  STS.U8 [R0+0x18802], RZ ;  /* 0x018802ff00007388 */ /* 0x000fe20000000000 */
[C---:B------:R-:W-:Y:S01]  /*8390*/  VIADD R3, R4.reuse, 0x240 ;  /* 0x0000024004037836 */ /* 0x040fe20000000000 */
[----:B------:R-:W-:Y:S02]  /*83a0*/  @P2 IADD3 R3, R4, 0x1c0, RZ ;  /* 0x000001c004032810 */ /* 0x000fe40007ffe0ff */
[----:B------:R-:W-:Y:S01]  /*83b0*/  STS.U8 [R2+UR46+0x402], RZ ;  /* 0x000402ff02007988 */ /* 0x000fe2000800002e */
[----:B------:R-:W-:-:S03]  /*83c0*/  IMAD.U32 R4, RZ, RZ, UR17 ;  /* 0x00000011ff047e24 */ /* 0x000fc6000f8e00ff */
[----:B------:R-:W-:Y:S02]  /*83d0*/  STS.U8 [R0+0x18c02], RZ ;  /* 0x018c02ff00007388 */ /* 0x000fe40000000000 */
[----:B------:R-:W-:Y:S02]  /*83e0*/  IADD3 R4, R5, UR11, R4 ;  /* 0x0000000b05047c10 */ /* 0x000fe4000fffe004 */
[----:B------:R-:W-:Y:S04]  /*83f0*/  STS.U8 [R2+UR46+0x3], RZ ;  /* 0x000003ff02007988 */ /* 0x000fe8000800002e */
[----:B------:R-:W-:Y:S04]  /*8400*/  STS.U8 [R0+0x18803], RZ ;  /* 0x018803ff00007388 */ /* 0x000fe80000000000 */
[----:B------:R-:W-:Y:S04]  /*8410*/  STS.U8 [R2+UR46+0x403], RZ ;  /* 0x000403ff02007988 */ /* 0x000fe8000800002e */
[----:B------:R-:W-:Y:S04]  /*8420*/  STS.U8 [R0+0x18c03], RZ ;  /* 0x018c03ff00007388 */ /* 0x000fe80000000000 */
[----:B------:R1:W-:Y:S04]  /*8430*/  STS.U8 [R2+UR46+0x4], R6 ;  /* 0x0000040602007988 */ /* 0x0003e8000800002e */
[----:B------:R2:W-:Y:S04]  /*8440*/  STS.U8 [R0+0x18804], R13 ;  /* 0x0188040d00007388 */ /* 0x0005e80000000000 */
[----:B0-----:R2:W-:Y:S01]  /*8450*/  STS.U8 [R2+UR46+0x404], R10 ;  /* 0x0004040a02007988 */ /* 0x0015e2000800002e */
[----:B-1----:R-:W-:-:S03]  /*8460*/  PRMT R6, R7, 0x7604, R6 ;  /* 0x0000760407067816 */ /* 0x002fc60000000006 */
        /* <DEDUP_REMOVED lines=16> */
[----:B------:R2:W-:Y:S04]  /*8570*/  STS.U16 [R4+UR46], R6 ;  /* 0x0000000604007988 */ /* 0x0005e8000800042e */
        /* <DEDUP_REMOVED lines=12> */
[----:B------:R-:W-:-:S13]  /*8640*/  PLOP3.LUT P1, PT, PT, PT, UP0, 0x80, 0x0 ;  /* 0x000000000000781c */ /* 0x000fda0003f2f008 */
[----:B------:R-:W-:Y:S05]  /*8650*/  @!P1 BRA `(.L_x_32) ;  /* 0xfffffff4004c9947 */ /* 0x000fea000383ffff */
[----:B--2---:R-:W0:Y:S01]  /*8660*/  LDC R0, c[0x0][0x28c] ;  /* 0x0000a300ff007b82 */ /* 0x004e220000000800 */
[----:B------:R-:W-:Y:S01]  /*8670*/  UMOV UR4, UR39 ;  /* 0x0000002700047c82 */ /* 0x000fe20008000000 */
[----:B0-----:R-:W-:-:S13]  /*8680*/  ISETP.GE.AND P1, PT, R0, 0x101, PT ;  /* 0x000001010000780c */ /* 0x001fda0003f26270 */
[----:B------:R-:W-:Y:S05]  /*8690*/  @!P1 BRA `(.L_x_33) ;  /* 0x0000006400b49947 */ /* 0x000fea0003800000 */
[----:B------:R-:W-:Y:S01]  /*86a0*/  R2UR UR7, R182 ;  /* 0x00000000b60772ca */ /* 0x000fe200000e0000 */
[----:B------:R-:W-:Y:S01]  /*86b0*/  UIADD3 UR5, UR41, -0x1, URZ ;  /* 0xffffffff29057890 */ /* 0x000fe2000fffe03f */
[----:B------:R-:W-:-:S13]  /*86c0*/  UMOV UR4, UR39 ;  /* 0x0000002700047c82 */ /* 0x000fda0008000000 */
.L_x_45:
[----:B------:R-:W-:-:S04]  /*86d0*/  UIADD3 UR8, UR7, 0x1, URZ ;  /* 0x0000000107087890 */ /* 0x000fc8000fffe03f */
[----:B------:R-:W-:-:S04]  /*86e0*/  UISETP.NE.AND UP0, UPT, UR8, 0x3, UPT ;  /* 0x000000030800788c */ /* 0x000fc8000bf05270 */
[----:B------:R-:W-:Y:S02]  /*86f0*/  USEL UR9, URZ, 0x1, UP0 ;  /* 0x000000013f097887 */ /* 0x000fe40008000000 */
[----:B------:R-:W-:-:S04]  /*8700*/  USEL UR8, UR8, URZ, UP0 ;  /* 0x0000003f08087287 */ /* 0x000fc80008000000 */
[----:B------:R-:W-:Y:S02]  /*8710*/  LOP3.LUT R183, R183, UR9, RZ, 0x3c, !PT ;  /* 0x00000009b7b77c12 */ /* 0x000fe4000f8e3cff */
[----:B------:R-:W-:Y:S01]  /*8720*/  IMAD.U32 R182, RZ, RZ, UR8 ;  /* 0x00000008ffb67e24 */ /* 0x000fe2000f8e00ff */
[----:B-----5:R-:W-:Y:S06]  /*8730*/  @!P0 BRA `(.L_x_34) ;  /* 0x0000000000048947 */ /* 0x020fec0003800000 */
[----:B------:R-:W-:Y:S01]  /*8740*/  BPT.TRAP 0x1 ;  /* 0x000000040000795c */ /* 0x000fe20000300000 */
.L_x_34:
[----:B------:R-:W-:Y:S01]  /*8750*/  USHF.L.U32 UR8, UR7, 0xf, URZ ;  /* 0x0000000f07087899 */ /* 0x000fe2000800063f */
[----:B------:R-:W-:Y:S01]  /*8760*/  STL.64 [R1+0x5d0], R150 ;  /* 0x0005d09601007387 */ /* 0x000fe20000100a00 */
[----:B------:R-:W-:Y:S02]  /*8770*/  LEA R18, R182, UR46, 0x3 ;  /* 0x0000002eb6127c11 */ /* 0x000fe4000f8e18ff */
[----:B------:R-:W-:Y:S01]  /*8780*/  SHF.L.U32 R17, R183, 0x1f, RZ ;  /* 0x0000001fb7117819 */ /* 0x000fe200000006ff */
[----:B------:R-:W-:Y:S01]  /*8790*/  STL.64 [R1+0x5c8], R148 ;  /* 0x0005c89401007387 */ /* 0x000fe20000100a00 */
[----:B------:R-:W-:Y:S02]  /*87a0*/  IMAD.U32 R0, RZ, RZ, UR8 ;  /* 0x00000008ff007e24 */ /* 0x000fe4000f8e00ff */
[----:B------:R0:W1:Y:S01]  /*87b0*/  SYNCS.PHASECHK.TRANS64.TRYWAIT P1, [R18+URZ], R17 ;  /* 0x00000011120075a7 */ /* 0x000062000802017f */
[----:B------:R-:W-:Y:S02]  /*87c0*/  STL.64 [R1+0x5c0], R146 ;  /* 0x0005c09201007387 */ /* 0x000fe40000100a00 */
[----:B------:R-:W-:-:S02]  /*87d0*/  LOP3.LUT R0, R0, 0x800, R196, 0xfe, !PT ;  /* 0x0000080000007812 */ /* 0x000fc400078efec4 */
[----:B------:R-:W-:Y:S03]  /*87e0*/  STL.64 [R1+0x5b8], R144 ;  /* 0x0005b89001007387 */ /* 0x000fe60000100a00 */
[----:B------:R-:W-:Y:S01]  /*87f0*/  VIADD R4, R0, UR46 ;  /* 0x0000002e00047c36 */ /* 0x000fe20008000000 */
[----:B------:R-:W-:Y:S04]  /*8800*/  LDS.U8 R5, [R0+UR46+0x1008] ;  /* 0x0010082e00057984 */ /* 0x000fe80008000000 */
[----:B------:R-:W-:Y:S01]  /*8810*/  IADD3 R2, R197, R4, RZ ;  /* 0x00000004c5027210 */ /* 0x000fe20007ffe0ff */
[----:B------:R-:W-:Y:S04]  /*8820*/  LDS.U8 R7, [R0+UR46+0x1000] ;  /* 0x0010002e00077984 */ /* 0x000fe80008000000 */
[----:B------:R-:W2:Y:S04]  /*8830*/  LDS.U8 R3, [R2+0x1008] ;  /* 0x0010080002037984 */ /* 0x000ea80000000000 */
[----:B------:R-:W3:Y:S01]  /*8840*/  LDS.U8 R6, [R2+0x1000] ;  /* 0x0010000002067984 */ /* 0x000ee20000000000 */
[----:B------:R-:W-:-:S03]  /*8850*/  IMAD.IADD R4, R181, 0x1, R4 ;  /* 0x00000001b5047824 */ /* 0x000fc600078e0204 */
        /* <DEDUP_REMOVED lines=8> */
[----:B--2---:R-:W-:-:S03]  /*88e0*/  PRMT R9, R3, 0x7604, R5 ;  /* 0x0000760403097816 */ /* 0x004fc60000000005 */
[----:B------:R-:W-:Y:S04]  /*88f0*/  STL.64 [R1+0x570], R126 ;  /* 0x0005707e01007387 */ /* 0x000fe80000100a00 */
[----:B------:R-:W-:Y:S01]  /*8900*/  LDS.U8 R5, [R0+UR46+0x1800] ;  /* 0x0018002e00057984 */ /* 0x000fe20008000000 */
[----:B---3--:R-:W-:-:S03]  /*8910*/  PRMT R10, R6, 0x7604, R7 ;  /* 0x00007604060a7816 */ /* 0x008fc60000000007 */
[----:B------:R-:W2:Y:S04]  /*8920*/  LDS.U8 R3, [R2+0x1800] ;  /* 0x0018000002037984 */ /* 0x000ea80000000000 */
[----:B------:R-:W3:Y:S04]  /*8930*/  LDS.U8 R7, [R4+0x1008] ;  /* 0x0010080004077984 */ /* 0x000ee80000000000 */
[----:B------:R-:W4:Y:S04]  /*8940*/  LDS.U8 R6, [R4+0x1800] ;  /* 0x0018000004067984 */ /* 0x000f280000000000 */
        /* <DEDUP_REMOVED lines=8> */
[----:B------:R-:W-:Y:S01]  /*89d0*/  STL.64 [R1+0x530], R110 ;  /* 0x0005306e01007387 */ /* 0x000fe20000100a00 */
[----:B---3--:R-:W-:-:S03]  /*89e0*/  PRMT R7, R7, 0x7054, R9 ;  /* 0x0000705407077816 */ /* 0x008fc60000000009 */
[----:B------:R-:W-:Y:S01]  /*89f0*/  LDS.U8 R5, [R2+0x1808] ;  /* 0x0018080002057984 */ /* 0x000fe20000000000 */
[----:B----4-:R-:W-:-:S03]  /*8a00*/  PRMT R9, R6, 0x7054, R3 ;  /* 0x0000705406097816 */ /* 0x010fc60000000003 */
[----:B------:R-:W-:Y:S04]  /*8a10*/  STL.64 [R1+0x528], R108 ;  /* 0x0005286c01007387 */ /* 0x000fe80000100a00 */
[----:B------:R-:W2:Y:S04]  /*8a20*/  LDS.U8 R6, [R0+UR46+0x1808] ;  /* 0x0018082e00067984 */ /* 0x000ea80008000000 */
[----:B------:R-:W-:Y:S04]  /*8a30*/  STL.64 [R1+0x520], R106 ;  /* 0x0005206a01007387 */ /* 0x000fe80000100a00 */
[----:B------:R-:W-:Y:S04]  /*8a40*/  STL.64 [R1+0x518], R104 ;  /* 0x0005186801007387 */ /* 0x000fe80000100a00 */
[----:B------:R-:W-:Y:S04]  /*8a50*/  STL.64 [R1+0x510], R102 ;  /* 0x0005106601007387 */ /* 0x000fe80000100a00 */
[----:B------:R-:W-:Y:S04]  /*8a60*/  STL.64 [R1+0x508], R100 ;  /* 0x0005086401007387 */ /* 0x000fe80000100a00 */
[----:B------:R-:W-:Y:S01]  /*8a70*/  STL.64 [R1+0x500], R98 ;  /* 0x0005006201007387 */ /* 0x000fe20000100a00 */
[----:B------:R-:W-:-:S03]  /*8a80*/  IMAD.IADD R3, R181, 0x1, R2 ;  /* 0x00000001b5037824 */ /* 0x000fc600078e0202 */
[----:B------:R-:W-:Y:S04]  /*8a90*/  STL.64 [R1+0x4f8], R96 ;  /* 0x0004f86001007387 */ /* 0x000fe80000100a00 */
[----:B------:R-:W-:Y:S04]  /*8aa0*/  STL.64 [R1+0x4f0], R94 ;  /* 0x0004f05e01007387 */ /* 0x000fe80000100a00 */
[----:B------:R-:W-:Y:S04]  /*8ab0*/  STL.64 [R1+0x4e8], R92 ;  /* 0x0004e85c01007387 */ /* 0x000fe80000100a00 */
[----:B------:R-:W-:Y:S01]  /*8ac0*/  STL.64 [R1+0x4e0], R90 ;  /* 0x0004e05a01007387 */ /* 0x000fe20000100a00 */
[----:B--2---:R-:W-:-:S03]  /*8ad0*/  PRMT R6, R5, 0x7604, R6 ;  /* 0x0000760405067816 */ /* 0x004fc60000000006 */
[----:B------:R-:W-:Y:S04]  /*8ae0*/  STL.64 [R1+0x4d8], R88 ;  /* 0x0004d85801007387 */ /* 0x000fe80000100a00 */
[----:B------:R-:W2:Y:S04]  /*8af0*/  LDS.U8 R5, [R4+0x1808] ;  /* 0x0018080004057984 */ /* 0x000ea80000000000 */
[----:B------:R-:W-:Y:S04]  /*8b00*/  STL.64 [R1+0x4d0], R86 ;  /* 0x0004d05601007387 */ /* 0x000fe80000100a00 */
[----:B------:R-:W-:Y:S04]  /*8b10*/  STL.64 [R1+0x4c8], R84 ;  /* 0x0004c85401007387 */ /* 0x000fe80000100a00 */
[----:B------:R-:W-:Y:S04]  /*8b20*/  STL.64 [R1+0x4c0], R82 ;  /* 0x0004c05201007387 */ /* 0x000fe80000100a00 */
[----:B------:R-:W-:Y:S04]  /*8b30*/  STL.64 [R1+0x4b8], R80 ;  /* 0x0004b85001007387 */ /* 0x000fe80000100a00 */
[----:B------:R-:W3:Y:S04]  /*8b40*/  LDS.U8 R179, [R3+0x1808] ;  /* 0x0018080003b37984 */ /* 0x000ee80000000000 */
        /* <DEDUP_REMOVED lines=27> */
[----:B------:R4:W-:Y:S01]  /*8d00*/  STL.64 [R1+0x3d8], R24 ;  /* 0x0003d81801007387 */ /* 0x0009e20000100a00 */
[----:B--2---:R-:W-:-:S03]  /*8d10*/  PRMT R5, R5, 0x7054, R6 ;  /* 0x0000705405057816 */ /* 0x004fc60000000006 */
[----:B------:R-:W-:Y:S04]  /*8d20*/  LDS.U8 R6, [R0+UR46+0x5000] ;  /* 0x0050002e00067984 */ /* 0x000fe80008000000 */
[----:B------:R-:W-:Y:S04]  /*8d30*/  LDS.U8 R172, [R3+0x5000] ;  /* 0x0050000003ac7984 */ /* 0x000fe80000000000 */
[----:B----4-:R-:W2:Y:S04]  /*8d40*/  LDL.LU.64 R24, [R1] ;  /* 0x0000000001187983 */ /* 0x010ea80000300a00 */
[----:B------:R-:W2:Y:S04]  /*8d50*/  LDL.LU.64 R26, [R1+0x8] ;  /* 0x00000800011a7983 */ /* 0x000ea80000300a00 */
[----:B------:R-:W2:Y:S04]  /*8d60*/  LDL.LU.64 R28, [R1+0x10] ;  /* 0x00001000011c7983 */ /* 0x000ea80000300a00 */
[----:B------:R-:W2:Y:S04]  /*8d70*/  LDL.LU.64 R30, [R1+0x18] ;  /* 0x00001800011e7983 */ /* 0x000ea80000300a00 */
[----:B------:R-:W2:Y:S04]  /*8d80*/  LDL.LU.64 R32, [R1+0x20] ;  /* 0x0000200001207983 */ /* 0x000ea80000300a00 */
[----:B------:R-:W2:Y:S04]  /*8d90*/  LDL.LU.64 R34, [R1+0x28] ;  /* 0x0000280001227983 */ /* 0x000ea80000300a00 */
[----:B------:R-:W2:Y:S04]  /*8da0*/  LDL.LU.64 R36, [R1+0x30] ;  /* 0x0000300001247983 */ /* 0x000ea80000300a00 */
[----:B------:R-:W2:Y:S01]  /*8db0*/  LDL.LU.64 R38, [R1+0x38] ;  /* 0x0000380001267983 */ /* 0x000ea20000300a00 */
[----:B---3--:R-:W-:-:S03]  /*8dc0*/  PRMT R179, R179, 0x654, R5 ;  /* 0x00000654b3b37816 */ /* 0x008fc60000000005 */
[----:B------:R-:W2:Y:S04]  /*8dd0*/  LDL.LU.64 R40, [R1+0x40] ;  /* 0x0000400001287983 */ /* 0x000ea80000300a00 */
[----:B------:R-:W2:Y:S04]  /*8de0*/  LDL.LU.64 R42, [R1+0x48] ;  /* 0x00004800012a7983 */ /* 0x000ea80000300a00 */
[----:B------:R-:W2:Y:S04]  /*8df0*/  LDL.LU.64 R44, [R1+0x50] ;  /* 0x00005000012c7983 */ /* 0x000ea80000300a00 */
[----:B------:R-:W2:Y:S04]  /*8e00*/  LDL.LU.64 R46, [R1+0x58] ;  /* 0x00005800012e7983 */ /* 0x000ea80000300a00 */
[----:B------:R-:W2:Y:S04]  /*8e10*/  LDL.LU.64 R48, [R1+0x60] ;  /* 0x0000600001307983 */ /* 0x000ea80000300a00 */
[----:B------:R-:W3:Y:S04]  /*8e20*/  LDS.U8 R5, [R2+0x5000] ;  /* 0x0050000002057984 */ /* 0x000ee80000000000 */
        /* <DEDUP_REMOVED lines=53> */
[----:B---3--:R-:W-:Y:S01]  /*9180*/  PRMT R5, R5, 0x7054, R6 ;  /* 0x0000705405057816 */ /* 0x008fe20000000006 */
[----:B------:R-:W-:-:S02]  /*9190*/  ULEA UR9, UR7, UR6, 0xb ;  /* 0x0000000607097291 */ /* 0x000fc4000f8e583f */
[----:B------:R-:W-:Y:S01]  /*91a0*/  LDS.U8 R6, [R0+UR46+0x5008] ;  /* 0x0050082e00067984 */ /* 0x000fe20008000000 */
[----:B------:R-:W-:Y:S01]  /*91b0*/  PRMT R172, R172, 0x654, R5 ;  /* 0x00000654acac7816 */ /* 0x000fe20000000005 */
[----:B------:R-:W-:Y:S02]  /*91c0*/  UMOV UR11, 0x40000040 ;  /* 0x40000040000b7882 */ /* 0x000fe40000000000 */
[----:B------:R-:W3:Y:S01]  /*91d0*/  LDS.U8 R5, [R2+0x5008] ;  /* 0x0050080002057984 */ /* 0x000ee20000000000 */
[----:B------:R-:W-:-:S03]  /*91e0*/  UMOV UR10, UR9 ;  /* 0x00000009000a7c82 */ /* 0x000fc60008000000 */
[----:B------:R-:W-:Y:S04]  /*91f0*/  LDS.U8 R173, [R3+0x5008] ;  /* 0x0050080003ad7984 */ /* 0x000fe80000000000 */
[----:B------:R-:W-:Y:S04]  /*9200*/  LDS.U8 R174, [R3+0x5800] ;  /* 0x0058000003ae7984 */ /* 0x000fe80000000000 */
[----:B------:R-:W4:Y:S04]  /*9210*/  LDS.U8 R8, [R4+0x1000] ;  /* 0x0010000004087984 */ /* 0x000f280000000000 */
[----:B------:R-:W0:Y:S04]  /*9220*/  LDS.U8 R176, [R3+0x1000] ;  /* 0x0010000003b07984 */ /* 0x000e280000000000 */
[----:B------:R-:W1:Y:S04]  /*9230*/  LDS.U8 R177, [R3+0x1008] ;  /* 0x0010080003b17984 */ /* 0x000e680000000000 */
[----:B------:R-:W1:Y:S04]  /*9240*/  LDS.U8 R178, [R3+0x1800] ;  /* 0x0018000003b27984 */ /* 0x000e680000000000 */
[----:B------:R-:W-:Y:S01]  /*9250*/  LDS.U8 R175, [R3+0x5808] ;  /* 0x0058080003af7984 */ /* 0x000fe20000000000 */
[----:B---3--:R-:W-:-:S03]  /*9260*/  PRMT R6, R5, 0x7604, R6 ;  /* 0x0000760405067816 */ /* 0x008fc60000000006 */
[----:B------:R-:W3:Y:S01]  /*9270*/  LDS.U8 R5, [R4+0x5008] ;  /* 0x0050080004057984 */ /* 0x000ee20000000000 */
[----:B----4-:R-:W-:-:S04]  /*9280*/  PRMT R8, R8, 0x7054, R10 ;  /* 0x0000705408087816 */ /* 0x010fc8000000000a */
[----:B0-----:R-:W-:Y:S02]  /*9290*/  PRMT R176, R176, 0x654, R8 ;  /* 0x00000654b0b07816 */ /* 0x001fe40000000008 */
[----:B-1----:R-:W-:Y:S02]  /*92a0*/  PRMT R177, R177, 0x654, R7 ;  /* 0x00000654b1b17816 */ /* 0x002fe40000000007 */
[----:B------:R-:W-:Y:S02]  /*92b0*/  PRMT R178, R178, 0x654, R9 ;  /* 0x00000654b2b27816 */ /* 0x000fe40000000009 */
[----:B---3--:R-:W-:Y:S02]  /*92c0*/  PRMT R5, R5, 0x7054, R6 ;  /* 0x0000705405057816 */ /* 0x008fe40000000006 */
        /* <DEDUP_REMOVED lines=10> */
[----:B------:R-:W0:Y:S01]  /*9370*/  LDS.U8 R5, [R4+0x5808] ;  /* 0x0058080004057984 */ /* 0x000e220000000000 */
[----:B------:R-:W-:Y:S01]  /*9380*/  @!PT LDS RZ, [RZ] ;  /* 0x00000000fffff984 */ /* 0x000fe20000000800 */
[----:B------:R-:W-:Y:S01]  /*9390*/  @!PT LDS RZ, [RZ] ;  /* 0x00000000fffff984 */ /* 0x000fe20000000800 */
[----:B------:R-:W-:Y:S01]  /*93a0*/  @!PT LDS RZ, [RZ] ;  /* 0x00000000fffff984 */ /* 0x000fe20000000800 */
[----:B------:R-:W-:Y:S01]  /*93b0*/  @!PT LDS RZ, [RZ] ;  /* 0x00000000fffff984 */ /* 0x000fe20000000800 */
[----:B------:R1:W-:Y:S06]  /*93c0*/  MEMBAR.ALL.CTA ;  /* 0x0000000000007992 */ /* 0x0003ec0000008000 */
[----:B-1----:R-:W1:Y:S02]  /*93d0*/  FENCE.VIEW.ASYNC.S ;  /* 0x00000000000073c6 */ /* 0x002e640000000000 */
[----:B-1----:R-:W-:Y:S01]  /*93e0*/  BAR.SYNC.DEFER_BLOCKING 0x2, 0x100 ;  /* 0x0084000000007b1d */ /* 0x002fe20000010000 */
[----:B0-----:R-:W-:-:S04]  /*93f0*/  PRMT R5, R5, 0x7054, R6 ;  /* 0x0000705405057816 */ /* 0x001fc80000000006 */
[----:B------:R-:W-:Y:S01]  /*9400*/  PRMT R175, R175, 0x654, R5 ;  /* 0x00000654afaf7816 */ /* 0x000fe20000000005 */
        /* <DEDUP_REMOVED lines=351> */
[----:B------:R-:W-:Y:S01]  /*aa00*/  IMAD.MOV.U32 R175, RZ, RZ, R5 ;  /* 0x000000ffffaf7224 */ /* 0x000fe200078e0005 */
[----:B------:R-:W-:Y:S01]  /*aa10*/  UIADD3 UR8, UR9, 0x2, URZ ;  /* 0x0000000209087890 */ /* 0x000fe2000fffe03f */
[----:B------:R-:W-:-:S06]  /*aa20*/  UMOV UR11, 0x40000040 ;  /* 0x40000040000b7882 */ /* 0x000fcc0000000000 */
[----:B------:R-:W-:Y:S01]  /*aa30*/  UMOV UR10, UR8 ;  /* 0x00000008000a7c82 */ /* 0x000fe20008000000 */
        /* <DEDUP_REMOVED lines=67> */
[----:B------:R-:W-:Y:S04]  /*ae70*/  LDS.U8 R5, [R0+UR46+0x2000] ;  /* 0x0020002e00057984 */ /* 0x000fe80008000000 */
[----:B------:R-:W1:Y:S04]  /*ae80*/  LDS.U8 R6, [R2+0x2000] ;  /* 0x0020000002067984 */ /* 0x000e680000000000 */
[----:B0-----:R-:W2:Y:S04]  /*ae90*/  LDL.LU.64 R174, [R1+0x3d0] ;  /* 0x0003d00001ae7983 */ /* 0x001ea80000300a00 */
[----:B------:R-:W2:Y:S04]  /*aea0*/  LDL.LU.64 R172, [R1+0x3c8] ;  /* 0x0003c80001ac7983 */ /* 0x000ea80000300a00 */
        /* <DEDUP_REMOVED lines=56> */
[----:B------:R-:W-:Y:S04]  /*b230*/  LDS.U8 R8, [R0+UR46+0x2008] ;  /* 0x0020082e00087984 */ /* 0x000fe80008000000 */
[----:B------:R-:W3:Y:S04]  /*b240*/  LDS.U8 R7, [R2+0x2008] ;  /* 0x0020080002077984 */ /* 0x000ee80000000000 */
[----:B------:R-:W4:Y:S04]  /*b250*/  LDS.U8 R11, [R4+0x2000] ;  /* 0x00200000040b7984 */ /* 0x000f280000000000 */
[----:B------:R-:W0:Y:S04]  /*b260*/  LDS.U8 R10, [R4+0x2008] ;  /* 0x00200800040a7984 */ /* 0x000e280000000000 */
[----:B------:R-:W-:Y:S04]  /*b270*/  LDS.U8 R9, [R0+UR46+0x2800] ;  /* 0x0028002e00097984 */ /* 0x000fe80008000000 */
[----:B------:R-:W0:Y:S04]  /*b280*/  LDS.U8 R14, [R2+0x2800] ;  /* 0x00280000020e7984 */ /* 0x000e280000000000 */
[----:B------:R-:W-:Y:S04]  /*b290*/  LDS.U8 R13, [R0+UR46+0x2808] ;  /* 0x0028082e000d7984 */ /* 0x000fe80008000000 */
[----:B------:R-:W0:Y:S01]  /*b2a0*/  LDS.U8 R12, [R2+0x2808] ;  /* 0x00280800020c7984 */ /* 0x000e220000000000 */
[----:B-1----:R-:W-:-:S02]  /*b2b0*/  PRMT R6, R6, 0x7604, R5 ;  /* 0x0000760406067816 */ /* 0x002fc40000000005 */
[----:B---3--:R-:W-:Y:S02]  /*b2c0*/  PRMT R5, R7, 0x7604, R8 ;  /* 0x0000760407057816 */ /* 0x008fe40000000008 */
[----:B----4-:R-:W-:Y:S02]  /*b2d0*/  PRMT R20, R11, 0x7054, R6 ;  /* 0x000070540b147816 */ /* 0x010fe40000000006 */
[----:B0-----:R-:W-:Y:S02]  /*b2e0*/  PRMT R19, R10, 0x7054, R5 ;  /* 0x000070540a137816 */ /* 0x001fe40000000005 */
[----:B------:R-:W-:Y:S02]  /*b2f0*/  PRMT R14, R14, 0x7604, R9 ;  /* 0x000076040e0e7816 */ /* 0x000fe40000000009 */
[----:B------:R-:W-:Y:S01]  /*b300*/  PRMT R12, R12, 0x7604, R13 ;  /* 0x000076040c0c7816 */ /* 0x000fe2000000000d */
[----:B--2---:R-:W-:-:S06]  /*b310*/  WARPGROUP.ARRIVE ;  /* 0x00000000000079c5 */ /* 0x004fcc0000000000 */
[----:B------:R-:W-:Y:S03]  /*b320*/  IGMMA.64x256x32.S8.S8 R24, R172, gdesc[UR8], R24, gsb0 ;  /* 0x06600008ac187df1 */ /* 0x000fe60008041018 */
[----:B------:R-:W-:Y:S02]  /*b330*/  WARPGROUP.DEPBAR.LE gsb0, 0x0 ;  /* 0x00008000000079c5 */ /* 0x000fe40000010000 */
[----:B------:R-:W0:Y:S04]  /*b340*/  LDS.U8 R13, [R4+0x2800] ;  /* 0x00280000040d7984 */ /* 0x000e280000000000 */
        /* <DEDUP_REMOVED lines=10> */
[----:B------:R-:W0:Y:S01]  /*b3f0*/  LDS.U8 R168, [R3+0x2000] ;  /* 0x0020000003a87984 */ /* 0x000e220000000000 */
[----:B-1----:R-:W-:-:S03]  /*b400*/  PRMT R13, R11, 0x7054, R12 ;  /* 0x000070540b0d7816 */ /* 0x002fc6000000000c */
[----:B------:R-:W1:Y:S04]  /*b410*/  LDS.U8 R169, [R3+0x2008] ;  /* 0x0020080003a97984 */ /* 0x000e680000000000 */
[----:B------:R-:W1:Y:S01]  /*b420*/  LDS.U8 R170, [R3+0x2800] ;  /* 0x0028000003aa7984 */ /* 0x000e620000000000 */
[----:B--2---:R-:W-:-:S03]  /*b430*/  PRMT R11, R7, 0x7604, R8 ;  /* 0x00007604070b7816 */ /* 0x004fc60000000008 */
[----:B------:R-:W-:Y:S04]  /*b440*/  LDS.U8 R171, [R3+0x2808] ;  /* 0x0028080003ab7984 */ /* 0x000fe80000000000 */
[----:B------:R-:W2:Y:S01]  /*b450*/  LDS.U8 R7, [R4+0x6800] ;  /* 0x0068000004077984 */ /* 0x000ea20000000000 */
[----:B---3--:R-:W-:-:S03]  /*b460*/  PRMT R12, R9, 0x7604, R10 ;  /* 0x00007604090c7816 */ /* 0x008fc6000000000a */
[----:B------:R-:W-:Y:S04]  /*b470*/  LDS.U8 R152, [R3+0x6000] ;  /* 0x0060000003987984 */ /* 0x000fe80000000000 */
[----:B------:R-:W3:Y:S01]  /*b480*/  LDS.U8 R10, [R4+0x6000] ;  /* 0x00600000040a7984 */ /* 0x000ee20000000000 */
[----:B----4-:R-:W-:-:S03]  /*b490*/  PRMT R8, R5, 0x7604, R6 ;  /* 0x0000760405087816 */ /* 0x010fc60000000006 */
[----:B------:R-:W4:Y:S04]  /*b4a0*/  LDS.U8 R9, [R4+0x6008] ;  /* 0x0060080004097984 */ /* 0x000f280000000000 */
[----:B------:R-:W4:Y:S04]  /*b4b0*/  LDS.U8 R5, [R4+0x6808] ;  /* 0x0068080004057984 */ /* 0x000f280000000000 */
[----:B------:R-:W4:Y:S04]  /*b4c0*/  LDS.U8 R153, [R3+0x6008] ;  /* 0x0060080003997984 */ /* 0x000f280000000000 */
[----:B------:R-:W4:Y:S04]  /*b4d0*/  LDS.U8 R154, [R3+0x6800] ;  /* 0x00680000039a7984 */ /* 0x000f280000000000 */
[----:B------:R-:W4:Y:S01]  /*b4e0*/  LDS.U8 R155, [R3+0x6808] ;  /* 0x00680800039b7984 */ /* 0x000f220000000000 */
[----:B------:R-:W-:-:S02]  /*b4f0*/  PRMT R6, R15, 0x7604, R16 ;  /* 0x000076040f067816 */ /* 0x000fc40000000010 */
[----:B0-----:R-:W-:Y:S02]  /*b500*/  PRMT R168, R168, 0x654, R20 ;  /* 0x00000654a8a87816 */ /* 0x001fe40000000014 */
[----:B-1----:R-:W-:Y:S02]  /*b510*/  PRMT R169, R169, 0x654, R19 ;  /* 0x00000654a9a97816 */ /* 0x002fe40000000013 */
[----:B------:R-:W-:Y:S02]  /*b520*/  PRMT R170, R170, 0x654, R14 ;  /* 0x00000654aaaa7816 */ /* 0x000fe4000000000e */
[----:B--2---:R-:W-:Y:S02]  /*b530*/  PRMT R7, R7, 0x7054, R8 ;  /* 0x0000705407077816 */ /* 0x004fe40000000008 */
[----:B------:R-:W-:Y:S02]  /*b540*/  PRMT R171, R171, 0x654, R13 ;  /* 0x00000654abab7816 */ /* 0x000fe4000000000d */
[----:B---3--:R-:W-:-:S02]  /*b550*/  PRMT R10, R10, 0x7054, R12 ;  /* 0x000070540a0a7816 */ /* 0x008fc4000000000c */
[----:B----4-:R-:W-:Y:S02]  /*b560*/  PRMT R9, R9, 0x7054, R11 ;  /* 0x0000705409097816 */ /* 0x010fe4000000000b */
[----:B------:R-:W-:Y:S02]  /*b570*/  PRMT R5, R5, 0x7054, R6 ;  /* 0x0000705405057816 */ /* 0x000fe40000000006 */
[----:B------:R-:W-:Y:S02]  /*b580*/  PRMT R152, R152, 0x654, R10 ;  /* 0x0000065498987816 */ /* 0x000fe4000000000a */
[----:B------:R-:W-:Y:S02]  /*b590*/  PRMT R153, R153, 0x654, R9 ;  /* 0x0000065499997816 */ /* 0x000fe40000000009 */
[----:B------:R-:W-:Y:S02]  /*b5a0*/  PRMT R154, R154, 0x654, R7 ;  /* 0x000006549a9a7816 */ /* 0x000fe40000000007 */
[----:B------:R-:W-:Y:S01]  /*b5b0*/  PRMT R155, R155, 0x654, R5 ;  /* 0x000006549b9b7816 */ /* 0x000fe20000000005 */
[----:B------:R-:W-:Y:S06]  /*b5c0*/  @!P0 BRA `(.L_x_35) ;  /* 0x0000000000048947 */ /* 0x000fec0003800000 */
[----:B------:R-:W-:Y:S01]  /*b5d0*/  BPT.TRAP 0x1 ;  /* 0x000000040000795c */ /* 0x000fe20000300000 */
.L_x_35:
[----:B------:R-:W-:Y:S02]  /*b5e0*/  UISETP.GT.U32.AND UP0, UPT, UR40, 0x1, UPT ;  /* 0x000000012800788c */ /* 0x000fe4000bf04070 */
[----:B------:R-:W-:-:S04]  /*b5f0*/  ULEA UR7, UR4, UR46, 0x3 ;  /* 0x0000002e04077291 */ /* 0x000fc8000f8e183f */
[----:B------:R-:W-:Y:S01]  /*b600*/  UIADD3 UR7, UR7, 0x18, URZ ;  /* 0x0000001807077890 */ /* 0x000fe2000fffe03f */
[----:B------:R-:W-:-:S03]  /*b610*/  PLOP3.LUT P2, PT, PT, PT, UP0, 0x80, 0x0 ;  /* 0x000000000000781c */ /* 0x000fc60003f4f008 */
[----:B------:R-:W-:-:S09]  /*b620*/  UPRMT UR7, URZ, 0x654, UR7 ;  /* 0x000006543f077896 */ /* 0x000fd20008000007 */
[----:B------:R-:W-:Y:S01]  /*b630*/  SYNCS.ARRIVE.TRANS64.RED.A1T0 RZ, [UR7], RZ ;  /* 0x000000ffffff79a7 */ /* 0x000fe20008100407 */
[----:B------:R-:W-:Y:S05]  /*b640*/  @P2 BRA `(.L_x_36) ;  /* 0x0000000000042947 */ /* 0x000fea0003800000 */
[----:B------:R-:W-:Y:S01]  /*b650*/  BPT.TRAP 0x1 ;  /* 0x000000040000795c */ /* 0x000fe20000300000 */
.L_x_36:
[----:B-----5:R-:W-:Y:S04]  /*b660*/  STL.64 [R1+0x3f0], R166 ;  /* 0x0003f0a601007387 */ /* 0x020fe80000100a00 */
        /* <DEDUP_REMOVED lines=52> */
[----:B------:R-:W-:Y:S04]  /*b9b0*/  LDS.U8 R6, [R0+UR46+0x3000] ;  /* 0x0030002e00067984 */ /* 0x000fe80008000000 */
[----:B------:R-:W0:Y:S04]  /*b9c0*/  LDS.U8 R5, [R2+0x3000] ;  /* 0x0030000002057984 */ /* 0x000e280000000000 */
[----:B------:R-:W-:Y:S04]  /*b9d0*/  STL.64 [R1+0x248], R56 ;  /* 0x0002483801007387 */ /* 0x000fe80000100a00 */
[----:B------:R-:W-:Y:S04]  /*b9e0*/  STL.64 [R1+0x240], R54 ;  /* 0x0002403601007387 */ /* 0x000fe80000100a00 */
[----:B------:R-:W-:Y:S04]  /*b9f0*/  STL.64 [R1+0x238], R52 ;  /* 0x0002383401007387 */ /* 0x000fe80000100a00 */
[----:B------:R-:W-:Y:S04]  /*ba00*/  STL.64 [R1+0x230], R50 ;  /* 0x0002303201007387 */ /* 0x000fe80000100a00 */
[----:B------:R-:W-:Y:S04]  /*ba10*/  STL.64 [R1+0x228], R48 ;  /* 0x0002283001007387 */ /* 0x000fe80000100a00 */
[----:B------:R-:W1:Y:S04]  /*ba20*/  LDS.U8 R9, [R4+0x3000] ;  /* 0x0030000004097984 */ /* 0x000e680000000000 */
[----:B------:R-:W-:Y:S04]  /*ba30*/  STL.64 [R1+0x220], R46 ;  /* 0x0002202e01007387 */ /* 0x000fe80000100a00 */
[----:B------:R-:W-:Y:S04]  /*ba40*/  STL.64 [R1+0x218], R44 ;  /* 0x0002182c01007387 */ /* 0x000fe80000100a00 */
[----:B------:R-:W-:Y:S04]  /*ba50*/  STL.64 [R1+0x210], R42 ;  /* 0x0002102a01007387 */ /* 0x000fe80000100a00 */
[----:B------:R2:W-:Y:S04]  /*ba60*/  STL.64 [R1+0x208], R40 ;  /* 0x0002082801007387 */ /* 0x0005e80000100a00 */
[----:B------:R-:W-:Y:S04]  /*ba70*/  LDS.U8 R190, [R3+0x3800] ;  /* 0x0038000003be7984 */ /* 0x000fe80000000000 */
[----:B------:R-:W-:Y:S04]  /*ba80*/  LDS.U8 R191, [R3+0x3808] ;  /* 0x0038080003bf7984 */ /* 0x000fe80000000000 */
[----:B--2---:R-:W2:Y:S04]  /*ba90*/  LDL.LU R40, [R1] ;  /* 0x0000000001287983 */ /* 0x004ea80000300800 */
        /* <DEDUP_REMOVED lines=26> */
[----:B0-----:R-:W-:-:S03]  /*bc40*/  PRMT R5, R5, 0x7604, R6 ;  /* 0x0000760405057816 */ /* 0x001fc60000000006 */
[----:B------:R-:W2:Y:S04]  /*bc50*/  LDL.LU R67, [R1+0x6c] ;  /* 0x00006c0001437983 */ /* 0x000ea80000300800 */
[----:B------:R-:W2:Y:S04]  /*bc60*/  LDL.LU R68, [R1+0x70] ;  /* 0x0000700001447983 */ /* 0x000ea80000300800 */
[----:B------:R-:W2:Y:S04]  /*bc70*/  LDL.LU R69, [R1+0x74] ;  /* 0x0000740001457983 */ /* 0x000ea80000300800 */
[----:B------:R-:W2:Y:S04]  /*bc80*/  LDL.LU R70, [R1+0x78] ;  /* 0x0000780001467983 */ /* 0x000ea80000300800 */
[----:B------:R-:W2:Y:S01]  /*bc90*/  LDL.LU R71, [R1+0x7c] ;  /* 0x00007c0001477983 */ /* 0x000ea20000300800 */
[----:B-1----:R-:W-:-:S03]  /*bca0*/  PRMT R9, R9, 0x7054, R5 ;  /* 0x0000705409097816 */ /* 0x002fc60000000005 */
[----:B------:R-:W2:Y:S04]  /*bcb0*/  LDL.LU R72, [R1+0x80] ;  /* 0x0000800001487983 */ /* 0x000ea80000300800 */
[----:B------:R-:W2:Y:S04]  /*bcc0*/  LDL.LU R73, [R1+0x84] ;  /* 0x0000840001497983 */ /* 0x000ea80000300800 */
[----:B------:R-:W2:Y:S04]  /*bcd0*/  LDL.LU R74, [R1+0x88] ;  /* 0x00008800014a7983 */ /* 0x000ea80000300800 */
[----:B------:R-:W2:Y:S04]  /*bce0*/  LDL.LU R75, [R1+0x8c] ;  /* 0x00008c00014b7983 */ /* 0x000ea80000300800 */
[----:B------:R-:W2:Y:S04]  /*bcf0*/  LDL.LU R76, [R1+0x90] ;  /* 0x00009000014c7983 */ /* 0x000ea80000300800 */
[----:B------:R-:W-:Y:S04]  /*bd00*/  LDS.U8 R6, [R0+UR46+0x3800] ;  /* 0x0038002e00067984 */ /* 0x000fe80008000000 */
[----:B------:R-:W0:Y:S04]  /*bd10*/  LDS.U8 R5, [R2+0x3800] ;  /* 0x0038000002057984 */ /* 0x000e280000000000 */
        /* <DEDUP_REMOVED lines=41> */
[----:B------:R-:W2:Y:S04]  /*bfb0*/  LDL.LU R117, [R1+0x134] ;  /* 0x0001340001757983 */ /* 0x000ea80000300800 */
        /* <DEDUP_REMOVED lines=43> */
[----:B------:R-:W-:-:S03]  /*c270*/  PRMT R190, R190, 0x654, R5 ;  /* 0x00000654bebe7816 */ /* 0x000fc60000000005 */
        /* <DEDUP_REMOVED lines=10> */
[----:B------:R-:W2:Y:S01]  /*c320*/  LDL.LU R167, [R1+0x1fc] ;  /* 0x0001fc0001a77983 */ /* 0x000ea20000300800 */
[----:B------:R-:W-:Y:S01]  /*c330*/  UIADD3 UR8, UR9, 0x4, URZ ;  /* 0x0000000409087890 */ /* 0x000fe2000fffe03f */
[----:B------:R-:W-:-:S02]  /*c340*/  UMOV UR11, 0x40000040 ;  /* 0x40000040000b7882 */ /* 0x000fc40000000000 */
[----:B------:R-:W-:Y:S04]  /*c350*/  LDS.U8 R184, [R3+0x7000] ;  /* 0x0070000003b87984 */ /* 0x000fe80000000000 */
[----:B------:R-:W-:Y:S01]  /*c360*/  LDS.U8 R185, [R3+0x7008] ;  /* 0x0070080003b97984 */ /* 0x000fe20000000000 */
[----:B------:R-:W-:-:S03]  /*c370*/  UMOV UR10, UR8 ;  /* 0x00000008000a7c82 */ /* 0x000fc60008000000 */
[----:B------:R-:W-:Y:S04]  /*c380*/  LDS.U8 R8, [R0+UR46+0x3008] ;  /* 0x0030082e00087984 */ /* 0x000fe80008000000 */
[----:B------:R-:W1:Y:S04]  /*c390*/  LDS.U8 R7, [R2+0x3008] ;  /* 0x0030080002077984 */ /* 0x000e680000000000 */
[----:B------:R-:W3:Y:S01]  /*c3a0*/  LDS.U8 R188, [R3+0x3000] ;  /* 0x0030000003bc7984 */ /* 0x000ee20000000000 */
[----:B0-----:R-:W-:-:S03]  /*c3b0*/  PRMT R6, R5, 0x7604, R6 ;  /* 0x0000760405067816 */ /* 0x001fc60000000006 */
[----:B------:R-:W-:Y:S04]  /*c3c0*/  LDS.U8 R189, [R3+0x3008] ;  /* 0x0030080003bd7984 */ /* 0x000fe80000000000 */
[----:B------:R-:W0:Y:S04]  /*c3d0*/  LDS.U8 R5, [R4+0x3808] ;  /* 0x0038080004057984 */ /* 0x000e280000000000 */
[----:B------:R-:W-:Y:S01]  /*c3e0*/  LDS.U8 R186, [R3+0x7800] ;  /* 0x0078000003ba7984 */ /* 0x000fe20000000000 */
[----:B-1----:R-:W-:-:S03]  /*c3f0*/  PRMT R8, R7, 0x7604, R8 ;  /* 0x0000760407087816 */ /* 0x002fc60000000008 */
[----:B------:R-:W1:Y:S01]  /*c400*/  LDS.U8 R7, [R4+0x3008] ;  /* 0x0030080004077984 */ /* 0x000e620000000000 */
[----:B------:R-:W-:Y:S01]  /*c410*/  UIADD3 UR4, UR4, 0x1, URZ ;  /* 0x0000000104047890 */ /* 0x000fe2000fffe03f */
[----:B---3--:R-:W-:Y:S02]  /*c420*/  PRMT R188, R188, 0x654, R9 ;  /* 0x00000654bcbc7816 */ /* 0x008fe40000000009 */
[----:B0-----:R-:W-:Y:S02]  /*c430*/  PRMT R5, R5, 0x7054, R6 ;  /* 0x0000705405057816 */ /* 0x001fe40000000006 */
[----:B------:R-:W-:Y:S02]  /*c440*/  LDS.U8 R6, [R0+UR46+0x7000] ;  /* 0x0070002e00067984 */ /* 0x000fe40008000000 */
[----:B------:R-:W-:Y:S02]  /*c450*/  PRMT R191, R191, 0x654, R5 ;  /* 0x00000654bfbf7816 */ /* 0x000fe40000000005 */
[----:B------:R-:W0:Y:S01]  /*c460*/  LDS.U8 R5, [R2+0x7000] ;  /* 0x0070000002057984 */ /* 0x000e220000000000 */
[----:B-1----:R-:W-:Y:S01]  /*c470*/  PRMT R7, R7, 0x7054, R8 ;  /* 0x0000705407077816 */ /* 0x002fe20000000008 */
[----:B------:R-:W-:-:S03]  /*c480*/  UISETP.NE.AND UP0, UPT, UR4, 0x3, UPT ;  /* 0x000000030400788c */ /* 0x000fc6000bf05270 */
[----:B------:R-:W-:Y:S02]  /*c490*/  PRMT R189, R189, 0x654, R7 ;  /* 0x00000654bdbd7816 */ /* 0x000fe40000000007 */
        /* <DEDUP_REMOVED lines=16> */
[----:B------:R-:W3:Y:S01]  /*c5a0*/  LDS.U8 R4, [R4+0x7808] ;  /* 0x0078080004047984 */ /* 0x000ee20000000000 */
[----:B-1----:R-:W-:Y:S01]  /*c5b0*/  PRMT R2, R2, 0x7604, R0 ;  /* 0x0000760402027816 */ /* 0x002fe20000000000 */
[----:B--2---:R-:W-:-:S06]  /*c5c0*/  WARPGROUP.ARRIVE ;  /* 0x00000000000079c5 */ /* 0x004fcc0000000000 */
[----:B------:R-:W-:Y:S01]  /*c5d0*/  IGMMA.64x256x32.S8.S8 R40, R168, gdesc[UR8], R40, gsb0 ;  /* 0x06600008a8287df1 */ /* 0x000fe20008041028 */
[----:B------:R-:W-:Y:S01]  /*c5e0*/  USEL UR4, UR4, URZ, UP0 ;  /* 0x0000003f04047287 */ /* 0x000fe20008000000 */
[----:B0-----:R-:W-:Y:S02]  /*c5f0*/  PRMT R5, R5, 0x7054, R6 ;  /* 0x0000705405057816 */ /* 0x001fe40000000006 */
[----:B---3--:R-:W-:Y:S02]  /*c600*/  PRMT R4, R4, 0x7054, R2 ;  /* 0x0000705404047816 */ /* 0x008fe40000000002 */
[----:B------:R-:W-:Y:S01]  /*c610*/  PRMT R186, R186, 0x654, R5 ;  /* 0x00000654baba7816 */ /* 0x000fe20000000005 */
        /* <DEDUP_REMOVED lines=65> */
[----:B0-----:R0:W5:Y:S04]  /*ca30*/  LDL.LU.64 R166, [R1+0x3f0] ;  /* 0x0003f00001a67983 */ /* 0x0011680000300a00 */
        /* <DEDUP_REMOVED lines=64> */
[----:B------:R-:W1:Y:S02]  /*ce40*/  LDS.U8 R3, [R3+0x7808] ;  /* 0x0078080003037984 */ /* 0x000e640000000000 */
[----:B-1----:R-:W-:Y:S01]  /*ce50*/  PRMT R187, R3, 0x654, R4 ;  /* 0x0000065403bb7816 */ /* 0x002fe20000000004 */
[----:B0-----:R-:W-:Y:S06]  /*ce60*/  @!P0 BRA `(.L_x_37) ;  /* 0x0000000000048947 */ /* 0x001fec0003800000 */
[----:B------:R-:W-:Y:S01]  /*ce70*/  BPT.TRAP 0x1 ;  /* 0x000000040000795c */ /* 0x000fe20000300000 */
.L_x_37:
[----:B------:R-:W-:Y:S04]  /*ce80*/  BSSY B0, `(.L_x_38) ;  /* 0x0000004000007945 */ /* 0x000fe80003800000 */
[----:B------:R-:W-:Y:S05]  /*ce90*/  @P1 BRA `(.L_x_39) ;  /* 0x0000000000081947 */ /* 0x000fea0003800000 */
[----:B------:R-:W0:Y:S02]  /*cea0*/  SYNCS.PHASECHK.TRANS64.TRYWAIT P1, [R18+URZ], R17 ;  /* 0x00000011120075a7 */ /* 0x000e24000802017f */
[----:B0-----:R-:W-:Y:S05]  /*ceb0*/  @!P1 BRA `(.L_x_40) ;  /* 0x0000017400749947 */ /* 0x001fea0003800000 */
.L_x_39:
[----:B------:R-:W-:Y:S05]  /*cec0*/  BSYNC B0 ;  /* 0x0000000000007941 */ /* 0x000fea0003800000 */
.L_x_38:
[----:B------:R-:W-:Y:S02]  /*ced0*/  IMAD.SHL.U32 R156, R182, 0x8000, RZ ;  /* 0x00008000b69c7824 */ /* 0x000fe400078e00ff */
[----:B------:R-:W-:Y:S02]  /*cee0*/  IMAD.MOV.U32 R162, RZ, RZ, RZ ;  /* 0x000000ffffa27224 */ /* 0x000fe400078e00ff */
[C---:B------:R-:W-:Y:S01]  /*cef0*/  VIADD R10, R156.reuse, 0x18800 ;  /* 0x000188009c0a7836 */ /* 0x040fe20000000000 */
[----:B------:R-:W-:-:S05]  /*cf00*/  LOP3.LUT R2, R156, 0x800, R196, 0xfe, !PT ;  /* 0x000008009c027812 */ /* 0x000fca00078efec4 */
[----:B------:R-:W-:Y:S01]  /*cf10*/  VIADD R4, R2, UR46 ;  /* 0x0000002e02047c36 */ /* 0x000fe20008000000 */
[----:B------:R-:W-:Y:S03]  /*cf20*/  LDS.U8 R7, [R2+UR46] ;  /* 0x0000002e02077984 */ /* 0x000fe60008000000 */
[----:B------:R-:W-:Y:S01]  /*cf30*/  IMAD.IADD R0, R197, 0x1, R4 ;  /* 0x00000001c5007824 */ /* 0x000fe200078e0204 */
[----:B------:R-:W-:Y:S01]  /*cf40*/  LDS.U8 R5, [R2+UR46+0x8] ;  /* 0x0000082e02057984 */ /* 0x000fe20008000000 */
[----:B------:R-:W-:-:S03]  /*cf50*/  IADD3 R4, R181, R4, RZ ;  /* 0x00000004b5047210 */ /* 0x000fc60007ffe0ff */
[----:B------:R-:W1:Y:S04]  /*cf60*/  LDS.U8 R6, [R0] ;  /* 0x0000000000067984 */ /* 0x000e680000000000 */
[----:B------:R-:W2:Y:S01]  /*cf70*/  LDS.U8 R3, [R0+0x8] ;  /* 0x0000080000037984 */ /* 0x000ea20000000000 */
[----:B-1----:R-:W-:-:S03]  /*cf80*/  PRMT R9, R6, 0x7604, R7 ;  /* 0x0000760406097816 */ /* 0x002fc60000000007 */
[----:B------:R-:W1:Y:S01]  /*cf90*/  LDS.U8 R6, [R4] ;  /* 0x0000000004067984 */ /* 0x000e620000000000 */
[----:B--2---:R-:W-:-:S03]  /*cfa0*/  PRMT R8, R3, 0x7604, R5 ;  /* 0x0000760403087816 */ /* 0x004fc60000000005 */
[----:B------:R-:W-:Y:S04]  /*cfb0*/  LDS.U8 R5, [R2+UR46+0x800] ;  /* 0x0008002e02057984 */ /* 0x000fe80008000000 */
[----:B------:R-:W2:Y:S04]  /*cfc0*/  LDS.U8 R3, [R0+0x800] ;  /* 0x0008000000037984 */ /* 0x000ea80000000000 */
[----:B------:R-:W3:Y:S01]  /*cfd0*/  LDS.U8 R7, [R4+0x8] ;  /* 0x0000080004077984 */ /* 0x000ee20000000000 */
[----:B-1----:R-:W-:Y:S02]  /*cfe0*/  PRMT R9, R6, 0x7054, R9 ;  /* 0x0000705406097816 */ /* 0x002fe40000000009 */
[----:B--2---:R-:W-:Y:S01]  /*cff0*/  PRMT R6, R3, 0x7604, R5 ;  /* 0x0000760403067816 */ /* 0x004fe20000000005 */
[----:B------:R-:W-:Y:S01]  /*d000*/  IMAD.IADD R3, R181, 0x1, R0 ;  /* 0x00000001b5037824 */ /* 0x000fe200078e0200 */
[----:B------:R-:W1:Y:S01]  /*d010*/  LDS.U8 R5, [R4+0x800] ;  /* 0x0008000004057984 */ /* 0x000e620000000000 */
[----:B---3--:R-:W-:-:S03]  /*d020*/  PRMT R7, R7, 0x7054, R8 ;  /* 0x0000705407077816 */ /* 0x008fc60000000008 */
[----:B------:R-:W2:Y:S04]  /*d030*/  LDS.U8 R194, [R3+0x800] ;  /* 0x0008000003c27984 */ /* 0x000ea80000000000 */
[----:B------:R-:W-:Y:S04]  /*d040*/  LDS.U8 R195, [R3+0x808] ;  /* 0x0008080003c37984 */ /* 0x000fe80000000000 */
[----:B------:R-:W-:Y:S04]  /*d050*/  LDS.U8 R168, [R3+0x4000] ;  /* 0x0040000003a87984 */ /* 0x000fe80000000000 */
[----:B------:R-:W-:Y:S04]  /*d060*/  LDS.U8 R169, [R3+0x4008] ;  /* 0x0040080003a97984 */ /* 0x000fe80000000000 */
[----:B------:R-:W3:Y:S04]  /*d070*/  LDS.U8 R192, [R3] ;  /* 0x0000000003c07984 */ /* 0x000ee80000000000 */
[----:B------:R-:W4:Y:S04]  /*d080*/  LDS.U8 R193, [R3+0x8] ;  /* 0x0000080003c17984 */ /* 0x000f280000000000 */
[----:B------:R-:W-:Y:S04]  /*d090*/  LDS.U8 R170, [R3+0x4800] ;  /* 0x0048000003aa7984 */ /* 0x000fe80000000000 */
[----:B------:R-:W-:Y:S01]  /*d0a0*/  LDS.U8 R3, [R3+0x4808] ;  /* 0x0048080003037984 */ /* 0x000fe20000000000 */
[----:B-1----:R-:W-:-:S03]  /*d0b0*/  PRMT R5, R5, 0x7054, R6 ;  /* 0x0000705405057816 */ /* 0x002fc60000000006 */
[----:B------:R-:W-:Y:S01]  /*d0c0*/  LDS.U8 R6, [R2+UR46+0x808] ;  /* 0x0008082e02067984 */ /* 0x000fe20008000000 */
[----:B--2---:R-:W-:-:S03]  /*d0d0*/  PRMT R194, R194, 0x654, R5 ;  /* 0x00000654c2c27816 */ /* 0x004fc60000000005 */
[----:B------:R-:W1:Y:S01]  /*d0e0*/  LDS.U8 R5, [R0+0x808] ;  /* 0x0008080000057984 */ /* 0x000e620000000000 */
[----:B---3--:R-:W-:Y:S02]  /*d0f0*/  PRMT R192, R192, 0x654, R9 ;  /* 0x00000654c0c07816 */ /* 0x008fe40000000009 */
[----:B----4-:R-:W-:Y:S02]  /*d100*/  PRMT R193, R193, 0x654, R7 ;  /* 0x00000654c1c17816 */ /* 0x010fe40000000007 */
[----:B-1----:R-:W-:Y:S02]  /*d110*/  PRMT R6, R5, 0x7604, R6 ;  /* 0x0000760405067816 */ /* 0x002fe40000000006 */
[----:B------:R-:W1:Y:S02]  /*d120*/  LDS.U8 R5, [R4+0x808] ;  /* 0x0008080004057984 */ /* 0x000e640000000000 */
[----:B-1----:R-:W-:Y:S02]  /*d130*/  PRMT R5, R5, 0x7054, R6 ;  /* 0x0000705405057816 */ /* 0x002fe40000000006 */
[----:B------:R-:W-:Y:S02]  /*d140*/  LDS.U8 R6, [R2+UR46+0x4000] ;  /* 0x0040002e02067984 */ /* 0x000fe40008000000 */
[----:B------:R-:W-:-:S02]  /*d150*/  PRMT R195, R195, 0x654, R5 ;  /* 0x00000654c3c37816 */ /* 0x000fc40000000005 */
[----:B------:R-:W1:Y:S02]  /*d160*/  LDS.U8 R5, [R0+0x4000] ;  /* 0x0040000000057984 */ /* 0x000e640000000000 */
        /* <DEDUP_REMOVED lines=11> */
[----:B------:R-:W1:Y:S04]  /*d220*/  LDS.U8 R5, [R0+0x4800] ;  /* 0x0048000000057984 */ /* 0x000e680000000000 */
[----:B------:R-:W-:Y:S04]  /*d230*/  LDS.U8 R2, [R2+UR46+0x4808] ;  /* 0x0048082e02027984 */ /* 0x000fe80008000000 */
[----:B------:R-:W2:Y:S01]  /*d240*/  LDS.U8 R0, [R0+0x4808] ;  /* 0x0048080000007984 */ /* 0x000ea20000000000 */
[----:B-1----:R-:W-:-:S03]  /*d250*/  PRMT R6, R5, 0x7604, R6 ;  /* 0x0000760405067816 */ /* 0x002fc60000000006 */
[----:B------:R-:W1:Y:S04]  /*d260*/  LDS.U8 R5, [R4+0x4800] ;  /* 0x0048000004057984 */ /* 0x000e680000000000 */
[----:B------:R-:W3:Y:S01]  /*d270*/  LDS.U8 R4, [R4+0x4808] ;  /* 0x0048080004047984 */ /* 0x000ee20000000000 */
[----:B--2---:R-:W-:Y:S02]  /*d280*/  PRMT R0, R0, 0x7604, R2 ;  /* 0x0000760400007816 */ /* 0x004fe40000000002 */
[----:B-1----:R-:W-:Y:S02]  /*d290*/  PRMT R5, R5, 0x7054, R6 ;  /* 0x0000705405057816 */ /* 0x002fe40000000006 */
[----:B---3--:R-:W-:Y:S02]  /*d2a0*/  PRMT R4, R4, 0x7054, R0 ;  /* 0x0000705404047816 */ /* 0x008fe40000000000 */
[----:B------:R-:W-:-:S02]  /*d2b0*/  PRMT R170, R170, 0x654, R5 ;  /* 0x00000654aaaa7816 */ /* 0x000fc40000000005 */
[----:B------:R-:W-:-:S07]  /*d2c0*/  PRMT R171, R3, 0x654, R4 ;  /* 0x0000065403ab7816 */ /* 0x000fce0000000004 */
.L_x_44:
[----:B------:R-:W-:Y:S01]  /*d2d0*/  IMAD.MOV.U32 R157, RZ, RZ, R162 ;  /* 0x000000ffff9d7224 */ /* 0x000fe200078e00a2 */
[----:B------:R-:W-:Y:S01]  /*d2e0*/  IADD3 R162, R162, 0x1, RZ ;  /* 0x00000001a2a27810 */ /* 0x000fe20007ffe0ff */
[----:B------:R-:W-:Y:S01]  /*d2f0*/  BSSY B0, `(.L_x_41) ;  /* 0x00000a5000007945 */ /* 0x000fe20003800000 */
[----:B------:R-:W-:Y:S02]  /*d300*/  IMAD.MOV.U32 R8, RZ, RZ, RZ ;  /* 0x000000ffff087224 */ /* 0x000fe400078e00ff */
[----:B------:R-:W-:Y:S01]  /*d310*/  ISETP.GE.U32.AND P3, PT, R162, 0x2, PT ;  /* 0x00000002a200780c */ /* 0x000fe20003f66070 */
[----:B-----5:R-:W-:Y:S02]  /*d320*/  IMAD.MOV.U32 R19, RZ, RZ, R166 ;  /* 0x000000ffff137224 */ /* 0x020fe400078e00a6 */
[----:B0-----:R-:W-:-:S10]  /*d330*/  IMAD.MOV.U32 R18, RZ, RZ, R167 ;  /* 0x000000ffff127224 */ /* 0x001fd400078e00a7 */
.L_x_43:
[----:B0-----:R-:W-:Y:S01]  /*d340*/  IMAD R0, R8, 0x2, R159 ;  /* 0x0000000208007824 */ /* 0x001fe200078e029f */
[----:B------:R-:W-:Y:S01]  /*d350*/  LOP3.LUT R2, R18, 0x7, RZ, 0xc0, !PT ;  /* 0x0000000712027812 */ /* 0x000fe200078ec0ff */
[----:B------:R-:W-:Y:S01]  /*d360*/  IMAD.MOV.U32 R163, RZ, RZ, 0x90 ;  /* 0x00000090ffa37424 */ /* 0x000fe200078e00ff */
[----:B------:R-:W-:Y:S01]  /*d370*/  UMOV UR7, 0xffffffff ;  /* 0xffffffff00077882 */ /* 0x000fe20000000000 */
[----:B------:R-:W-:Y:S01]  /*d380*/  IMAD.MOV.U32 R12, RZ, RZ, 0x240 ;  /* 0x00000240ff0c7424 */ /* 0x000fe200078e00ff */
[C---:B------:R-:W-:Y:S02]  /*d390*/  ISETP.GE.AND P1, PT, R0.reuse, 0x4, PT ;  /* 0x000000040000780c */ /* 0x040fe40003f26270 */
[----:B------:R-:W-:Y:S02]  /*d3a0*/  IADD3 R0, R0, -0x4, RZ ;  /* 0xfffffffc00007810 */ /* 0x000fe40007ffe0ff */
[----:B------:R-:W-:Y:S02]  /*d3b0*/  SEL R2, R2, R158, !P1 ;  /* 0x0000009e02027207 */ /* 0x000fe40004800000 */
[----:B------:R-:W-:-:S03]  /*d3c0*/  SHF.R.S32.HI R18, RZ, 0x3, R18 ;  /* 0x00000003ff127819 */ /* 0x000fc60000011412 */
[----:B------:R-:W-:-:S04]  /*d3d0*/  IMAD R4, R157, 0x8, R2 ;  /* 0x000000089d047824 */ /* 0x000fc800078e0202 */
[----:B------:R-:W-:Y:S02]  /*d3e0*/  @!P1 LOP3.LUT R0, R19, 0x7, RZ, 0xc0, !PT ;  /* 0x0000000713009812 */ /* 0x000fe400078ec0ff */
[----:B------:R-:W-:Y:S02]  /*d3f0*/  SHF.R.S32.HI R3, RZ, 0x1f, R4 ;  /* 0x0000001fff037819 */ /* 0x000fe40000011404 */
[----:B------:R-:W-:Y:S01]  /*d400*/  ISETP.NE.AND P1, PT, R2, R0, PT ;  /* 0x000000000200720c */ /* 0x000fe20003f25270 */
[----:B------:R-:W-:Y:S01]  /*d410*/  VIADD R6, R0, 0x1 ;  /* 0x0000000100067836 */ /* 0x000fe20000000000 */
[----:B------:R-:W-:Y:S01]  /*d420*/  LEA.HI R7, R3, R4, RZ, 0x3 ;  /* 0x0000000403077211 */ /* 0x000fe200078f18ff */
[----:B------:R-:W-:Y:S01]  /*d430*/  VIADD R3, R2, 0x1 ;  /* 0x0000000102037836 */ /* 0x000fe20000000000 */
[----:B------:R-:W-:Y:S02]  /*d440*/  SHF.R.S32.HI R19, RZ, 0x3, R19 ;  /* 0x00000003ff137819 */ /* 0x000fe40000011413 */
[----:B------:R-:W-:-:S02]  /*d450*/  SEL R6, R6, R2, !P1 ;  /* 0x0000000206067207 */ /* 0x000fc40004800000 */
[----:B------:R-:W-:Y:S02]  /*d460*/  SEL R5, R3, R0, !P1 ;  /* 0x0000000003057207 */ /* 0x000fe40004800000 */
[C---:B------:R-:W-:Y:S01]  /*d470*/  LOP3.LUT R3, R7.reuse, 0xfffffff8, RZ, 0xc0, !PT ;  /* 0xfffffff807037812 */ /* 0x040fe200078ec0ff */
[----:B------:R-:W-:Y:S01]  /*d480*/  IMAD.SHL.U32 R7, R7, 0x800, RZ ;  /* 0x0000080007077824 */ /* 0x000fe200078e00ff */
[----:B------:R-:W-:-:S03]  /*d490*/  LEA R5, R157, R5, 0x3 ;  /* 0x000000059d057211 */ /* 0x000fc600078e18ff */
[----:B------:R-:W-:Y:S01]  /*d4a0*/  IMAD.IADD R3, R4, 0x1, -R3 ;  /* 0x0000000104037824 */ /* 0x000fe200078e0a03 */
[----:B------:R-:W-:-:S04]  /*d4b0*/  LOP3.LUT R7, R7, 0xffffc000, RZ, 0xc0, !PT ;  /* 0xffffc00007077812 */ /* 0x000fc800078ec0ff */
[C---:B------:R-:W-:Y:S01]  /*d4c0*/  LOP3.LUT R2, R3.reuse, 0x1, RZ, 0xc0, !PT ;  /* 0x0000000103027812 */ /* 0x040fe200078ec0ff */
[----:B------:R-:W-:Y:S01]  /*d4d0*/  IMAD R11, R0, 0x800, R7 ;  /* 0x00000800000b7824 */ /* 0x000fe200078e0207 */
[C---:B------:R-:W-:Y:S02]  /*d4e0*/  SHF.L.U32 R7, R3.reuse, 0x4, RZ ;  /* 0x0000000403077819 */ /* 0x040fe400000006ff */
[----:B------:R-:W-:Y:S02]  /*d4f0*/  ISETP.NE.U32.AND P4, PT, R2, 0x1, PT ;  /* 0x000000010200780c */ /* 0x000fe40003f85070 */
[----:B------:R-:W-:Y:S02]  /*d500*/  SHF.R.S32.HI R2, RZ, 0x1f, R5 ;  /* 0x0000001fff027819 */ /* 0x000fe40000011405 */
[----:B------:R-:W-:Y:S02]  /*d510*/  R2P PR, R3, 0x6 ;  /* 0x0000000603007804 */ /* 0x000fe40000000000 */
[----:B------:R-:W-:-:S02]  /*d520*/  LEA.HI R2, R2, R5, RZ, 0x3 ;  /* 0x0000000502027211 */ /* 0x000fc400078f18ff */
[----:B------:R-:W-:Y:S02]  /*d530*/  LOP3.LUT R7, R7, 0x70, RZ, 0xc0, !PT ;  /* 0x0000007007077812 */ /* 0x000fe400078ec0ff */
[C---:B------:R-:W-:Y:S01]  /*d540*/  LOP3.LUT R9, R2.reuse, 0xfffffff8, RZ, 0xc0, !PT ;  /* 0xfffffff802097812 */ /* 0x040fe200078ec0ff */
[----:B------:R-:W-:Y:S01]  /*d550*/  IMAD.SHL.U32 R2, R2, 0x800, RZ ;  /* 0x0000080002027824 */ /* 0x000fe200078e00ff */
[----:B------:R-:W-:-:S03]  /*d560*/  IADD3 R11, R10, R11, R7 ;  /* 0x0000000b0a0b7210 */ /* 0x000fc60007ffe007 */
[----:B------:R-:W-:Y:S01]  /*d570*/  IMAD.IADD R9, R5, 0x1, -R9 ;  /* 0x0000000105097824 */ /* 0x000fe200078e0a09 */
[----:B------:R-:W-:-:S03]  /*d580*/  LOP3.LUT R2, R2, 0xffffc000, RZ, 0xc0, !PT ;  /* 0xffffc00002027812 */ /* 0x000fc600078ec0ff */
[----:B------:R-:W-:Y:S02]  /*d590*/  IMAD.SHL.U32 R3, R9, 0x10, RZ ;  /* 0x0000001009037824 */ /* 0x000fe400078e00ff */
[----:B------:R-:W-:-:S03]  /*d5a0*/  IMAD R2, R6, 0x800, R2 ;  /* 0x0000080006027824 */ /* 0x000fc600078e0202 */
[----:B------:R-:W-:-:S04]  /*d5b0*/  LOP3.LUT R3, R3, 0x70, RZ, 0xc0, !PT ;  /* 0x0000007003037812 */ /* 0x000fc800078ec0ff */
[----:B------:R-:W-:Y:S02]  /*d5c0*/  IADD3 R7, R10, R2, R3 ;  /* 0x000000020a077210 */ /* 0x000fe40007ffe003 */
[----:B------:R-:W-:Y:S02]  /*d5d0*/  LOP3.LUT R2, R9, 0x1, RZ, 0xc0, !PT ;  /* 0x0000000109027812 */ /* 0x000fe400078ec0ff */
[----:B------:R-:W-:Y:S02]  /*d5e0*/  SEL R3, R163, 0x70, P4 ;  /* 0x00000070a3037807 */ /* 0x000fe40002000000 */
[----:B------:R-:W-:-:S03]  /*d5f0*/  ISETP.NE.U32.AND P5, PT, R2, 0x1, PT ;  /* 0x000000010200780c */ /* 0x000fc60003fa5070 */
[----:B------:R-:W-:Y:S01]  /*d600*/  IMAD R3, R160, R3, R161 ;  /* 0x00000003a0037224 */ /* 0x000fe200078e02a1 */
[----:B------:R-:W-:-:S04]  /*d610*/  SEL R2, R163, 0x70, P5 ;  /* 0x00000070a3027807 */ /* 0x000fc80002800000 */
[----:B------:R-:W-:Y:S01]  /*d620*/  IADD3 R3, R11, UR46, R3 ;  /* 0x0000002e0b037c10 */ /* 0x000fe2000fffe003 */
[----:B------:R-:W-:Y:S01]  /*d630*/  IMAD R2, R160, R2, R161 ;  /* 0x00000002a0027224 */ /* 0x000fe200078e02a1 */
[----:B------:R-:W-:-:S03]  /*d640*/  SEL R11, R12, 0x1c0, !P2 ;  /* 0x000001c00c0b7807 */ /* 0x000fc60005000000 */
[----:B------:R-:W0:Y:S01]  /*d650*/  LDS.U8 R22, [R3+0x400] ;  /* 0x0004000003167984 */ /* 0x000e220000000000 */
[----:B------:R-:W-:Y:S02]  /*d660*/  IADD3 R2, R7, UR46, R2 ;  /* 0x0000002e07027c10 */ /* 0x000fe4000fffe002 */
[C---:B------:R-:W-:Y:S01]  /*d670*/  IADD3 R7, R3.reuse, 0x120, RZ ;  /* 0x0000012003077810 */ /* 0x040fe20007ffe0ff */
[----:B------:R-:W-:Y:S01]  /*d680*/  @P1 VIADD R7, R3, 0xe0 ;  /* 0x000000e003071836 */ /* 0x000fe20000000000 */
[----:B------:R-:W-:Y:S01]  /*d690*/  R2P PR, R9, 0x6 ;  /* 0x0000000609007804 */ /* 0x000fe20000000000 */
[C---:B------:R-:W-:Y:S01]  /*d6a0*/  IMAD.IADD R9, R11.reuse, 0x1, R3 ;  /* 0x000000010b097824 */ /* 0x040fe200078e0203 */
[----:B------:R1:W2:Y:S01]  /*d6b0*/  LDS.U8 R21, [R3] ;  /* 0x0000000003157984 */ /* 0x0002a20000000000 */
[----:B------:R-:W-:-:S03]  /*d6c0*/  IMAD.IADD R11, R11, 0x1, R7 ;  /* 0x000000010b0b7824 */ /* 0x000fc600078e0207 */
[----:B------:R-:W3:Y:S04]  /*d6d0*/  LDS.U8 R154, [R9] ;  /* 0x00000000099a7984 */ /* 0x000ee80000000000 */
[----:B------:R4:W0:Y:S01]  /*d6e0*/  LDS.U8 R155, [R9+0x400] ;  /* 0x00040000099b7984 */ /* 0x0008220000000000 */
[C---:B-1----:R-:W-:Y:S02]  /*d6f0*/  VIADD R3, R2.reuse, 0x120 ;  /* 0x0000012002037836 */ /* 0x042fe40000000000 */
[----:B------:R-:W-:Y:S01]  /*d700*/  @P1 IADD3 R3, R2, 0xe0, RZ ;  /* 0x000000e002031810 */ /* 0x000fe20007ffe0ff */
[----:B------:R-:W1:Y:S01]  /*d710*/  LDS.U8 R20, [R7] ;  /* 0x0000000007147984 */ /* 0x000e620000000000 */
[----:B----4-:R-:W-:-:S03]  /*d720*/  SEL R9, R12, 0x1c0, !P2 ;  /* 0x000001c00c097807 */ /* 0x010fc60005000000 */
[----:B------:R4:W0:Y:S04]  /*d730*/  LDS.U8 R152, [R7+0x400] ;  /* 0x0004000007987984 */ /* 0x0008280000000000 */
[----:B------:R-:W0:Y:S04]  /*d740*/  LDS.U8 R17, [R2+0x400] ;  /* 0x0004000002117984 */ /* 0x000e280000000000 */
[----:B------:R5:W0:Y:S01]  /*d750*/  LDS.U8 R16, [R2] ;  /* 0x0000000002107984 */ /* 0x000a220000000000 */
[----:B----4-:R-:W-:-:S03]  /*d760*/  IMAD.IADD R7, R9, 0x1, R2 ;  /* 0x0000000109077824 */ /* 0x010fc600078e0202 */
[----:B------:R4:W0:Y:S01]  /*d770*/  LDS.U8 R23, [R11] ;  /* 0x000000000b177984 */ /* 0x0008220000000000 */
[----:B-----5:R-:W-:-:S03]  /*d780*/  IMAD.IADD R2, R9, 0x1, R3 ;  /* 0x0000000109027824 */ /* 0x020fc600078e0203 */
[----:B------:R4:W0:Y:S04]  /*d790*/  LDS.U8 R153, [R11+0x400] ;  /* 0x000400000b997984 */ /* 0x0008280000000000 */
[----:B------:R4:W0:Y:S04]  /*d7a0*/  LDS.U8 R13, [R7] ;  /* 0x00000000070d7984 */ /* 0x0008280000000000 */
[----:B------:R4:W0:Y:S04]  /*d7b0*/  LDS.U8 R9, [R7+0x400] ;  /* 0x0004000007097984 */ /* 0x0008280000000000 */
[----:B------:R4:W0:Y:S04]  /*d7c0*/  LDS.U8 R14, [R3] ;  /* 0x00000000030e7984 */ /* 0x0008280000000000 */
[----:B------:R4:W0:Y:S04]  /*d7d0*/  LDS.U8 R12, [R3+0x400] ;  /* 0x00040000030c7984 */ /* 0x0008280000000000 */
[----:B------:R4:W0:Y:S04]  /*d7e0*/  LDS.U8 R11, [R2] ;  /* 0x00000000020b7984 */ /* 0x0008280000000000 */
[----:B------:R4:W0:Y:S01]  /*d7f0*/  LDS.U8 R7, [R2+0x400] ;  /* 0x0004000002077984 */ /* 0x0008220000000000 */
[----:B-123--:R-:W-:Y:S05]  /*d800*/  BRA.DIV UR7, `(.L_x_42) ;  /* 0x0000016e07347947 */ /* 0x00efea000b800000 */
[----:B------:R-:W-:Y:S01]  /*d810*/  NOP ;  /* 0x0000000000007918 */ /* 0x000fe20000000000 */
.L_x_601:
[----:B----4-:R-:W-:Y:S01]  /*d820*/  LOP3.LUT R2, R0, 0x1, RZ, 0xc0, !PT ;  /* 0x0000000100027812 */ /* 0x010fe200078ec0ff */
[----:B------:R-:W-:Y:S01]  /*d830*/  VIADD R8, R8, 0x1 ;  /* 0x0000000108087836 */ /* 0x000fe20000000000 */
[----:B0-----:R-:W-:Y:S02]  /*d840*/  PRMT R15, R22, 0x7604, R21 ;  /* 0x00007604160f7816 */ /* 0x001fe40000000015 */
[----:B------:R-:W-:Y:S01]  /*d850*/  ISETP.NE.U32.AND P4, PT, R2, 0x1, PT ;  /* 0x000000010200780c */ /* 0x000fe20003f85070 */
[----:B------:R-:W-:-:S03]  /*d860*/  IMAD.SHL.U32 R2, R0, 0x10, RZ ;  /* 0x0000001000027824 */ /* 0x000fc600078e00ff */
[----:B------:R-:W-:Y:S02]  /*d870*/  R2P PR, R0, 0x6 ;  /* 0x0000000600007804 */ /* 0x000fe40000000000 */
[----:B------:R-:W-:-:S05]  /*d880*/  LOP3.LUT R2, R2, 0x70, RZ, 0xc0, !PT ;  /* 0x0000007002027812 */ /* 0x000fca00078ec0ff */
[----:B------:R-:W-:Y:S01]  /*d890*/  IMAD R0, R4, 0x800, R2 ;  /* 0x0000080004007824 */ /* 0x000fe200078e0202 */
[----:B------:R-:W-:-:S04]  /*d8a0*/  MOV R4, 0x120 ;  /* 0x0000012000047802 */ /* 0x000fc80000000f00 */
[----:B------:R-:W-:-:S05]  /*d8b0*/  SEL R2, R4, 0xe0, !P1 ;  /* 0x000000e004027807 */ /* 0x000fca0004800000 */
[----:B------:R-:W-:Y:S01]  /*d8c0*/  IMAD R3, R160, R2, RZ ;  /* 0x00000002a0037224 */ /* 0x000fe200078e02ff */
[----:B------:R-:W-:-:S05]  /*d8d0*/  SEL R2, R163, 0x70, P4 ;  /* 0x00000070a3027807 */ /* 0x000fca0002000000 */
[----:B------:R-:W-:-:S05]  /*d8e0*/  IMAD R2, R161, R2, R3 ;  /* 0x00000002a1027224 */ /* 0x000fca00078e0203 */
[C-C-:B------:R-:W-:Y:S02]  /*d8f0*/  IADD3 R3, R2.reuse, R156, R0.reuse ;  /* 0x0000009c02037210 */ /* 0x140fe40007ffe000 */
[----:B------:R-:W-:-:S03]  /*d900*/  IADD3 R2, R2, R10, R0 ;  /* 0x0000000a02027210 */ /* 0x000fc60007ffe000 */
[----:B------:R-:W-:-:S04]  /*d910*/  VIADD R3, R3, UR46 ;  /* 0x0000002e03037c36 */ /* 0x000fc80008000000 */
[C---:B------:R-:W-:Y:S02]  /*d920*/  VIADD R0, R3.reuse, 0x240 ;  /* 0x0000024003007836 */ /* 0x040fe40000000000 */
[----:B------:R-:W-:Y:S01]  /*d930*/  @P2 VIADD R0, R3, 0x1c0 ;  /* 0x000001c003002836 */ /* 0x000fe20000000000 */
[C---:B------:R-:W-:Y:S02]  /*d940*/  R2P PR, R6.reuse, 0x6 ;  /* 0x0000000606007804 */ /* 0x040fe40000000000 */
[C---:B------:R-:W-:Y:S01]  /*d950*/  LOP3.LUT R3, R6.reuse, 0x1, RZ, 0xc0, !PT ;  /* 0x0000000106037812 */ /* 0x040fe200078ec0ff */
[----:B------:R-:W-:Y:S01]  /*d960*/  IMAD.SHL.U32 R6, R6, 0x10, RZ ;  /* 0x0000001006067824 */ /* 0x000fe200078e00ff */
[----:B------:R0:W-:Y:S02]  /*d970*/  STS.U8 [R0+0x18800], R20 ;  /* 0x0188001400007388 */ /* 0x0001e40000000000 */
[----:B------:R-:W-:Y:S02]  /*d980*/  ISETP.NE.U32.AND P4, PT, R3, 0x1, PT ;  /* 0x000000010300780c */ /* 0x000fe40003f85070 */
[----:B------:R0:W-:Y:S01]  /*d990*/  STS.U8 [R2+UR46+0x400], R154 ;  /* 0x0004009a02007988 */ /* 0x0001e2000800002e */
[----:B------:R-:W-:-:S02]  /*d9a0*/  SEL R3, R4, 0xe0, !P1 ;  /* 0x000000e004037807 */ /* 0x000fc40004800000 */
[----:B------:R-:W-:Y:S01]  /*d9b0*/  LOP3.LUT R4, R6, 0x70, RZ, 0xc0, !PT ;  /* 0x0000007006047812 */ /* 0x000fe200078ec0ff */
[----:B------:R0:W-:Y:S01]  /*d9c0*/  STS.U8 [R0+0x18c00], R23 ;  /* 0x018c001700007388 */ /* 0x0001e20000000000 */
[----:B------:R-:W-:Y:S01]  /*d9d0*/  SEL R6, R163, 0x70, P4 ;  /* 0x00000070a3067807 */ /* 0x000fe20002000000 */
[----:B------:R-:W-:Y:S01]  /*d9e0*/  IMAD R3, R160, R3, RZ ;  /* 0x00000003a0037224 */ /* 0x000fe200078e02ff */
[----:B------:R-:W-:Y:S01]  /*d9f0*/  LEA R4, R5, R4, 0xb ;  /* 0x0000000405047211 */ /* 0x000fe200078e58ff */
[----:B------:R0:W-:Y:S01]  /*da00*/  STS.U16 [R2+UR46], R15 ;  /* 0x0000000f02007988 */ /* 0x0001e2000800042e */
[----:B------:R-:W-:Y:S01]  /*da10*/  ISETP.NE.AND P1, PT, R8, 0x4, PT ;  /* 0x000000040800780c */ /* 0x000fe20003f25270 */
[----:B------:R-:W-:Y:S02]  /*da20*/  IMAD R3, R161, R6, R3 ;  /* 0x00000006a1037224 */ /* 0x000fe400078e0203 */
[----:B------:R0:W-:Y:S03]  /*da30*/  STS.U8 [R0+0x18801], R152 ;  /* 0x0188019800007388 */ /* 0x0001e60000000000 */
[C-C-:B------:R-:W-:Y:S01]  /*da40*/  IADD3 R5, R3.reuse, R156, R4.reuse ;  /* 0x0000009c03057210 */ /* 0x140fe20007ffe004 */
[----:B------:R0:W-:Y:S01]  /*da50*/  STS.U8 [R2+UR46+0x401], R155 ;  /* 0x0004019b02007988 */ /* 0x0001e2000800002e */
[----:B------:R-:W-:-:S03]  /*da60*/  IADD3 R4, R3, R10, R4 ;  /* 0x0000000a03047210 */ /* 0x000fc60007ffe004 */
[----:B------:R0:W-:Y:S01]  /*da70*/  STS.U8 [R0+0x18c01], R153 ;  /* 0x018c019900007388 */ /* 0x0001e20000000000 */
[----:B------:R-:W-:-:S03]  /*da80*/  VIADD R5, R5, UR46 ;  /* 0x0000002e05057c36 */ /* 0x000fc60008000000 */
[----:B------:R0:W-:Y:S01]  /*da90*/  STS.U8 [R2+UR46+0x2], RZ ;  /* 0x000002ff02007988 */ /* 0x0001e2000800002e */
[C---:B------:R-:W-:Y:S02]  /*daa0*/  VIADD R3, R5.reuse, 0x240 ;  /* 0x0000024005037836 */ /* 0x040fe40000000000 */
[----:B------:R-:W-:Y:S01]  /*dab0*/  @P2 VIADD R3, R5, 0x1c0 ;  /* 0x000001c005032836 */ /* 0x000fe20000000000 */
[----:B------:R0:W-:Y:S01]  /*dac0*/  STS.U8 [R0+0x18802], RZ ;  /* 0x018802ff00007388 */ /* 0x0001e20000000000 */
[----:B------:R-:W-:-:S03]  /*dad0*/  PRMT R5, R17, 0x7604, R16 ;  /* 0x0000760411057816 */ /* 0x000fc60000000010 */
        /* <DEDUP_REMOVED lines=39> */
.L_x_41:
[----:B------:R-:W-:Y:S05]  /*dd50*/  @!P3 BRA `(.L_x_44) ;  /* 0xfffffff4005cb947 */ /* 0x000fea000383ffff */
[----:B------:R-:W-:Y:S05]  /*dd60*/  WARPSYNC.ALL ;  /* 0x0000000000007948 */ /* 0x000fea0003800000 */
        /* <DEDUP_REMOVED lines=10> */
[----:B------:R-:W-:Y:S04]  /*de10*/  STL [R1+0x378], R156 ;  /* 0x0003789c01007387 */ /* 0x000fe80000100800 */
        /* <DEDUP_REMOVED lines=46> */
[----:B-1----:R-:W2:Y:S04]  /*e100*/  LDL.LU.64 R60, [R1] ;  /* 0x00000000013c7983 */ /* 0x002ea80000300a00 */
        /* <DEDUP_REMOVED lines=136> */
[----:B------:R0:W5:Y:S04]  /*e990*/  LDL.LU.64 R180, [R1+0x3b0] ;  /* 0x0003b00001b47983 */ /* 0x0001680000300a00 */
[----:B------:R0:W5:Y:S04]  /*e9a0*/  LDL.LU.64 R170, [R1+0x3a8] ;  /* 0x0003a80001aa7983 */ /* 0x0001680000300a00 */
[----:B------:R0:W5:Y:S04]  /*e9b0*/  LDL.LU.64 R168, [R1+0x3a0] ;  /* 0x0003a00001a87983 */ /* 0x0001680000300a00 */
[----:B------:R0:W5:Y:S04]  /*e9c0*/  LDL.LU.64 R166, [R1+0x398] ;  /* 0x0003980001a67983 */ /* 0x0001680000300a00 */
[----:B------:R0:W5:Y:S04]  /*e9d0*/  LDL.LU.64 R164, [R1+0x390] ;  /* 0x0003900001a47983 */ /* 0x0001680000300a00 */
[----:B------:R0:W5:Y:S04]  /*e9e0*/  LDL.LU.64 R160, [R1+0x388] ;  /* 0x0003880001a07983 */ /* 0x0001680000300a00 */
[----:B------:R0:W5:Y:S04]  /*e9f0*/  LDL.LU.64 R158, [R1+0x380] ;  /* 0x00038000019e7983 */ /* 0x0001680000300a00 */
[----:B------:R0:W5:Y:S04]  /*ea00*/  LDL.LU R156, [R1+0x378] ;  /* 0x00037800019c7983 */ /* 0x0001680000300800 */
        /* <DEDUP_REMOVED lines=46> */
[----:B------:R-:W-:-:S02]  /*ecf0*/  UISETP.GT.AND UP0, UPT, UR5, 0x2, UPT ;  /* 0x000000020500788c */ /* 0x000fc4000bf04270 */
[----:B------:R-:W-:-:S04]  /*ed00*/  UIADD3 UR5, UR5, -0x1, URZ ;  /* 0xffffffff05057890 */ /* 0x000fc8000fffe03f */
[----:B------:R-:W-:Y:S02]  /*ed10*/  PLOP3.LUT P1, PT, PT, PT, UP0, 0x80, 0x0 ;  /* 0x000000000000781c */ /* 0x000fe40003f2f008 */
[----:B---3--:R-:W-:Y:S01]  /*ed20*/  R2UR UR7, R182 ;  /* 0x00000000b60772ca */ /* 0x008fe200000e0000 */
[----:B--2---:R-:W-:-:S06]  /*ed30*/  WARPGROUP.ARRIVE ;  /* 0x00000000000079c5 */ /* 0x004fcc0000000000 */
[----:B------:R-:W-:Y:S03]  /*ed40*/  IGMMA.64x256x32.S8.S8 R24, R184, gdesc[UR8], R24, gsb0 ;  /* 0x06600008b8187df1 */ /* 0x000fe60008041018 */
[----:B------:R-:W-:Y:S02]  /*ed50*/  WARPGROUP.DEPBAR.LE gsb0, 0x0 ;  /* 0x00008000000079c5 */ /* 0x000fe40000010000 */
[----:B0-----:R-:W-:Y:S05]  /*ed60*/  @P1 BRA `(.L_x_45) ;  /* 0xffffff9800581947 */ /* 0x001fea000383ffff */
.L_x_33:
[----:B-----5:R-:W-:Y:S01]  /*ed70*/  IADD3 R0, R156, UR46, R196 ;  /* 0x0000002e9c007c10 */ /* 0x020fe2000fffe0c4 */
[----:B------:R-:W-:Y:S03]  /*ed80*/  STL.64 [R1+0x600], R150 ;  /* 0x0006009601007387 */ /* 0x000fe60000100a00 */
[----:B------:R-:W-:Y:S01]  /*ed90*/  IADD3 R2, R197, R0, RZ ;  /* 0x00000000c5027210 */ /* 0x000fe20007ffe0ff */
[----:B------:R-:W-:Y:S01]  /*eda0*/  LDS.U8 R5, [R0+0x1800] ;  /* 0x0018000000057984 */ /* 0x000fe20000000000 */
[----:B------:R-:W-:-:S03]  /*edb0*/  IMAD.IADD R4, R181, 0x1, R0 ;  /* 0x00000001b5047824 */ /* 0x000fc600078e0200 */
[----:B------:R-:W0:Y:S04]  /*edc0*/  LDS.U8 R3, [R2+0x1800] ;  /* 0x0018000002037984 */ /* 0x000e280000000000 */
[----:B------:R-:W-:Y:S04]  /*edd0*/  LDS.U8 R7, [R0+0x1808] ;  /* 0x0018080000077984 */ /* 0x000fe80000000000 */
[----:B------:R-:W1:Y:S04]  /*ede0*/  LDS.U8 R6, [R2+0x1808] ;  /* 0x0018080002067984 */ /* 0x000e680000000000 */
[----:B------:R-:W2:Y:S04]  /*edf0*/  LDS.U8 R8, [R4+0x1800] ;  /* 0x0018000004087984 */ /* 0x000ea80000000000 */
[----:B------:R-:W-:Y:S04]  /*ee00*/  STL.64 [R1+0x5f8], R148 ;  /* 0x0005f89401007387 */ /* 0x000fe80000100a00 */
[----:B------:R-:W-:Y:S04]  /*ee10*/  STL.64 [R1+0x5f0], R146 ;  /* 0x0005f09201007387 */ /* 0x000fe80000100a00 */
[----:B------:R-:W-:Y:S04]  /*ee20*/  STL.64 [R1+0x5e8], R144 ;  /* 0x0005e89001007387 */ /* 0x000fe80000100a00 */
[----:B------:R-:W-:Y:S04]  /*ee30*/  STL.64 [R1+0x5e0], R142 ;  /* 0x0005e08e01007387 */ /* 0x000fe80000100a00 */
[----:B------:R-:W-:Y:S04]  /*ee40*/  STL.64 [R1+0x5d8], R140 ;  /* 0x0005d88c01007387 */ /* 0x000fe80000100a00 */
[----:B------:R-:W-:Y:S01]  /*ee50*/  STL.64 [R1+0x5d0], R138 ;  /* 0x0005d08a01007387 */ /* 0x000fe20000100a00 */
[----:B0-----:R-:W-:-:S03]  /*ee60*/  PRMT R3, R3, 0x7604, R5 ;  /* 0x0000760403037816 */ /* 0x001fc60000000005 */
[----:B------:R-:W-:Y:S04]  /*ee70*/  STL.64 [R1+0x5c8], R136 ;  /* 0x0005c88801007387 */ /* 0x000fe80000100a00 */
[----:B------:R-:W-:Y:S01]  /*ee80*/  LDS.U8 R5, [R0+0x2000] ;  /* 0x0020000000057984 */ /* 0x000fe20000000000 */
[----:B-1----:R-:W-:-:S03]  /*ee90*/  PRMT R9, R6, 0x7604, R7 ;  /* 0x0000760406097816 */ /* 0x002fc60000000007 */
[----:B------:R-:W-:Y:S01]  /*eea0*/  STL.64 [R1+0x5c0], R134 ;  /* 0x0005c08601007387 */ /* 0x000fe20000100a00 */
[----:B--2---:R-:W-:-:S03]  /*eeb0*/  PRMT R10, R8, 0x7054, R3 ;  /* 0x00007054080a7816 */ /* 0x004fc60000000003 */
[----:B------:R-:W0:Y:S04]  /*eec0*/  LDS.U8 R6, [R4+0x1808] ;  /* 0x0018080004067984 */ /* 0x000e280000000000 */
[----:B------:R-:W1:Y:S04]  /*eed0*/  LDS.U8 R3, [R2+0x2000] ;  /* 0x0020000002037984 */ /* 0x000e680000000000 */
        /* <DEDUP_REMOVED lines=20> */
[----:B------:R-:W-:Y:S04]  /*f020*/  LDS.U8 R8, [R0+0x2008] ;  /* 0x0020080000087984 */ /* 0x000fe80000000000 */
[----:B------:R-:W0:Y:S01]  /*f030*/  LDS.U8 R7, [R2+0x2008] ;  /* 0x0020080002077984 */ /* 0x000e220000000000 */
[----:B-1----:R-:W-:-:S03]  /*f040*/  PRMT R9, R3, 0x7604, R5 ;  /* 0x0000760403097816 */ /* 0x002fc60000000005 */
        /* <DEDUP_REMOVED lines=37> */
[----:B0-----:R-:W-:Y:S01]  /*f2a0*/  PRMT R6, R7, 0x7604, R8 ;  /* 0x0000760407067816 */ /* 0x001fe20000000008 */
[----:B------:R-:W-:-:S02]  /*f2b0*/  IMAD.IADD R3, R181, 0x1, R2 ;  /* 0x00000001b5037824 */ /* 0x000fc400078e0202 */
[----:B------:R-:W-:Y:S04]  /*f2c0*/  LDS.U8 R7, [R4+0x2000] ;  /* 0x0020000004077984 */ /* 0x000fe80000000000 */
[----:B--2---:R-:W2:Y:S04]  /*f2d0*/  LDL.LU.64 R24, [R1] ;  /* 0x0000000001187983 */ /* 0x004ea80000300a00 */
[----:B------:R-:W2:Y:S04]  /*f2e0*/  LDL.LU.64 R26, [R1+0x8] ;  /* 0x00000800011a7983 */ /* 0x000ea80000300a00 */
[----:B------:R-:W2:Y:S04]  /*f2f0*/  LDL.LU.64 R28, [R1+0x10] ;  /* 0x00001000011c7983 */ /* 0x000ea80000300a00 */
[----:B------:R-:W2:Y:S04]  /*f300*/  LDL.LU.64 R30, [R1+0x18] ;  /* 0x00001800011e7983 */ /* 0x000ea80000300a00 */
[----:B------:R-:W2:Y:S01]  /*f310*/  LDL.LU.64 R32, [R1+0x20] ;  /* 0x0000200001207983 */ /* 0x000ea20000300a00 */
[----:B-1----:R-:W-:-:S03]  /*f320*/  PRMT R8, R5, 0x7054, R6 ;  /* 0x0000705405087816 */ /* 0x002fc60000000006 */
[----:B------:R-:W2:Y:S04]  /*f330*/  LDL.LU.64 R34, [R1+0x28] ;  /* 0x0000280001227983 */ /* 0x000ea80000300a00 */
[----:B------:R-:W2:Y:S04]  /*f340*/  LDL.LU.64 R36, [R1+0x30] ;  /* 0x0000300001247983 */ /* 0x000ea80000300a00 */
[----:B------:R-:W2:Y:S04]  /*f350*/  LDL.LU.64 R38, [R1+0x38] ;  /* 0x0000380001267983 */ /* 0x000ea80000300a00 */
[----:B------:R-:W2:Y:S04]  /*f360*/  LDL.LU.64 R40, [R1+0x40] ;  /* 0x0000400001287983 */ /* 0x000ea80000300a00 */
[----:B------:R-:W2:Y:S04]  /*f370*/  LDL.LU.64 R42, [R1+0x48] ;  /* 0x00004800012a7983 */ /* 0x000ea80000300a00 */
[----:B------:R-:W-:Y:S04]  /*f380*/  LDS.U8 R6, [R0+0x5800] ;  /* 0x0058000000067984 */ /* 0x000fe80000000000 */
[----:B------:R-:W0:Y:S04]  /*f390*/  LDS.U8 R5, [R2+0x5800] ;  /* 0x0058000002057984 */ /* 0x000e280000000000 */
        /* <DEDUP_REMOVED lines=36> */
[----:B0-----:R-:W-:-:S03]  /*f5e0*/  PRMT R6, R5, 0x7604, R6 ;  /* 0x0000760405067816 */ /* 0x001fc60000000006 */
[----:B------:R-:W2:Y:S04]  /*f5f0*/  LDL.LU.64 R116, [R1+0x170] ;  /* 0x0001700001747983 */ /* 0x000ea80000300a00 */
[----:B------:R-:W2:Y:S04]  /*f600*/  LDL.LU.64 R118, [R1+0x178] ;  /* 0x0001780001767983 */ /* 0x000ea80000300a00 */
[----:B------:R-:W2:Y:S04]  /*f610*/  LDL.LU.64 R120, [R1+0x180] ;  /* 0x0001800001787983 */ /* 0x000ea80000300a00 */
[----:B------:R-:W2:Y:S04]  /*f620*/  LDL.LU.64 R122, [R1+0x188] ;  /* 0x00018800017a7983 */ /* 0x000ea80000300a00 */
[----:B------:R-:W2:Y:S04]  /*f630*/  LDL.LU.64 R124, [R1+0x190] ;  /* 0x00019000017c7983 */ /* 0x000ea80000300a00 */
[----:B------:R-:W0:Y:S04]  /*f640*/  LDS.U8 R5, [R4+0x5800] ;  /* 0x0058000004057984 */ /* 0x000e280000000000 */
[----:B------:R-:W2:Y:S04]  /*f650*/  LDL.LU.64 R126, [R1+0x198] ;  /* 0x00019800017e7983 */ /* 0x000ea80000300a00 */
[----:B------:R-:W2:Y:S04]  /*f660*/  LDL.LU.64 R128, [R1+0x1a0] ;  /* 0x0001a00001807983 */ /* 0x000ea80000300a00 */
[----:B------:R-:W2:Y:S04]  /*f670*/  LDL.LU.64 R130, [R1+0x1a8] ;  /* 0x0001a80001827983 */ /* 0x000ea80000300a00 */
[----:B------:R-:W2:Y:S04]  /*f680*/  LDL.LU.64 R132, [R1+0x1b0] ;  /* 0x0001b00001847983 */ /* 0x000ea80000300a00 */
[----:B------:R-:W2:Y:S04]  /*f690*/  LDL.LU.64 R134, [R1+0x1b8] ;  /* 0x0001b80001867983 */ /* 0x000ea80000300a00 */
[----:B------:R-:W1:Y:S04]  /*f6a0*/  LDS.U8 R152, [R3+0x5800] ;  /* 0x0058000003987984 */ /* 0x000e680000000000 */
        /* <DEDUP_REMOVED lines=8> */
[----:B0-----:R-:W-:-:S02]  /*f730*/  PRMT R5, R5, 0x7054, R6 ;  /* 0x0000705405057816 */ /* 0x001fc40000000006 */
[----:B------:R-:W-:Y:S01]  /*f740*/  PRMT R7, R7, 0x7054, R9 ;  /* 0x0000705407077816 */ /* 0x000fe20000000009 */
[----:B------:R-:W-:Y:S01]  /*f750*/  LDS.U8 R6, [R0+0x5808] ;  /* 0x0058080000067984 */ /* 0x000fe20000000000 */
[----:B-1----:R-:W-:-:S03]  /*f760*/  PRMT R152, R152, 0x654, R5 ;  /* 0x0000065498987816 */ /* 0x002fc60000000005 */
[----:B------:R-:W-:Y:S04]  /*f770*/  LDS.U8 R153, [R3+0x5808] ;  /* 0x0058080003997984 */ /* 0x000fe80000000000 */
[----:B------:R-:W0:Y:S04]  /*f780*/  LDS.U8 R5, [R2+0x5808] ;  /* 0x0058080002057984 */ /* 0x000e280000000000 */
[----:B------:R-:W-:Y:S04]  /*f790*/  LDS.U8 R154, [R3+0x6000] ;  /* 0x00600000039a7984 */ /* 0x000fe80000000000 */
[----:B------:R-:W1:Y:S04]  /*f7a0*/  LDS.U8 R158, [R3+0x2000] ;  /* 0x00200000039e7984 */ /* 0x000e680000000000 */
[----:B------:R-:W3:Y:S04]  /*f7b0*/  LDS.U8 R156, [R3+0x1800] ;  /* 0x00180000039c7984 */ /* 0x000ee80000000000 */
[----:B------:R-:W4:Y:S04]  /*f7c0*/  LDS.U8 R157, [R3+0x1808] ;  /* 0x00180800039d7984 */ /* 0x000f280000000000 */
[----:B------:R-:W4:Y:S04]  /*f7d0*/  LDS.U8 R159, [R3+0x2008] ;  /* 0x00200800039f7984 */ /* 0x000f280000000000 */
[----:B------:R-:W-:Y:S01]  /*f7e0*/  LDS.U8 R155, [R3+0x6008] ;  /* 0x00600800039b7984 */ /* 0x000fe20000000000 */
[----:B0-----:R-:W-:-:S03]  /*f7f0*/  PRMT R6, R5, 0x7604, R6 ;  /* 0x0000760405067816 */ /* 0x001fc60000000006 */
[----:B------:R-:W0:Y:S01]  /*f800*/  LDS.U8 R5, [R4+0x5808] ;  /* 0x0058080004057984 */ /* 0x000e220000000000 */
[----:B-1----:R-:W-:Y:S01]  /*f810*/  PRMT R158, R158, 0x654, R7 ;  /* 0x000006549e9e7816 */ /* 0x002fe20000000007 */
[----:B------:R-:W-:Y:S01]  /*f820*/  IMAD.MOV.U32 R7, RZ, RZ, 0x40000040 ;  /* 0x40000040ff077424 */ /* 0x000fe200078e00ff */
[----:B---3--:R-:W-:-:S04]  /*f830*/  PRMT R156, R156, 0x654, R10 ;  /* 0x000006549c9c7816 */ /* 0x008fc8000000000a */
[----:B------:R-:W-:Y:S02]  /*f840*/  R2UR UR7, R7 ;  /* 0x00000000070772ca */ /* 0x000fe400000e0000 */
[----:B----4-:R-:W-:Y:S02]  /*f850*/  PRMT R157, R157, 0x654, R11 ;  /* 0x000006549d9d7816 */ /* 0x010fe4000000000b */
[----:B------:R-:W-:Y:S02]  /*f860*/  PRMT R159, R159, 0x654, R8 ;  /* 0x000006549f9f7816 */ /* 0x000fe40000000008 */
[----:B0-----:R-:W-:Y:S02]  /*f870*/  PRMT R5, R5, 0x7054, R6 ;  /* 0x0000705405057816 */ /* 0x001fe40000000006 */
[----:B------:R-:W-:Y:S02]  /*f880*/  LDS.U8 R6, [R0+0x6000] ;  /* 0x0060000000067984 */ /* 0x000fe40000000000 */
[----:B------:R-:W-:-:S02]  /*f890*/  PRMT R153, R153, 0x654, R5 ;  /* 0x0000065499997816 */ /* 0x000fc40000000005 */
[----:B------:R-:W0:Y:S02]  /*f8a0*/  LDS.U8 R5, [R2+0x6000] ;  /* 0x0060000002057984 */ /* 0x000e240000000000 */
[----:B0-----:R-:W-:Y:S02]  /*f8b0*/  PRMT R6, R5, 0x7604, R6 ;  /* 0x0000760405067816 */ /* 0x001fe40000000006 */
[----:B------:R-:W0:Y:S02]  /*f8c0*/  LDS.U8 R5, [R4+0x6000] ;  /* 0x0060000004057984 */ /* 0x000e240000000000 */
[----:B0-----:R-:W-:Y:S02]  /*f8d0*/  PRMT R5, R5, 0x7054, R6 ;  /* 0x0000705405057816 */ /* 0x001fe40000000006 */
[----:B------:R-:W-:Y:S02]  /*f8e0*/  LDS.U8 R6, [R0+0x6008] ;  /* 0x0060080000067984 */ /* 0x000fe40000000000 */
        /* <DEDUP_REMOVED lines=11> */
[----:B0-----:R-:W-:-:S02]  /*f9a0*/  PRMT R5, R5, 0x7054, R6 ;  /* 0x0000705405057816 */ /* 0x001fc40000000006 */
[----:B------:R-:W-:Y:S02]  /*f9b0*/  LEA R6, R182, UR6, 0xb ;  /* 0x00000006b6067c11 */ /* 0x000fe4000f8e58ff */
[----:B------:R-:W-:Y:S02]  /*f9c0*/  PRMT R155, R155, 0x654, R5 ;  /* 0x000006549b9b7816 */ /* 0x000fe40000000005 */
[----:B------:R-:W-:Y:S01]  /*f9d0*/  R2UR UR6, R6 ;  /* 0x00000000060672ca */ /* 0x000fe200000e0000 */
[----:B--2---:R-:W-:-:S12]  /*f9e0*/  WARPGROUP.ARRIVE ;  /* 0x00000000000079c5 */ /* 0x004fd80000000000 */
        /* <DEDUP_REMOVED lines=82> */
[----:B------:R0:W-:Y:S01]  /*ff10*/  STL [R1+0xa8], R66 ;  /* 0x0000a84201007387 */ /* 0x0001e20000100800 */
        /* <DEDUP_REMOVED lines=90> */
[----:B------:R-:W-:-:S02]  /*104c0*/  R2UR UR6, R6 ;  /* 0x00000000060672ca */ /* 0x000fc400000e0000 */
[----:B------:R-:W-:Y:S01]  /*104d0*/  R2UR UR7, R7 ;  /* 0x00000000070772ca */ /* 0x000fe200000e0000 */
[----:B------:R-:W-:Y:S04]  /*104e0*/  STL.64 [R1+0x400], R154 ;  /* 0x0004009a01007387 */ /* 0x000fe80000100a00 */
[----:B------:R-:W-:Y:S01]  /*104f0*/  STL.64 [R1+0x3f8], R152 ;  /* 0x0003f89801007387 */ /* 0x000fe20000100a00 */
[----:B--2---:R-:W-:-:S07]  /*10500*/  WARPGROUP.ARRIVE ;  /* 0x00000000000079c5 */ /* 0x004fce0000000000 */
        /* <DEDUP_REMOVED lines=108> */
[----:B------:R-:W-:Y:S01]  /*10bd0*/  MOV R9, 0x40000040 ;  /* 0x4000004000097802 */ /* 0x000fe20000000f00 */
[----:B------:R-:W-:Y:S01]  /*10be0*/  VIADD R8, R6, 0x2 ;  /* 0x0000000206087836 */ /* 0x000fe20000000000 */
[----:B------:R-:W-:Y:S01]  /*10bf0*/  MOV R72, R160 ;  /* 0x000000a000487202 */ /* 0x000fe20000000f00 */
[----:B------:R-:W-:Y:S01]  /*10c00*/  IMAD.MOV.U32 R71, RZ, RZ, R161 ;  /* 0x000000ffff477224 */ /* 0x000fe200078e00a1 */
[----:B------:R-:W-:Y:S01]  /*10c10*/  R2UR UR7, R9 ;  /* 0x00000000090772ca */ /* 0x000fe200000e0000 */
[----:B------:R-:W-:Y:S01]  /*10c20*/  IMAD.MOV.U32 R73, RZ, RZ, R235 ;  /* 0x000000ffff497224 */ /* 0x000fe200078e00eb */
[----:B------:R-:W-:Y:S01]  /*10c30*/  R2UR UR6, R8 ;  /* 0x00000000080672ca */ /* 0x000fe200000e0000 */
        /* <DEDUP_REMOVED lines=148> */
[----:B------:R-:W-:-:S02]  /*11580*/  R2UR UR6, R8 ;  /* 0x00000000080672ca */ /* 0x000fc400000e0000 */
[----:B------:R-:W-:Y:S01]  /*11590*/  R2UR UR7, R9 ;  /* 0x00000000090772ca */ /* 0x000fe200000e0000 */
[----:B------:R-:W-:Y:S04]  /*115a0*/  LDS.U8 R10, [R0+0x2800] ;  /* 0x00280000000a7984 */ /* 0x000fe80000000000 */
[----:B------:R-:W1:Y:S04]  /*115b0*/  LDS.U8 R5, [R2+0x2800] ;  /* 0x0028000002057984 */ /* 0x000e680000000000 */
        /* <DEDUP_REMOVED lines=64> */
[----:B-1----:R-:W-:Y:S01]  /*119c0*/  PRMT R19, R5, 0x7604, R10 ;  /* 0x0000760405137816 */ /* 0x002fe2000000000a */
[----:B------:R-:W0:Y:S01]  /*119d0*/  S2R R160, SR_TID.X ;  /* 0x0000000000a07919 */ /* 0x000e220000002100 */
[----:B------:R-:W1:Y:S01]  /*119e0*/  S2R R161, SR_TID.X ;  /* 0x0000000000a17919 */ /* 0x000e620000002100 */
[----:B0-----:R-:W-:Y:S01]  /*119f0*/  LOP3.LUT R160, R160, 0x1f, RZ, 0xc0, !PT ;  /* 0x0000001fa0a07812 */ /* 0x001fe200078ec0ff */
[----:B--2---:R-:W-:-:S06]  /*11a00*/  WARPGROUP.ARRIVE ;  /* 0x00000000000079c5 */ /* 0x004fcc0000000000 */
[----:B------:R-:W-:Y:S01]  /*11a10*/  IGMMA.64x256x32.S8.S8 R24, R152, gdesc[UR4], R24, gsb0 ;  /* 0x0660000498187df1 */ /* 0x000fe20008041018 */
[----:B-1----:R-:W-:Y:S02]  /*11a20*/  LOP3.LUT R161, R161, 0xf, RZ, 0xc0, !PT ;  /* 0x0000000fa1a17812 */ /* 0x002fe400078ec0ff */
[----:B------:R-:W-:Y:S01]  /*11a30*/  SHF.R.U32.HI R160, RZ, 0x4, R160 ;  /* 0x00000004ffa07819 */ /* 0x000fe200000116a0 */
[----:B------:R-:W-:Y:S02]  /*11a40*/  WARPGROUP.DEPBAR.LE gsb0, 0x0 ;  /* 0x00008000000079c5 */ /* 0x000fe40000010000 */
[----:B------:R-:W-:Y:S04]  /*11a50*/  LDS.U8 R8, [R0+0x3000] ;  /* 0x0030000000087984 */ /* 0x000fe80000000000 */
[----:B------:R-:W0:Y:S04]  /*11a60*/  LDS.U8 R5, [R2+0x3000] ;  /* 0x0030000002057984 */ /* 0x000e280000000000 */
[----:B------:R-:W-:Y:S04]  /*11a70*/  LDS.U8 R10, [R0+0x2808] ;  /* 0x00280800000a7984 */ /* 0x000fe80000000000 */
[----:B------:R-:W1:Y:S04]  /*11a80*/  LDS.U8 R9, [R2+0x2808] ;  /* 0x0028080002097984 */ /* 0x000e680000000000 */
[----:B------:R-:W-:Y:S04]  /*11a90*/  LDS.U8 R12, [R0+0x3008] ;  /* 0x00300800000c7984 */ /* 0x000fe80000000000 */
[----:B------:R-:W2:Y:S04]  /*11aa0*/  LDS.U8 R11, [R2+0x3008] ;  /* 0x00300800020b7984 */ /* 0x000ea80000000000 */
[----:B------:R-:W3:Y:S04]  /*11ab0*/  LDS.U8 R18, [R4+0x2800] ;  /* 0x0028000004127984 */ /* 0x000ee80000000000 */
[----:B------:R-:W4:Y:S04]  /*11ac0*/  LDS.U8 R17, [R4+0x2808] ;  /* 0x0028080004117984 */ /* 0x000f280000000000 */
[----:B------:R-:W4:Y:S04]  /*11ad0*/  LDS.U8 R16, [R4+0x3000] ;  /* 0x0030000004107984 */ /* 0x000f280000000000 */
[----:B------:R-:W4:Y:S04]  /*11ae0*/  LDS.U8 R15, [R4+0x3008] ;  /* 0x00300800040f7984 */ /* 0x000f280000000000 */
[----:B------:R-:W-:Y:S04]  /*11af0*/  LDS.U8 R14, [R0+0x6800] ;  /* 0x00680000000e7984 */ /* 0x000fe80000000000 */
[----:B------:R-:W4:Y:S01]  /*11b00*/  LDS.U8 R13, [R2+0x6800] ;  /* 0x00680000020d7984 */ /* 0x000f220000000000 */
[----:B0-----:R-:W-:-:S03]  /*11b10*/  PRMT R8, R5, 0x7604, R8 ;  /* 0x0000760405087816 */ /* 0x001fc60000000008 */
[----:B------:R-:W-:Y:S01]  /*11b20*/  LDS.U8 R21, [R0+0x6808] ;  /* 0x0068080000157984 */ /* 0x000fe20000000000 */
[----:B-1----:R-:W-:-:S03]  /*11b30*/  PRMT R9, R9, 0x7604, R10 ;  /* 0x0000760409097816 */ /* 0x002fc6000000000a */
[----:B------:R-:W0:Y:S04]  /*11b40*/  LDS.U8 R20, [R2+0x6808] ;  /* 0x0068080002147984 */ /* 0x000e280000000000 */
[----:B------:R-:W-:Y:S01]  /*11b50*/  LDS.U8 R10, [R0+0x7008] ;  /* 0x00700800000a7984 */ /* 0x000fe20000000000 */
[----:B--2---:R-:W-:-:S03]  /*11b60*/  PRMT R5, R11, 0x7604, R12 ;  /* 0x000076040b057816 */ /* 0x004fc6000000000c */
[----:B------:R-:W-:Y:S01]  /*11b70*/  LDS.U8 R168, [R3+0x2800] ;  /* 0x0028000003a87984 */ /* 0x000fe20000000000 */
[----:B---3--:R-:W-:-:S03]  /*11b80*/  PRMT R18, R18, 0x7054, R19 ;  /* 0x0000705412127816 */ /* 0x008fc60000000013 */
[----:B------:R-:W-:Y:S01]  /*11b90*/  LDS.U8 R12, [R4+0x7000] ;  /* 0x00700000040c7984 */ /* 0x000fe20000000000 */
[----:B----4-:R-:W-:-:S03]  /*11ba0*/  PRMT R22, R17, 0x7054, R9 ;  /* 0x0000705411167816 */ /* 0x010fc60000000009 */
[----:B------:R-:W-:Y:S01]  /*11bb0*/  LDS.U8 R11, [R4+0x7008] ;  /* 0x00700800040b7984 */ /* 0x000fe20000000000 */
[----:B------:R-:W-:-:S03]  /*11bc0*/  PRMT R19, R16, 0x7054, R8 ;  /* 0x0000705410137816 */ /* 0x000fc60000000008 */
[----:B------:R-:W-:Y:S01]  /*11bd0*/  LDS.U8 R9, [R2+0x7008] ;  /* 0x0070080002097984 */ /* 0x000fe20000000000 */
[----:B------:R-:W-:-:S03]  /*11be0*/  PRMT R17, R15, 0x7054, R5 ;  /* 0x000070540f117816 */ /* 0x000fc60000000005 */
[----:B------:R-:W-:Y:S04]  /*11bf0*/  LDS.U8 R8, [R0+0x7000] ;  /* 0x0070000000087984 */ /* 0x000fe80000000000 */
[----:B------:R-:W1:Y:S01]  /*11c00*/  LDS.U8 R5, [R2+0x7000] ;  /* 0x0070000002057984 */ /* 0x000e620000000000 */
[----:B------:R-:W-:-:S03]  /*11c10*/  PRMT R16, R13, 0x7604, R14 ;  /* 0x000076040d107816 */ /* 0x000fc6000000000e */
[----:B------:R-:W2:Y:S04]  /*11c20*/  LDS.U8 R15, [R4+0x6800] ;  /* 0x00680000040f7984 */ /* 0x000ea80000000000 */
[----:B------:R-:W3:Y:S04]  /*11c30*/  LDS.U8 R13, [R4+0x6808] ;  /* 0x00680800040d7984 */ /* 0x000ee80000000000 */
[----:B------:R-:W4:Y:S04]  /*11c40*/  LDS.U8 R169, [R3+0x2808] ;  /* 0x0028080003a97984 */ /* 0x000f280000000000 */
[----:B------:R-:W4:Y:S04]  /*11c50*/  LDS.U8 R170, [R3+0x3000] ;  /* 0x0030000003aa7984 */ /* 0x000f280000000000 */
[----:B------:R-:W4:Y:S04]  /*11c60*/  LDS.U8 R171, [R3+0x3008] ;  /* 0x0030080003ab7984 */ /* 0x000f280000000000 */
[----:B------:R-:W4:Y:S04]  /*11c70*/  LDS.U8 R152, [R3+0x6800] ;  /* 0x0068000003987984 */ /* 0x000f280000000000 */
[----:B------:R-:W4:Y:S04]  /*11c80*/  LDS.U8 R153, [R3+0x6808] ;  /* 0x0068080003997984 */ /* 0x000f280000000000 */
[----:B------:R-:W4:Y:S04]  /*11c90*/  LDS.U8 R154, [R3+0x7000] ;  /* 0x00700000039a7984 */ /* 0x000f280000000000 */
[----:B------:R-:W4:Y:S01]  /*11ca0*/  LDS.U8 R155, [R3+0x7008] ;  /* 0x00700800039b7984 */ /* 0x000f220000000000 */
[----:B0-----:R-:W-:-:S02]  /*11cb0*/  PRMT R14, R20, 0x7604, R21 ;  /* 0x00007604140e7816 */ /* 0x001fc40000000015 */
[----:B-1----:R-:W-:Y:S02]  /*11cc0*/  PRMT R8, R5, 0x7604, R8 ;  /* 0x0000760405087816 */ /* 0x002fe40000000008 */
[----:B------:R-:W-:Y:S02]  /*11cd0*/  PRMT R5, R9, 0x7604, R10 ;  /* 0x0000760409057816 */ /* 0x000fe4000000000a */
[----:B--2---:R-:W-:Y:S02]  /*11ce0*/  PRMT R15, R15, 0x7054, R16 ;  /* 0x000070540f0f7816 */ /* 0x004fe40000000010 */
[----:B------:R-:W-:Y:S02]  /*11cf0*/  PRMT R8, R12, 0x7054, R8 ;  /* 0x000070540c087816 */ /* 0x000fe40000000008 */
[----:B---3--:R-:W-:Y:S02]  /*11d00*/  PRMT R13, R13, 0x7054, R14 ;  /* 0x000070540d0d7816 */ /* 0x008fe4000000000e */
[----:B------:R-:W-:-:S02]  /*11d10*/  PRMT R5, R11, 0x7054, R5 ;  /* 0x000070540b057816 */ /* 0x000fc40000000005 */
[----:B------:R-:W-:Y:S02]  /*11d20*/  PRMT R168, R168, 0x654, R18 ;  /* 0x00000654a8a87816 */ /* 0x000fe40000000012 */
[----:B----4-:R-:W-:Y:S02]  /*11d30*/  PRMT R169, R169, 0x654, R22 ;  /* 0x00000654a9a97816 */ /* 0x010fe40000000016 */
[----:B------:R-:W-:Y:S02]  /*11d40*/  PRMT R170, R170, 0x654, R19 ;  /* 0x00000654aaaa7816 */ /* 0x000fe40000000013 */
[----:B------:R-:W-:Y:S02]  /*11d50*/  PRMT R171, R171, 0x654, R17 ;  /* 0x00000654abab7816 */ /* 0x000fe40000000011 */
[----:B------:R-:W-:Y:S02]  /*11d60*/  PRMT R152, R152, 0x654, R15 ;  /* 0x0000065498987816 */ /* 0x000fe4000000000f */
[----:B------:R-:W-:-:S02]  /*11d70*/  PRMT R153, R153, 0x654, R13 ;  /* 0x0000065499997816 */ /* 0x000fc4000000000d */
[----:B------:R-:W-:Y:S02]  /*11d80*/  PRMT R154, R154, 0x654, R8 ;  /* 0x000006549a9a7816 */ /* 0x000fe40000000008 */
[----:B------:R-:W-:Y:S01]  /*11d90*/  PRMT R155, R155, 0x654, R5 ;  /* 0x000006549b9b7816 */ /* 0x000fe20000000005 */
[----:B------:R-:W-:Y:S06]  /*11da0*/  @!P0 BRA `(.L_x_46) ;  /* 0x0000000000048947 */ /* 0x000fec0003800000 */
[----:B------:R-:W-:Y:S01]  /*11db0*/  BPT.TRAP 0x1 ;  /* 0x000000040000795c */ /* 0x000fe20000300000 */
.L_x_46:
        /* <DEDUP_REMOVED lines=8> */
.L_x_47:
[----:B------:R-:W-:Y:S04]  /*11e40*/  LDS.U8 R7, [R0+0x3800] ;  /* 0x0038000000077984 */ /* 0x000fe80000000000 */
        /* <DEDUP_REMOVED lines=11> */
[----:B------:R-:W-:Y:S01]  /*11f00*/  STL.64 [R1+0x558], R138 ;  /* 0x0005588a01007387 */ /* 0x000fe20000100a00 */
[----:B-1----:R-:W-:-:S03]  /*11f10*/  PRMT R10, R10, 0x7054, R5 ;  /* 0x000070540a0a7816 */ /* 0x002fc60000000005 */
[----:B------:R-:W-:Y:S04]  /*11f20*/  LDS.U8 R7, [R0+0x4000] ;  /* 0x0040000000077984 */ /* 0x000fe80000000000 */
[----:B------:R-:W0:Y:S04]  /*11f30*/  LDS.U8 R5, [R2+0x4000] ;  /* 0x0040000002057984 */ /* 0x000e280000000000 */
        /* <DEDUP_REMOVED lines=12> */
[----:B------:R-:W-:Y:S04]  /*12000*/  STL.64 [R1+0x4f8], R114 ;  /* 0x0004f87201007387 */ /* 0x000fe80000100a00 */
[----:B------:R-:W-:Y:S04]  /*12010*/  STL.64 [R1+0x4f0], R112 ;  /* 0x0004f07001007387 */ /* 0x000fe80000100a00 */
        /* <DEDUP_REMOVED lines=42> */
[----:B------:R-:W-:Y:S04]  /*122c0*/  STL.64 [R1+0x3b0], R32 ;  /* 0x0003b02001007387 */ /* 0x000fe80000100a00 */
[----:B------:R-:W-:Y:S01]  /*122d0*/  STL.64 [R1+0x3a8], R30 ;  /* 0x0003a81e01007387 */ /* 0x000fe20000100a00 */
[----:B-1----:R-:W-:-:S03]  /*122e0*/  PRMT R190, R190, 0x654, R5 ;  /* 0x00000654bebe7816 */ /* 0x002fc60000000005 */
[----:B------:R0:W-:Y:S04]  /*122f0*/  STL.64 [R1+0x3a0], R28 ;  /* 0x0003a01c01007387 */ /* 0x0001e80000100a00 */
[----:B------:R-:W-:Y:S04]  /*12300*/  LDS.U8 R7, [R0+0x4008] ;  /* 0x0040080000077984 */ /* 0x000fe80000000000 */
[----:B------:R-:W1:Y:S04]  /*12310*/  LDS.U8 R5, [R2+0x4008] ;  /* 0x0040080002057984 */ /* 0x000e680000000000 */
        /* <DEDUP_REMOVED lines=68> */
[----:B------:R-:W-:Y:S01]  /*12760*/  LDS.U8 R7, [R0+0x7800] ;  /* 0x0078000000077984 */ /* 0x000fe20000000000 */
[----:B-1----:R-:W-:-:S03]  /*12770*/  PRMT R191, R191, 0x654, R5 ;  /* 0x00000654bfbf7816 */ /* 0x002fc60000000005 */
[----:B------:R-:W0:Y:S04]  /*12780*/  LDS.U8 R5, [R2+0x7800] ;  /* 0x0078000002057984 */ /* 0x000e280000000000 */
[----:B------:R-:W-:Y:S04]  /*12790*/  LDS.U8 R184, [R3+0x7800] ;  /* 0x0078000003b87984 */ /* 0x000fe80000000000 */
[----:B------:R-:W-:Y:S04]  /*127a0*/  LDS.U8 R185, [R3+0x7808] ;  /* 0x0078080003b97984 */ /* 0x000fe80000000000 */
[----:B------:R-:W-:Y:S04]  /*127b0*/  LDS.U8 R9, [R0+0x3808] ;  /* 0x0038080000097984 */ /* 0x000fe80000000000 */
[----:B------:R-:W1:Y:S04]  /*127c0*/  LDS.U8 R8, [R2+0x3808] ;  /* 0x0038080002087984 */ /* 0x000e680000000000 */
[----:B------:R-:W3:Y:S04]  /*127d0*/  LDS.U8 R188, [R3+0x3800] ;  /* 0x0038000003bc7984 */ /* 0x000ee80000000000 */
[----:B------:R-:W-:Y:S04]  /*127e0*/  LDS.U8 R189, [R3+0x3808] ;  /* 0x0038080003bd7984 */ /* 0x000fe80000000000 */
[----:B------:R-:W-:Y:S04]  /*127f0*/  LDS.U8 R186, [R3+0x8000] ;  /* 0x0080000003ba7984 */ /* 0x000fe80000000000 */
[----:B------:R-:W-:Y:S01]  /*12800*/  LDS.U8 R3, [R3+0x8008] ;  /* 0x0080080003037984 */ /* 0x000fe20000000000 */
[----:B0-----:R-:W-:-:S03]  /*12810*/  PRMT R7, R5, 0x7604, R7 ;  /* 0x0000760405077816 */ /* 0x001fc60000000007 */
[----:B------:R-:W0:Y:S01]  /*12820*/  LDS.U8 R5, [R4+0x7800] ;  /* 0x0078000004057984 */ /* 0x000e220000000000 */
[----:B-1----:R-:W-:-:S03]  /*12830*/  PRMT R9, R8, 0x7604, R9 ;  /* 0x0000760408097816 */ /* 0x002fc60000000009 */
[----:B------:R-:W1:Y:S01]  /*12840*/  LDS.U8 R8, [R4+0x3808] ;  /* 0x0038080004087984 */ /* 0x000e620000000000 */
[----:B---3--:R-:W-:Y:S02]  /*12850*/  PRMT R188, R188, 0x654, R10 ;  /* 0x00000654bcbc7816 */ /* 0x008fe4000000000a */
[----:B0-----:R-:W-:Y:S02]  /*12860*/  PRMT R5, R5, 0x7054, R7 ;  /* 0x0000705405057816 */ /* 0x001fe40000000007 */
[----:B------:R-:W-:Y:S02]  /*12870*/  LDS.U8 R7, [R0+0x7808] ;  /* 0x0078080000077984 */ /* 0x000fe40000000000 */
[----:B------:R-:W-:Y:S02]  /*12880*/  PRMT R184, R184, 0x654, R5 ;  /* 0x00000654b8b87816 */ /* 0x000fe40000000005 */
[----:B------:R-:W0:Y:S01]  /*12890*/  LDS.U8 R5, [R2+0x7808] ;  /* 0x0078080002057984 */ /* 0x000e220000000000 */
[----:B-1----:R-:W-:-:S04]  /*128a0*/  PRMT R8, R8, 0x7054, R9 ;  /* 0x0000705408087816 */ /* 0x002fc80000000009 */
[----:B------:R-:W-:Y:S02]  /*128b0*/  PRMT R189, R189, 0x654, R8 ;  /* 0x00000654bdbd7816 */ /* 0x000fe40000000008 */
[----:B0-----:R-:W-:Y:S02]  /*128c0*/  PRMT R7, R5, 0x7604, R7 ;  /* 0x0000760405077816 */ /* 0x001fe40000000007 */
[----:B------:R-:W0:Y:S02]  /*128d0*/  LDS.U8 R5, [R4+0x7808] ;  /* 0x0078080004057984 */ /* 0x000e240000000000 */
[----:B0-----:R-:W-:Y:S02]  /*128e0*/  PRMT R5, R5, 0x7054, R7 ;  /* 0x0000705405057816 */ /* 0x001fe40000000007 */
[----:B------:R-:W-:Y:S02]  /*128f0*/  LDS.U8 R7, [R0+0x8000] ;  /* 0x0080000000077984 */ /* 0x000fe40000000000 */
[----:B------:R-:W-:-:S02]  /*12900*/  PRMT R185, R185, 0x654, R5 ;  /* 0x00000654b9b97816 */ /* 0x000fc40000000005 */
[----:B------:R-:W0:Y:S04]  /*12910*/  LDS.U8 R5, [R2+0x8000] ;  /* 0x0080000002057984 */ /* 0x000e280000000000 */
[----:B------:R-:W-:Y:S04]  /*12920*/  LDS.U8 R0, [R0+0x8008] ;  /* 0x0080080000007984 */ /* 0x000fe80000000000 */
[----:B------:R-:W1:Y:S01]  /*12930*/  LDS.U8 R2, [R2+0x8008] ;  /* 0x0080080002027984 */ /* 0x000e620000000000 */
[----:B0-----:R-:W-:-:S03]  /*12940*/  PRMT R7, R5, 0x7604, R7 ;  /* 0x0000760405077816 */ /* 0x001fc60000000007 */
[----:B------:R-:W0:Y:S04]  /*12950*/  LDS.U8 R5, [R4+0x8000] ;  /* 0x0080000004057984 */ /* 0x000e280000000000 */
[----:B------:R-:W3:Y:S01]  /*12960*/  LDS.U8 R4, [R4+0x8008] ;  /* 0x0080080004047984 */ /* 0x000ee20000000000 */
[----:B-1----:R-:W-:Y:S02]  /*12970*/  PRMT R2, R2, 0x7604, R0 ;  /* 0x0000760402027816 */ /* 0x002fe40000000000 */
[----:B0-----:R-:W-:Y:S02]  /*12980*/  PRMT R5, R5, 0x7054, R7 ;  /* 0x0000705405057816 */ /* 0x001fe40000000007 */
[----:B---3--:R-:W-:Y:S01]  /*12990*/  PRMT R4, R4, 0x7054, R2 ;  /* 0x0000705404047816 */ /* 0x008fe20000000002 */
[----:B------:R-:W-:Y:S01]  /*129a0*/  VIADD R2, R6, 0x4 ;  /* 0x0000000406027836 */ /* 0x000fe20000000000 */
[----:B------:R-:W-:-:S02]  /*129b0*/  PRMT R186, R186, 0x654, R5 ;  /* 0x00000654baba7816 */ /* 0x000fc40000000005 */
[----:B------:R-:W-:Y:S01]  /*129c0*/  PRMT R187, R3, 0x654, R4 ;  /* 0x0000065403bb7816 */ /* 0x000fe20000000004 */
[----:B------:R-:W-:Y:S01]  /*129d0*/  IMAD.MOV.U32 R3, RZ, RZ, 0x40000040 ;  /* 0x40000040ff037424 */ /* 0x000fe200078e00ff */
[----:B------:R-:W-:-:S04]  /*129e0*/  R2UR UR6, R2 ;  /* 0x00000000020672ca */ /* 0x000fc800000e0000 */
        /* <DEDUP_REMOVED lines=178> */
[----:B------:R-:W-:Y:S04]  /*13510*/  STL.64 [R1+0x390], R184 ;  /* 0x000390b801007387 */ /* 0x000fe80000100a00 */
[----:B------:R-:W-:Y:S04]  /*13520*/  STL [R1+0x388], R180 ;  /* 0x000388b401007387 */ /* 0x000fe80000100800 */
        /* <DEDUP_REMOVED lines=93> */
[----:B------:R-:W-:-:S02]  /*13b00*/  VIADD R6, R6, 0x6 ;  /* 0x0000000606067836 */ /* 0x000fc40000000000 */
[----:B------:R-:W-:Y:S01]  /*13b10*/  IMAD.MOV.U32 R7, RZ, RZ, 0x40000040 ;  /* 0x40000040ff077424 */ /* 0x000fe200078e00ff */
[----:B------:R-:W-:Y:S01]  /*13b20*/  MOV R148, R181 ;  /* 0x000000b500947202 */ /* 0x000fe20000000f00 */
[----:B------:R-:W-:Y:S01]  /*13b30*/  IMAD.MOV.U32 R146, RZ, RZ, R183 ;  /* 0x000000ffff927224 */ /* 0x000fe200078e00b7 */
[----:B------:R-:W-:Y:S01]  /*13b40*/  MOV R153, R175 ;  /* 0x000000af00997202 */ /* 0x000fe20000000f00 */
[----:B------:R-:W-:Y:S01]  /*13b50*/  IMAD.MOV.U32 R147, RZ, RZ, R182 ;  /* 0x000000ffff937224 */ /* 0x000fe200078e00b6 */
        /* <DEDUP_REMOVED lines=144> */
[----:B------:R0:W5:Y:S04]  /*14460*/  LDL.LU R180, [R1+0x388] ;  /* 0x0003880001b47983 */ /* 0x0001680000300800 */
        /* <DEDUP_REMOVED lines=50> */
[----:B--2---:R-:W-:-:S12]  /*14790*/  WARPGROUP.ARRIVE ;  /* 0x00000000000079c5 */ /* 0x004fd80000000000 */
[----:B0-----:R-:W-:Y:S03]  /*147a0*/  IGMMA.64x256x32.S8.S8 R24, R184, gdesc[UR4], R24, gsb0 ;  /* 0x06600004b8187df1 */ /* 0x001fe60008041018 */
[----:B------:R-:W-:Y:S02]  /*147b0*/  WARPGROUP.DEPBAR.LE gsb0, 0x0 ;  /* 0x00008000000079c5 */ /* 0x000fe40000010000 */
.L_x_27:
[----:B------:R-:W-:Y:S05]  /*147c0*/  @!P0 BRA `(.L_x_48) ;  /* 0x0000000000048947 */ /* 0x000fea0003800000 */
[----:B------:R-:W-:Y:S01]  /*147d0*/  BPT.TRAP 0x1 ;  /* 0x000000040000795c */ /* 0x000fe20000300000 */
.L_x_48:
[----:B------:R-:W-:Y:S02]  /*147e0*/  UIADD3 UR39, UR41, UR39, URZ ;  /* 0x0000002729277290 */ /* 0x000fe4000fffe03f */
[----:B------:R-:W-:Y:S02]  /*147f0*/  UISETP.GT.U32.AND UP0, UPT, UR40, 0x1, UPT ;  /* 0x000000012800788c */ /* 0x000fe4000bf04070 */
[----:B------:R-:W-:-:S04]  /*14800*/  UIADD3 UR6, UR39, -0x1, URZ ;  /* 0xffffffff27067890 */ /* 0x000fc8000fffe03f */
[----:B------:R-:W-:Y:S01]  /*14810*/  UIMAD.WIDE.U32 UR4, UR6, -0x55555555, URZ ;  /* 0xaaaaaaab060478a5 */ /* 0x000fe2000f8e003f */
[----:B------:R-:W-:-:S03]  /*14820*/  PLOP3.LUT P0, PT, PT, PT, UP0, 0x80, 0x0 ;  /* 0x000000000000781c */ /* 0x000fc60003f0f008 */
[----:B------:R-:W-:-:S04]  /*14830*/  USHF.R.U32.HI UR4, URZ, 0x1, UR5 ;  /* 0x000000013f047899 */ /* 0x000fc80008011605 */
[----:B------:R-:W-:-:S04]  /*14840*/  UIMAD UR6, UR4, -0x3, UR6 ;  /* 0xfffffffd040678a4 */ /* 0x000fc8000f8e0206 */
[----:B------:R-:W-:-:S04]  /*14850*/  ULEA UR6, UR6, UR46, 0x3 ;  /* 0x0000002e06067291 */ /* 0x000fc8000f8e183f */
[----:B------:R-:W-:-:S04]  /*14860*/  UIADD3 UR6, UR6, 0x18, URZ ;  /* 0x0000001806067890 */ /* 0x000fc8000fffe03f */
[----:B------:R-:W-:-:S09]  /*14870*/  UPRMT UR6, URZ, 0x654, UR6 ;  /* 0x000006543f067896 */ /* 0x000fd20008000006 */
[----:B------:R-:W-:Y:S01]  /*14880*/  SYNCS.ARRIVE.TRANS64.RED.A1T0 RZ, [UR6], RZ ;  /* 0x000000ffffff79a7 */ /* 0x000fe20008100406 */
[----:B------:R-:W-:Y:S05]  /*14890*/  @P0 BRA `(.L_x_49) ;  /* 0x0000000000040947 */ /* 0x000fea0003800000 */
[----:B------:R-:W-:Y:S01]  /*148a0*/  BPT.TRAP 0x1 ;  /* 0x000000040000795c */ /* 0x000fe20000300000 */
.L_x_49:
[----:B------:R-:W0:Y:S01]  /*148b0*/  S2R R6, SR_TID.X ;  /* 0x0000000000067919 */ /* 0x000e220000002100 */
[----:B------:R-:W-:Y:S01]  /*148c0*/  MOV R13, 0x6540 ;  /* 0x00006540000d7802 */ /* 0x000fe20000000f00 */
[----:B------:R-:W-:Y:S02]  /*148d0*/  UIMAD.WIDE UR8, UR45, 0x100, URZ ;  /* 0x000001002d0878a5 */ /* 0x000fe4000f8e023f */
[----:B------:R-:W-:Y:S01]  /*148e0*/  USHF.R.S32.HI UR10, URZ, 0x1f, UR43 ;  /* 0x0000001f3f0a7899 */ /* 0x000fe2000801142b */
[----:B------:R-:W-:Y:S01]  /*148f0*/  ULDC.64 UR6, c[0x0][0x5d0] ;  /* 0x0001740000067ab9 */ /* 0x000fe20000000a00 */
[----:B------:R-:W-:Y:S02]  /*14900*/  USHF.L.U32 UR45, UR45, 0x8, URZ ;  /* 0x000000082d2d7899 */ /* 0x000fe4000800063f */
[----:B------:R-:W-:Y:S02]  /*14910*/  UIMAD UR4, UR10, UR6, URZ ;  /* 0x000000060a0472a4 */ /* 0x000fe4000f8e023f */
[----:B------:R-:W-:-:S02]  /*14920*/  UISETP.GT.U32.AND UP0, UPT, UR39, 0x2, UPT ;  /* 0x000000022700788c */ /* 0x000fc4000bf04070 */
[----:B------:R-:W-:Y:S02]  /*14930*/  UIMAD UR4, UR43, UR7, UR4 ;  /* 0x000000072b0472a4 */ /* 0x000fe4000f8e0204 */
[----:B------:R-:W-:Y:S01]  /*14940*/  UISETP.LT.U32.AND UP0, UPT, UR41, 0x3, UP0 ;  /* 0x000000032900788c */ /* 0x000fe20008701070 */
[----:B------:R-:W-:Y:S01]  /*14950*/  ULDC UR7, c[0x0][0x284] ;  /* 0x0000a10000077ab9 */ /* 0x000fe20000000800 */
[----:B------:R-:W-:Y:S01]  /*14960*/  UISETP.GE.U32.AND UP2, UPT, UR41, 0x3, UPT ;  /* 0x000000032900788c */ /* 0x000fe2000bf46070 */
[----:B-----5:R-:W-:Y:S01]  /*14970*/  IMAD.U32 R22, RZ, RZ, UR7 ;  /* 0x00000007ff167e24 */ /* 0x020fe2000f8e00ff */
[--C-:B0-----:R-:W-:Y:S01]  /*14980*/  SHF.R.U32.HI R2, RZ, 0x7, R6.reuse ;  /* 0x00000007ff027819 */ /* 0x101fe20000011606 */
[----:B------:R-:W-:Y:S01]  /*14990*/  IMAD.SHL.U32 R12, R6, 0x2, RZ ;  /* 0x00000002060c7824 */ /* 0x000fe200078e00ff */
[----:B------:R-:W-:Y:S02]  /*149a0*/  SHF.R.U32.HI R3, RZ, 0x2, R6 ;  /* 0x00000002ff037819 */ /* 0x000fe40000011606 */
[----:B------:R-:W-:-:S02]  /*149b0*/  LOP3.LUT R2, R2, 0x1, RZ, 0xc0, !PT ;  /* 0x0000000102027812 */ /* 0x000fc400078ec0ff */
[----:B------:R-:W-:Y:S02]  /*149c0*/  LOP3.LUT R4, R6, 0x60, RZ, 0xc0, !PT ;  /* 0x0000006006047812 */ /* 0x000fe400078ec0ff */
[----:B------:R-:W-:Y:S01]  /*149d0*/  LOP3.LUT R3, R3, 0x7, RZ, 0xc0, !PT ;  /* 0x0000000703037812 */ /* 0x000fe200078ec0ff */
[----:B------:R-:W-:Y:S01]  /*149e0*/  IMAD.SHL.U32 R23, R2, 0x40, RZ ;  /* 0x0000004002177824 */ /* 0x000fe200078e00ff */
[----:B------:R-:W-:Y:S02]  /*149f0*/  LOP3.LUT R12, R12, 0x6, RZ, 0xc0, !PT ;  /* 0x000000060c0c7812 */ /* 0x000fe400078ec0ff */
[----:B------:R-:W-:Y:S02]  /*14a00*/  SHF.R.U32.HI R4, RZ, 0x1, R4 ;  /* 0x00000001ff047819 */ /* 0x000fe40000011604 */
[--C-:B------:R-:W-:Y:S02]  /*14a10*/  LOP3.LUT R23, R23, 0x40, R3.reuse, 0xe2, !PT ;  /* 0x0000004017177812 */ /* 0x100fe400078ee203 */
[----:B------:R-:W-:Y:S01]  /*14a20*/  PRMT R12, R12, R13, UR42 ;  /* 0x0000002a0c0c7e16 */ /* 0x000fe2000800000d */
[----:B------:R-:W-:Y:S01]  /*14a30*/  USHF.L.U32 UR42, UR42, 0x8, URZ ;  /* 0x000000082a2a7899 */ /* 0x000fe2000800063f */
[----:B------:R-:W-:-:S02]  /*14a40*/  IADD3 R0, RZ, -R4, -R3 ;  /* 0x80000004ff007210 */ /* 0x000fc40007ffe803 */
[----:B------:R-:W-:Y:S01]  /*14a50*/  LOP3.LUT R23, R23, UR8, R4, 0xfe, !PT ;  /* 0x0000000817177c12 */ /* 0x000fe2000f8efe04 */
[----:B------:R-:W-:Y:S01]  /*14a60*/  IMAD.U32 R4, RZ, RZ, UR6 ;  /* 0x00000006ff047e24 */ /* 0x000fe2000f8e00ff */
[----:B------:R-:W-:Y:S01]  /*14a70*/  SHF.R.S32.HI R13, RZ, 0x1f, R12 ;  /* 0x0000001fff0d7819 */ /* 0x000fe2000001140c */
[----:B------:R-:W-:Y:S01]  /*14a80*/  IMAD R0, R2, -0x40, R0 ;  /* 0xffffffc002007824 */ /* 0x000fe200078e0200 */
[----:B------:R-:W-:Y:S01]  /*14a90*/  USEL UR6, URZ, 0x1, !UP0 ;  /* 0x000000013f067887 */ /* 0x000fe2000c000000 */
[----:B------:R-:W-:Y:S02]  /*14aa0*/  IMAD.MOV.U32 R2, RZ, RZ, -0x2 ;  /* 0xfffffffeff027424 */ /* 0x000fe400078e00ff */
[----:B------:R-:W-:Y:S01]  /*14ab0*/  IMAD.WIDE.U32 R4, R4, UR43, R12 ;  /* 0x0000002b04047c25 */ /* 0x000fe2000f8e000c */
[----:B------:R-:W-:Y:S01]  /*14ac0*/  IADD3 R22, R22, -UR45, R0 ;  /* 0x8000002d16167c10 */ /* 0x000fe2000fffe000 */
[----:B------:R-:W-:Y:S01]  /*14ad0*/  ULOP3.LUT UR38, UR38, UR6, URZ, 0x3c, !UPT ;  /* 0x0000000626267292 */ /* 0x000fe2000f8e3c3f */
[----:B------:R-:W-:Y:S01]  /*14ae0*/  LOP3.LUT R0, R6, 0x3, RZ, 0xc0, !PT ;  /* 0x0000000306007812 */ /* 0x000fe200078ec0ff */
[----:B------:R-:W-:Y:S01]  /*14af0*/  VIADD R5, R5, UR4 ;  /* 0x0000000405057c36 */ /* 0x000fe20008000000 */
[----:B------:R-:W-:-:S02]  /*14b00*/  ULDC UR4, c[0x0][0x288] ;  /* 0x0000a20000047ab9 */ /* 0x000fc40000000800 */
[----:B------:R-:W-:Y:S02]  /*14b10*/  UISETP.GE.AND UP1, UPT, UR42, UR4, UPT ;  /* 0x000000042a00728c */ /* 0x000fe4000bf26270 */
[----:B------:R-:W-:Y:S01]  /*14b20*/  IMAD R0, R0, R2, UR4 ;  /* 0x0000000400007e24 */ /* 0x000fe2000f8e0202 */
[----:B------:R-:W-:Y:S02]  /*14b30*/  UIMAD.WIDE.U32 UR4, UR39, -0x55555555, URZ ;  /* 0xaaaaaaab270478a5 */ /* 0x000fe4000f8e003f */
[----:B------:R-:W-:Y:S02]  /*14b40*/  UISETP.GE.OR UP1, UPT, UR45, UR7, UP1 ;  /* 0x000000072d00728c */ /* 0x000fe40008f26670 */
[----:B------:R-:W-:Y:S01]  /*14b50*/  USHF.R.U32.HI UR4, URZ, 0x1, UR5 ;  /* 0x000000013f047899 */ /* 0x000fe20008011605 */
[----:B------:R-:W-:Y:S01]  /*14b60*/  IADD3 R0, R0, -UR42, RZ ;  /* 0x8000002a00007c10 */ /* 0x000fe2000fffe0ff */
[----:B------:R-:W-:Y:S02]  /*14b70*/  UMOV UR45, 0xffffffff ;  /* 0xffffffff002d7882 */ /* 0x000fe40000000000 */
[----:B------:R-:W-:Y:S01]  /*14b80*/  PLOP3.LUT P0, PT, PT, PT, UP1, 0x80, 0x0 ;  /* 0x000000000000781c */ /* 0x000fe20003f0f018 */
[----:B------:R-:W-:-:S02]  /*14b90*/  UIMAD UR39, UR4, -0x3, UR39 ;  /* 0xfffffffd042778a4 */ /* 0x000fc4000f8e0227 */
[----:B------:R-:W-:-:S10]  /*14ba0*/  @UP2 ULOP3.LUT UR38, UR38, 0x1, UR4, 0x78, !UPT ;  /* 0x0000000126262892 */ /* 0x000fd4000f8e7804 */
[----:B------:R-:W-:Y:S05]  /*14bb0*/  @P0 BRA `(.L_x_50) ;  /* 0x000000d000f80947 */ /* 0x000fea0003800000 */
[----:B------:R-:W0:Y:S01]  /*14bc0*/  LDC.64 R2, c[0x0][0x5c8] ;  /* 0x00017200ff027b82 */ /* 0x000e220000000a00 */
[----:B------:R-:W-:Y:S01]  /*14bd0*/  ULDC.64 UR4, c[0x0][0x5c0] ;  /* 0x0001700000047ab9 */ /* 0x000fe20000000a00 */
[----:B------:R-:W-:Y:S01]  /*14be0*/  BSSY B0, `(.L_x_50) ;  /* 0x0000d3b000007945 */ /* 0x000fe20003800000 */
[C---:B0-----:R-:W-:Y:S01]  /*14bf0*/  IMAD R6, R2.reuse, UR9, RZ ;  /* 0x0000000902067c24 */ /* 0x041fe2000f8e02ff */
[----:B------:R-:W-:Y:S01]  /*14c00*/  SHF.L.U64.HI R9, R2, 0x3, R3 ;  /* 0x0000000302097819 */ /* 0x000fe20000010203 */
[----:B------:R-:W-:-:S04]  /*14c10*/  IMAD.WIDE.U32 R4, R23, R2, R4 ;  /* 0x0000000217047225 */ /* 0x000fc800078e0004 */
[----:B------:R-:W-:Y:S01]  /*14c20*/  IMAD R6, R23, R3, R6 ;  /* 0x0000000317067224 */ /* 0x000fe200078e0206 */
[----:B------:R-:W-:Y:S01]  /*14c30*/  IADD3 R4, P0, R4, UR4, RZ ;  /* 0x0000000404047c10 */ /* 0x000fe2000ff1e0ff */
[----:B------:R-:W-:Y:S02]  /*14c40*/  IMAD.SHL.U32 R8, R2, 0x8, RZ ;  /* 0x0000000802087824 */ /* 0x000fe400078e00ff */
[----:B------:R-:W-:-:S03]  /*14c50*/  IMAD.IADD R6, R5, 0x1, R6 ;  /* 0x0000000105067824 */ /* 0x000fc600078e0206 */
[-C--:B------:R-:W-:Y:S02]  /*14c60*/  IADD3 R10, P1, R8, R4.reuse, RZ ;  /* 0x00000004080a7210 */ /* 0x080fe40007f3e0ff */
[----:B------:R-:W-:Y:S02]  /*14c70*/  IADD3.X R5, R6, UR5, RZ, P0, !PT ;  /* 0x0000000506057c10 */ /* 0x000fe400087fe4ff */
[----:B------:R-:W-:-:S03]  /*14c80*/  LEA R6, P0, R2, R4, 0x7 ;  /* 0x0000000402067211 */ /* 0x000fc600078038ff */
[----:B------:R-:W-:Y:S01]  /*14c90*/  IMAD.X R11, R9, 0x1, R5, P1 ;  /* 0x00000001090b7824 */ /* 0x000fe200008e0605 */
[----:B------:R-:W-:Y:S02]  /*14ca0*/  LEA.HI.X R7, R2, R5, R3, 0x7, P0 ;  /* 0x0000000502077211 */ /* 0x000fe400000f3c03 */
[----:B------:R-:W-:Y:S02]  /*14cb0*/  ISETP.NE.AND P0, PT, R180, RZ, PT ;  /* 0x000000ffb400720c */ /* 0x000fe40003f05270 */
[----:B------:R-:W-:-:S05]  /*14cc0*/  IADD3 R8, P2, R8, R6, RZ ;  /* 0x0000000608087210 */ /* 0x000fca0007f5e0ff */
[----:B------:R-:W-:-:S06]  /*14cd0*/  IMAD.X R9, R9, 0x1, R7, P2 ;  /* 0x0000000109097824 */ /* 0x000fcc00010e0607 */
[----:B------:R-:W-:Y:S05]  /*14ce0*/  @!P0 BRA `(.L_x_51) ;  /* 0x0000009800988947 */ /* 0x000fea0003800000 */
[----:B------:R-:W0:Y:S01]  /*14cf0*/  LDC.64 R16, c[0x0][0x5b0] ;  /* 0x00016c00ff107b82 */ /* 0x000e220000000a00 */
[----:B------:R-:W-:Y:S01]  /*14d00*/  ULDC.64 UR6, c[0x0][0x5b8] ;  /* 0x00016e0000067ab9 */ /* 0x000fe20000000a00 */
[----:B------:R-:W-:Y:S01]  /*14d10*/  ISETP.GE.AND P1, PT, R22, 0x1, PT ;  /* 0x000000011600780c */ /* 0x000fe20003f26270 */
[----:B------:R-:W-:Y:S02]  /*14d20*/  UIMAD UR4, UR10, UR6, URZ ;  /* 0x000000060a0472a4 */ /* 0x000fe4000f8e023f */
[----:B------:R-:W-:Y:S01]  /*14d30*/  MOV R152, UR6 ;  /* 0x0000000600987c02 */ /* 0x000fe20008000f00 */
[----:B------:R-:W-:Y:S01]  /*14d40*/  BSSY B1, `(.L_x_52) ;  /* 0x000000e000017945 */ /* 0x000fe20003800000 */
[----:B------:R-:W-:Y:S01]  /*14d50*/  ISETP.LT.OR P2, PT, R0, 0x1, !P1 ;  /* 0x000000010000780c */ /* 0x000fe20004f41670 */
[----:B------:R-:W-:Y:S01]  /*14d60*/  UIMAD UR4, UR43, UR7, UR4 ;  /* 0x000000072b0472a4 */ /* 0x000fe2000f8e0204 */
[----:B------:R-:W1:Y:S01]  /*14d70*/  LDC.64 R18, c[0x0][0x5a8] ;  /* 0x00016a00ff127b82 */ /* 0x000e620000000a00 */
[----:B------:R-:W-:-:S04]  /*14d80*/  IMAD.WIDE.U32 R152, R152, UR43, R12 ;  /* 0x0000002b98987c25 */ /* 0x000fc8000f8e000c */
[----:B------:R-:W-:Y:S02]  /*14d90*/  VIADD R21, R153, UR4 ;  /* 0x0000000499157c36 */ /* 0x000fe40008000000 */
[----:B------:R-:W-:Y:S02]  /*14da0*/  IMAD.MOV.U32 R20, RZ, RZ, R152 ;  /* 0x000000ffff147224 */ /* 0x000fe400078e0098 */
[----:B0-----:R-:W-:Y:S02]  /*14db0*/  IMAD R156, R16, UR9, RZ ;  /* 0x00000009109c7c24 */ /* 0x001fe4000f8e02ff */
[----:B------:R-:W-:-:S04]  /*14dc0*/  IMAD.WIDE.U32 R2, R23, R16, R20 ;  /* 0x0000001017027225 */ /* 0x000fc800078e0014 */
[----:B------:R-:W-:Y:S01]  /*14dd0*/  IMAD R156, R23, R17, R156 ;  /* 0x00000011179c7224 */ /* 0x000fe200078e029c */
[----:B-1----:R-:W-:-:S04]  /*14de0*/  IADD3 R14, P0, R2, R18, RZ ;  /* 0x00000012020e7210 */ /* 0x002fc80007f1e0ff */
[----:B------:R-:W-:Y:S01]  /*14df0*/  IADD3.X R15, R19, R3, R156, P0, !PT ;  /* 0x00000003130f7210 */ /* 0x000fe200007fe49c */
[----:B------:R-:W-:Y:S08]  /*14e00*/  @P2 BRA `(.L_x_53) ;  /* 0x0000000000042947 */ /* 0x000ff00003800000 */
[----:B------:R0:W5:Y:S02]  /*14e10*/  LDG.E.U8 R164, desc[UR36][R14.64] ;  /* 0x000000240ea47981 */ /* 0x000164000c1e1100 */
.L_x_53:
[----:B------:R-:W-:Y:S05]  /*14e20*/  BSYNC B1 ;  /* 0x0000000000017941 */ /* 0x000fea0003800000 */
.L_x_52:
[----:B------:R-:W2:Y:S01]  /*14e30*/  LDL.LU R3, [R1] ;  /* 0x0000000001037983 */ /* 0x000ea20000300800 */
[----:B-----5:R-:W-:Y:S01]  /*14e40*/  LOP3.LUT R2, R164, 0xffff, RZ, 0xc0, !PT ;  /* 0x0000ffffa4027812 */ /* 0x020fe200078ec0ff */
[----:B------:R-:W-:Y:S01]  /*14e50*/  BSSY B1, `(.L_x_54) ;  /* 0x000000a000017945 */ /* 0x000fe20003800000 */
[----:B------:R-:W-:Y:S02]  /*14e60*/  ISETP.LT.OR P0, PT, R0, 0x2, !P1 ;  /* 0x000000020000780c */ /* 0x000fe40004f01670 */
[----:B------:R-:W-:-:S05]  /*14e70*/  PRMT R2, R2, 0x8880, RZ ;  /* 0x0000888002027816 */ /* 0x000fca00000000ff */
[----:B------:R-:W-:-:S04]  /*14e80*/  IMAD R2, R2, R180, RZ ;  /* 0x000000b402027224 */ /* 0x000fc800078e02ff */
[----:B--2---:R-:W-:-:S05]  /*14e90*/  @!P2 IMAD R3, R3, R165, R2 ;  /* 0x000000a50303a224 */ /* 0x004fca00078e0202 */
[----:B------:R1:W-:Y:S01]  /*14ea0*/  @!P2 STG.E.U8 desc[UR36][R4.64], R3 ;  /* 0x000000030400a986 */ /* 0x0003e2000c101124 */
[----:B------:R-:W-:Y:S05]  /*14eb0*/  @P0 BRA `(.L_x_55) ;  /* 0x00000000000c0947 */ /* 0x000fea0003800000 */
[----:B------:R-:W2:Y:S02]  /*14ec0*/  LDG.E.U8 R164, desc[UR36][R14.64+0x1] ;  /* 0x000001240ea47981 */ /* 0x000ea4000c1e1100 */
[----:B--2---:R-:W-:-:S05]  /*14ed0*/  PRMT R2, R164, 0x8880, RZ ;  /* 0x00008880a4027816 */ /* 0x004fca00000000ff */
[----:B------:R-:W-:-:S07]  /*14ee0*/  IMAD R2, R2, R180, RZ ;  /* 0x000000b402027224 */ /* 0x000fce00078e02ff */
.L_x_55:
[----:B------:R-:W-:Y:S05]  /*14ef0*/  BSYNC B1 ;  /* 0x0000000000017941 */ /* 0x000fea0003800000 */
.L_x_54:
[----:B-1----:R-:W2:Y:S01]  /*14f00*/  LDL.LU R3, [R1+0x4] ;  /* 0x0000040001037983 */ /* 0x002ea20000300800 */
[C---:B------:R-:W-:Y:S01]  /*14f10*/  SHF.L.U64.HI R155, R16.reuse, 0x3, R17 ;  /* 0x00000003109b7819 */ /* 0x040fe20000010211 */
[----:B------:R-:W-:Y:S01]  /*14f20*/  IMAD.SHL.U32 R154, R16, 0x8, RZ ;  /* 0x00000008109a7824 */ /* 0x000fe200078e00ff */
[----:B------:R-:W-:Y:S03]  /*14f30*/  BSSY B1, `(.L_x_56) ;  /* 0x000000d000017945 */ /* 0x000fe60003800000 */
[----:B------:R-:W-:-:S04]  /*14f40*/  IMAD.WIDE.U32 R12, R23, R16, R154 ;  /* 0x00000010170c7225 */ /* 0x000fc800078e009a */
[----:B------:R-:W-:Y:S01]  /*14f50*/  IMAD.IADD R156, R156, 0x1, R13 ;  /* 0x000000019c9c7824 */ /* 0x000fe200078e020d */
[----:B------:R-:W-:-:S04]  /*14f60*/  IADD3 R12, P2, P3, R152, R18, R12 ;  /* 0x00000012980c7210 */ /* 0x000fc80007b5e00c */
[----:B------:R-:W-:Y:S01]  /*14f70*/  IADD3.X R13, R21, R19, R156, P2, P3 ;  /* 0x00000013150d7210 */ /* 0x000fe200017e649c */
[----:B--2---:R-:W-:-:S05]  /*14f80*/  @!P0 IMAD R3, R3, R165, R2 ;  /* 0x000000a503038224 */ /* 0x004fca00078e0202 */
[----:B------:R1:W-:Y:S01]  /*14f90*/  @!P0 STG.E.U8 desc[UR36][R4.64+0x1], R3 ;  /* 0x0000010304008986 */ /* 0x0003e2000c101124 */
[----:B------:R-:W-:-:S04]  /*14fa0*/  ISETP.GE.AND P0, PT, R22, 0x9, PT ;  /* 0x000000091600780c */ /* 0x000fc80003f06270 */
[----:B------:R-:W-:-:S13]  /*14fb0*/  ISETP.LT.OR P4, PT, R0, 0x1, !P0 ;  /* 0x000000010000780c */ /* 0x000fda0004781670 */
[----:B-1----:R-:W-:Y:S05]  /*14fc0*/  @P4 BRA `(.L_x_57) ;  /* 0x00000000000c4947 */ /* 0x002fea0003800000 */
[----:B------:R-:W2:Y:S02]  /*14fd0*/  LDG.E.U8 R164, desc[UR36][R12.64] ;  /* 0x000000240ca47981 */ /* 0x000ea4000c1e1100 */
[----:B--2---:R-:W-:-:S05]  /*14fe0*/  PRMT R2, R164, 0x8880, RZ ;  /* 0x00008880a4027816 */ /* 0x004fca00000000ff */
[----:B------:R-:W-:-:S07]  /*14ff0*/  IMAD R2, R2, R180, RZ ;  /* 0x000000b402027224 */ /* 0x000fce00078e02ff */
.L_x_57:
[----:B------:R-:W-:Y:S05]  /*15000*/  BSYNC B1 ;  /* 0x0000000000017941 */ /* 0x000fea0003800000 */
.L_x_56:
[----:B------:R-:W2:Y:S01]  /*15010*/  LDL.LU R3, [R1+0x8] ;  /* 0x0000080001037983 */ /* 0x000ea20000300800 */
[----:B------:R-:W-:Y:S01]  /*15020*/  ISETP.LT.OR P2, PT, R0, 0x2, !P0 ;  /* 0x000000020000780c */ /* 0x000fe20004741670 */
[----:B------:R-:W-:Y:S01]  /*15030*/  BSSY B1, `(.L_x_58) ;  /* 0x0000007000017945 */ /* 0x000fe20003800000 */
[----:B--2---:R-:W-:-:S05]  /*15040*/  @!P4 IMAD R3, R3, R165, R2 ;  /* 0x000000a50303c224 */ /* 0x004fca00078e0202 */
[----:B------:R1:W-:Y:S06]  /*15050*/  @!P4 STG.E.U8 desc[UR36][R10.64], R3 ;  /* 0x000000030a00c986 */ /* 0x0003ec000c101124 */
[----:B------:R-:W-:Y:S05]  /*15060*/  @P2 BRA `(.L_x_59) ;  /* 0x00000000000c2947 */ /* 0x000fea0003800000 */
[----:B------:R-:W2:Y:S02]  /*15070*/  LDG.E.U8 R164, desc[UR36][R12.64+0x1] ;  /* 0x000001240ca47981 */ /* 0x000ea4000c1e1100 */
[----:B--2---:R-:W-:-:S05]  /*15080*/  PRMT R2, R164, 0x8880, RZ ;  /* 0x00008880a4027816 */ /* 0x004fca00000000ff */
[----:B------:R-:W-:-:S07]  /*15090*/  IMAD R2, R2, R180, RZ ;  /* 0x000000b402027224 */ /* 0x000fce00078e02ff */
.L_x_59:
[----:B------:R-:W-:Y:S05]  /*150a0*/  BSYNC B1 ;  /* 0x0000000000017941 */ /* 0x000fea0003800000 */
.L_x_58:
[----:B-1----:R-:W2:Y:S01]  /*150b0*/  LDL.LU R3, [R1+0xc] ;  /* 0x00000c0001037983 */ /* 0x002ea20000300800 */
[----:B------:R-:W-:Y:S01]  /*150c0*/  BSSY B1, `(.L_x_60) ;  /* 0x0000009000017945 */ /* 0x000fe20003800000 */
[----:B------:R-:W-:Y:S01]  /*150d0*/  ISETP.LT.OR P3, PT, R0, 0xa, !P1 ;  /* 0x0000000a0000780c */ /* 0x000fe20004f61670 */
[----:B--2---:R-:W-:-:S05]  /*150e0*/  @!P2 IMAD R3, R3, R165, R2 ;  /* 0x000000a50303a224 */ /* 0x004fca00078e0202 */
[----:B------:R1:W-:Y:S01]  /*150f0*/  @!P2 STG.E.U8 desc[UR36][R10.64+0x1], R3 ;  /* 0x000001030a00a986 */ /* 0x0003e2000c101124 */
[----:B------:R-:W-:-:S13]  /*15100*/  ISETP.LT.OR P2, PT, R0, 0x9, !P1 ;  /* 0x000000090000780c */ /* 0x000fda0004f41670 */
[----:B-1----:R-:W-:Y:S05]  /*15110*/  @P2 BRA `(.L_x_61) ;  /* 0x00000000000c2947 */ /* 0x002fea0003800000 */
[----:B------:R-:W2:Y:S02]  /*15120*/  LDG.E.U8 R164, desc[UR36][R14.64+0x8] ;  /* 0x000008240ea47981 */ /* 0x000ea4000c1e1100 */
[----:B--2---:R-:W-:-:S05]  /*15130*/  PRMT R2, R164, 0x8880, RZ ;  /* 0x00008880a4027816 */ /* 0x004fca00000000ff */
[----:B------:R-:W-:-:S07]  /*15140*/  IMAD R2, R2, R180, RZ ;  /* 0x000000b402027224 */ /* 0x000fce00078e02ff */
.L_x_61:
[----:B------:R-:W-:Y:S05]  /*15150*/  BSYNC B1 ;  /* 0x0000000000017941 */ /* 0x000fea0003800000 */
.L_x_60:
[----:B------:R-:W2:Y:S01]  /*15160*/  LDL.LU R3, [R1+0x10] ;  /* 0x0000100001037983 */ /* 0x000ea20000300800 */
[----:B------:R-:W-:Y:S01]  /*15170*/  BSSY B1, `(.L_x_62) ;  /* 0x0000007000017945 */ /* 0x000fe20003800000 */
[----:B--2---:R-:W-:-:S05]  /*15180*/  @!P2 IMAD R3, R3, R165, R2 ;  /* 0x000000a50303a224 */ /* 0x004fca00078e0202 */
[----:B------:R1:W-:Y:S01]  /*15190*/  @!P2 STG.E.U8 desc[UR36][R4.64+0x8], R3 ;  /* 0x000008030400a986 */ /* 0x0003e2000c101124 */
[----:B------:R-:W-:Y:S05]  /*151a0*/  @P3 BRA `(.L_x_63) ;  /* 0x00000000000c3947 */ /* 0x000fea0003800000 */
[----:B------:R-:W2:Y:S02]  /*151b0*/  LDG.E.U8 R164, desc[UR36][R14.64+0x9] ;  /* 0x000009240ea47981 */ /* 0x000ea4000c1e1100 */
[----:B--2---:R-:W-:-:S05]  /*151c0*/  PRMT R2, R164, 0x8880, RZ ;  /* 0x00008880a4027816 */ /* 0x004fca00000000ff */
[----:B------:R-:W-:-:S07]  /*151d0*/  IMAD R2, R2, R180, RZ ;  /* 0x000000b402027224 */ /* 0x000fce00078e02ff */
.L_x_63:
[----:B------:R-:W-:Y:S05]  /*151e0*/  BSYNC B1 ;  /* 0x0000000000017941 */ /* 0x000fea0003800000 */
.L_x_62:
[----:B-1----:R-:W2:Y:S01]  /*151f0*/  LDL.LU R3, [R1+0x14] ;  /* 0x0000140001037983 */ /* 0x002ea20000300800 */
[C---:B------:R-:W-:Y:S01]  /*15200*/  ISETP.LT.OR P2, PT, R0.reuse, 0x9, !P0 ;  /* 0x000000090000780c */ /* 0x040fe20004741670 */
[----:B------:R-:W-:Y:S01]  /*15210*/  BSSY B1, `(.L_x_64) ;  /* 0x000000b000017945 */ /* 0x000fe20003800000 */
[C---:B------:R-:W-:Y:S02]  /*15220*/  ISETP.LT.OR P4, PT, R0.reuse, 0x11, !P1 ;  /* 0x000000110000780c */ /* 0x040fe40004f81670 */
[C---:B------:R-:W-:Y:S02]  /*15230*/  ISETP.LT.OR P5, PT, R0.reuse, 0x12, !P1 ;  /* 0x000000120000780c */ /* 0x040fe40004fa1670 */
[----:B------:R-:W-:Y:S01]  /*15240*/  ISETP.LT.OR P6, PT, R0, 0x11, !P0 ;  /* 0x000000110000780c */ /* 0x000fe200047c1670 */
[----:B--2---:R-:W-:-:S05]  /*15250*/  @!P3 IMAD R3, R3, R165, R2 ;  /* 0x000000a50303b224 */ /* 0x004fca00078e0202 */
[----:B------:R1:W-:Y:S01]  /*15260*/  @!P3 STG.E.U8 desc[UR36][R4.64+0x9], R3 ;  /* 0x000009030400b986 */ /* 0x0003e2000c101124 */
[----:B------:R-:W-:Y:S01]  /*15270*/  ISETP.LT.OR P3, PT, R0, 0xa, !P0 ;  /* 0x0000000a0000780c */ /* 0x000fe20004761670 */
[----:B------:R-:W-:-:S12]  /*15280*/  @P2 BRA `(.L_x_65) ;  /* 0x00000000000c2947 */ /* 0x000fd80003800000 */
[----:B------:R-:W2:Y:S02]  /*15290*/  LDG.E.U8 R164, desc[UR36][R12.64+0x8] ;  /* 0x000008240ca47981 */ /* 0x000ea4000c1e1100 */
[----:B--2---:R-:W-:-:S05]  /*152a0*/  PRMT R2, R164, 0x8880, RZ ;  /* 0x00008880a4027816 */ /* 0x004fca00000000ff */
[----:B------:R-:W-:-:S07]  /*152b0*/  IMAD R2, R2, R180, RZ ;  /* 0x000000b402027224 */ /* 0x000fce00078e02ff */
.L_x_65:
[----:B------:R-:W-:Y:S05]  /*152c0*/  BSYNC B1 ;  /* 0x0000000000017941 */ /* 0x000fea0003800000 */
.L_x_64:
[----:B-1----:R-:W2:Y:S01]  /*152d0*/  LDL.LU R3, [R1+0x18] ;  /* 0x0000180001037983 */ /* 0x002ea20000300800 */
[----:B------:R-:W-:Y:S01]  /*152e0*/  BSSY B1, `(.L_x_66) ;  /* 0x0000007000017945 */ /* 0x000fe20003800000 */
[----:B--2---:R-:W-:-:S05]  /*152f0*/  @!P2 IMAD R3, R3, R165, R2 ;  /* 0x000000a50303a224 */ /* 0x004fca00078e0202 */
[----:B------:R1:W-:Y:S01]  /*15300*/  @!P2 STG.E.U8 desc[UR36][R10.64+0x8], R3 ;  /* 0x000008030a00a986 */ /* 0x0003e2000c101124 */
[----:B------:R-:W-:Y:S05]  /*15310*/  @P3 BRA `(.L_x_67) ;  /* 0x00000000000c3947 */ /* 0x000fea0003800000 */
[----:B------:R-:W2:Y:S02]  /*15320*/  LDG.E.U8 R164, desc[UR36][R12.64+0x9] ;  /* 0x000009240ca47981 */ /* 0x000ea4000c1e1100 */
[----:B--2---:R-:W-:-:S05]  /*15330*/  PRMT R2, R164, 0x8880, RZ ;  /* 0x00008880a4027816 */ /* 0x004fca00000000ff */
[----:B------:R-:W-:-:S07]  /*15340*/  IMAD R2, R2, R180, RZ ;  /* 0x000000b402027224 */ /* 0x000fce00078e02ff */
.L_x_67:
[----:B------:R-:W-:Y:S05]  /*15350*/  BSYNC B1 ;  /* 0x0000000000017941 */ /* 0x000fea0003800000 */
.L_x_66:
        /* <DEDUP_REMOVED lines=8> */
.L_x_69:
[----:B------:R-:W-:Y:S05]  /*153e0*/  BSYNC B1 ;  /* 0x0000000000017941 */ /* 0x000fea0003800000 */
.L_x_68:
        /* <DEDUP_REMOVED lines=8> */
.L_x_71:
[----:B------:R-:W-:Y:S05]  /*15470*/  BSYNC B1 ;  /* 0x0000000000017941 */ /* 0x000fea0003800000 */
.L_x_70:
        /* <DEDUP_REMOVED lines=8> */
.L_x_73:
[----:B------:R-:W-:Y:S05]  /*15500*/  BSYNC B1 ;  /* 0x0000000000017941 */ /* 0x000fea0003800000 */
.L_x_72:
        /* <DEDUP_REMOVED lines=13> */
.L_x_75:
[----:B------:R-:W-:Y:S05]  /*155e0*/  BSYNC B1 ;  /* 0x0000000000017941 */ /* 0x000fea0003800000 */
.L_x_74:
        /* <DEDUP_REMOVED lines=8> */
.L_x_77:
[----:B------:R-:W-:Y:S05]  /*15670*/  BSYNC B1 ;  /* 0x0000000000017941 */ /* 0x000fea0003800000 */
.L_x_76:
        /* <DEDUP_REMOVED lines=8> */
.L_x_79:
[----:B------:R-:W-:Y:S05]  /*15700*/  BSYNC B1 ;  /* 0x0000000000017941 */ /* 0x000fea0003800000 */
.L_x_78:
        /* <DEDUP_REMOVED lines=8> */
.L_x_81:
[----:B------:R-:W-:Y:S05]  /*15790*/  BSYNC B1 ;  /* 0x0000000000017941 */ /* 0x000fea0003800000 */
.L_x_80:
        /* <DEDUP_REMOVED lines=8> */
.L_x_83:
[----:B------:R-:W-:Y:S05]  /*15820*/  BSYNC B1 ;  /* 0x0000000000017941 */ /* 0x000fea0003800000 */
.L_x_82:
        /* <DEDUP_REMOVED lines=13> */
.L_x_85:
[----:B------:R-:W-:Y:S05]  /*15900*/  BSYNC B1 ;  /* 0x0000000000017941 */ /* 0x000fea0003800000 */
.L_x_84:
        /* <DEDUP_REMOVED lines=8> */
.L_x_87:
[----:B------:R-:W-:Y:S05]  /*15990*/  BSYNC B1 ;  /* 0x0000000000017941 */ /* 0x000fea0003800000 */
.L_x_86:
        /* <DEDUP_REMOVED lines=8> */
.L_x_89:
[----:B------:R-:W-:Y:S05]  /*15a20*/  BSYNC B1 ;  /* 0x0000000000017941 */ /* 0x000fea0003800000 */
.L_x_88:
        /* <DEDUP_REMOVED lines=8> */
.L_x_91:
[----:B------:R-:W-:Y:S05]  /*15ab0*/  BSYNC B1 ;  /* 0x0000000000017941 */ /* 0x000fea0003800000 */
.L_x_90:
        /* <DEDUP_REMOVED lines=8> */
.L_x_93:
[----:B------:R-:W-:Y:S05]  /*15b40*/  BSYNC B1 ;  /* 0x0000000000017941 */ /* 0x000fea0003800000 */
.L_x_92:
        /* <DEDUP_REMOVED lines=13> */
.L_x_95:
[----:B------:R-:W-:Y:S05]  /*15c20*/  BSYNC B1 ;  /* 0x0000000000017941 */ /* 0x000fea0003800000 */
.L_x_94:
        /* <DEDUP_REMOVED lines=8> */
.L_x_97:
[----:B------:R-:W-:Y:S05]  /*15cb0*/  BSYNC B1 ;  /* 0x0000000000017941 */ /* 0x000fea0003800000 */
.L_x_96:
        /* <DEDUP_REMOVED lines=8> */
.L_x_99:
[----:B------:R-:W-:Y:S05]  /*15d40*/  BSYNC B1 ;  /* 0x0000000000017941 */ /* 0x000fea0003800000 */
.L_x_98:
        /* <DEDUP_REMOVED lines=8> */
.L_x_101:
[----:B------:R-:W-:Y:S05]  /*15dd0*/  BSYNC B1 ;  /* 0x0000000000017941 */ /* 0x000fea0003800000 */
.L_x_100:
        /* <DEDUP_REMOVED lines=8> */
.L_x_103:
[----:B------:R-:W-:Y:S05]  /*15e60*/  BSYNC B1 ;  /* 0x0000000000017941 */ /* 0x000fea0003800000 */
.L_x_102:
        /* <DEDUP_REMOVED lines=13> */
.L_x_105:
[----:B------:R-:W-:Y:S05]  /*15f40*/  BSYNC B1 ;  /* 0x0000000000017941 */ /* 0x000fea0003800000 */
.L_x_104:
        /* <DEDUP_REMOVED lines=8> */
.L_x_107:
[----:B------:R-:W-:Y:S05]  /*15fd0*/  BSYNC B1 ;  /* 0x0000000000017941 */ /* 0x000fea0003800000 */
.L_x_106:
        /* <DEDUP_REMOVED lines=8> */
.L_x_109:
[----:B------:R-:W-:Y:S05]  /*16060*/  BSYNC B1 ;  /* 0x0000000000017941 */ /* 0x000fea0003800000 */
.L_x_108:
        /* <DEDUP_REMOVED lines=8> */
.L_x_111:
[----:B------:R-:W-:Y:S05]  /*160f0*/  BSYNC B1 ;  /* 0x0000000000017941 */ /* 0x000fea0003800000 */
.L_x_110:
        /* <DEDUP_REMOVED lines=8> */
.L_x_113:
[----:B------:R-:W-:Y:S05]  /*16180*/  BSYNC B1 ;  /* 0x0000000000017941 */ /* 0x000fea0003800000 */
.L_x_112:
        /* <DEDUP_REMOVED lines=13> */
.L_x_115:
[----:B------:R-:W-:Y:S05]  /*16260*/  BSYNC B1 ;  /* 0x0000000000017941 */ /* 0x000fea0003800000 */
.L_x_114:
        /* <DEDUP_REMOVED lines=8> */
.L_x_117:
[----:B------:R-:W-:Y:S05]  /*162f0*/  BSYNC B1 ;  /* 0x0000000000017941 */ /* 0x000fea0003800000 */
.L_x_116:
        /* <DEDUP_REMOVED lines=8> */
.L_x_119:
[----:B------:R-:W-:Y:S05]  /*16380*/  BSYNC B1 ;  /* 0x0000000000017941 */ /* 0x000fea0003800000 */
.L_x_118:
        /* <DEDUP_REMOVED lines=8> */
.L_x_121:
[----:B------:R-:W-:Y:S05]  /*16410*/  BSYNC B1 ;  /* 0x0000000000017941 */ /* 0x000fea0003800000 */
.L_x_120:
        /* <DEDUP_REMOVED lines=8> */
.L_x_123:
[----:B------:R-:W-:Y:S05]  /*164a0*/  BSYNC B1 ;  /* 0x0000000000017941 */ /* 0x000fea0003800000 */
.L_x_122:
        /* <DEDUP_REMOVED lines=13> */
.L_x_125:
[----:B------:R-:W-:Y:S05]  /*16580*/  BSYNC B1 ;  /* 0x0000000000017941 */ /* 0x000fea0003800000 */
.L_x_124:
        /* <DEDUP_REMOVED lines=8> */
.L_x_127:
[----:B------:R-:W-:Y:S05]  /*16610*/  BSYNC B1 ;  /* 0x0000000000017941 */ /* 0x000fea0003800000 */
.L_x_126:
        /* <DEDUP_REMOVED lines=8> */
.L_x_129:
[----:B------:R-:W-:Y:S05]  /*166a0*/  BSYNC B1 ;  /* 0x0000000000017941 */ /* 0x000fea0003800000 */
.L_x_128:
        /* <DEDUP_REMOVED lines=8> */
.L_x_131:
[----:B------:R-:W-:Y:S05]  /*16730*/  BSYNC B1 ;  /* 0x0000000000017941 */ /* 0x000fea0003800000 */
.L_x_130:
        /* <DEDUP_REMOVED lines=8> */
.L_x_133:
[----:B------:R-:W-:Y:S05]  /*167c0*/  BSYNC B1 ;  /* 0x0000000000017941 */ /* 0x000fea0003800000 */
.L_x_132:
        /* <DEDUP_REMOVED lines=13> */
.L_x_135:
[----:B------:R-:W-:Y:S05]  /*168a0*/  BSYNC B1 ;  /* 0x0000000000017941 */ /* 0x000fea0003800000 */
.L_x_134:
        /* <DEDUP_REMOVED lines=8> */
.L_x_137:
[----:B------:R-:W-:Y:S05]  /*16930*/  BSYNC B1 ;  /* 0x0000000000017941 */ /* 0x000fea0003800000 */
.L_x_136:
        /* <DEDUP_REMOVED lines=8> */
.L_x_139:
[----:B------:R-:W-:Y:S05]  /*169c0*/  BSYNC B1 ;  /* 0x0000000000017941 */ /* 0x000fea0003800000 */
.L_x_138:
        /* <DEDUP_REMOVED lines=8> */
.L_x_141:
[----:B------:R-:W-:Y:S05]  /*16a50*/  BSYNC B1 ;  /* 0x0000000000017941 */ /* 0x000fea0003800000 */
.L_x_140:
        /* <DEDUP_REMOVED lines=8> */
.L_x_143:
[----:B------:R-:W-:Y:S05]  /*16ae0*/  BSYNC B1 ;  /* 0x0000000000017941 */ /* 0x000fea0003800000 */
.L_x_142:
        /* <DEDUP_REMOVED lines=13> */
.L_x_145:
[----:B------:R-:W-:Y:S05]  /*16bc0*/  BSYNC B1 ;  /* 0x0000000000017941 */ /* 0x000fea0003800000 */
.L_x_144:
        /* <DEDUP_REMOVED lines=8> */
.L_x_147:
[----:B------:R-:W-:Y:S05]  /*16c50*/  BSYNC B1 ;  /* 0x0000000000017941 */ /* 0x000fea0003800000 */
.L_x_146:
        /* <DEDUP_REMOVED lines=8> */
.L_x_149:
[----:B------:R-:W-:Y:S05]  /*16ce0*/  BSYNC B1 ;  /* 0x0000000000017941 */ /* 0x000fea0003800000 */
.L_x_148:
        /* <DEDUP_REMOVED lines=8> */
.L_x_151:
[----:B------:R-:W-:Y:S05]  /*16d70*/  BSYNC B1 ;  /* 0x0000000000017941 */ /* 0x000fea0003800000 */
.L_x_150:
        /* <DEDUP_REMOVED lines=8> */
.L_x_153:
[----:B------:R-:W-:Y:S05]  /*16e00*/  BSYNC B1 ;  /* 0x0000000000017941 */ /* 0x000fea0003800000 */
.L_x_152:
        /* <DEDUP_REMOVED lines=13> */
.L_x_155:
[----:B------:R-:W-:Y:S05]  /*16ee0*/  BSYNC B1 ;  /* 0x0000000000017941 */ /* 0x000fea0003800000 */
.L_x_154:
        /* <DEDUP_REMOVED lines=8> */
.L_x_157:
[----:B------:R-:W-:Y:S05]  /*16f70*/  BSYNC B1 ;  /* 0x0000000000017941 */ /* 0x000fea0003800000 */
.L_x_156:
[----:B-1----:R-:W2:Y:S01]  /*16f80*/  LDL.LU R3, [R1+0xd0] ;  /* 0x0000d00001037983 */ /* 0x002ea20000300800 */
[----:B------:R-:W-:Y:S01]  /*16f90*/  BSSY B1, `(.L_x_158) ;  /* 0x0000007000017945 */ /* 0x000fe20003800000 */
[----:B--2---:R-:W-:-:S05]  /*16fa0*/  @!P3 IMAD R3, R3, R165, R2 ;  /* 0x000000a50303b224 */ /* 0x004fca00078e0202 */
[----:B------:R1:W-:Y:S01]  /*16fb0*/  @!P3 STG.E.U8 desc[UR36][R4.64+0x68], R3 ;  /* 0x000068030400b986 */ /* 0x0003e2000c101124 */
[----:B------:R-:W-:Y:S05]  /*16fc0*/  @P5 BRA `(.L_x_159) ;  /* 0x00000000000c5947 */ /* 0x000fea0003800000 */
[----:B------:R-:W1:Y:S02]  /*16fd0*/  LDG.E.U8 R164, desc[UR36][R14.64+0x69] ;  /* 0x000069240ea47981 */ /* 0x000e64000c1e1100 */
[----:B-1----:R-:W-:-:S05]  /*16fe0*/  PRMT R3, R164, 0x8880, RZ ;  /* 0x00008880a4037816 */ /* 0x002fca00000000ff */
[----:B------:R-:W-:-:S07]  /*16ff0*/  IMAD R2, R3, R180, RZ ;  /* 0x000000b403027224 */ /* 0x000fce00078e02ff */
.L_x_159:
[----:B------:R-:W-:Y:S05]  /*17000*/  BSYNC B1 ;  /* 0x0000000000017941 */ /* 0x000fea0003800000 */
.L_x_158:
        /* <DEDUP_REMOVED lines=8> */
.L_x_161:
[----:B------:R-:W-:Y:S05]  /*17090*/  BSYNC B1 ;  /* 0x0000000000017941 */ /* 0x000fea0003800000 */
.L_x_160:
        /* <DEDUP_REMOVED lines=8> */
.L_x_163:
[----:B------:R-:W-:Y:S05]  /*17120*/  BSYNC B1 ;  /* 0x0000000000017941 */ /* 0x000fea0003800000 */
.L_x_162:
        /* <DEDUP_REMOVED lines=10> */
[----:B------:R-:W1:Y:S02]  /*171d0*/  LDG.E.U8 R164, desc[UR36][R14.64+0x70] ;  /* 0x000070240ea47981 */ /* 0x000e64000c1e1100 */
[----:B-1----:R-:W-:-:S05]  /*171e0*/  PRMT R3, R164, 0x8880, RZ ;  /* 0x00008880a4037816 */ /* 0x002fca00000000ff */
[----:B------:R-:W-:-:S07]  /*171f0*/  IMAD R2, R3, R180, RZ ;  /* 0x000000b403027224 */ /* 0x000fce00078e02ff */
.L_x_165:
[----:B------:R-:W-:Y:S05]  /*17200*/  BSYNC B1 ;  /* 0x0000000000017941 */ /* 0x000fea0003800000 */
.L_x_164:
        /* <DEDUP_REMOVED lines=8> */
.L_x_167:
[----:B------:R-:W-:Y:S05]  /*17290*/  BSYNC B1 ;  /* 0x0000000000017941 */ /* 0x000fea0003800000 */
.L_x_166:
        /* <DEDUP_REMOVED lines=8> */
.L_x_169:
[----:B------:R-:W-:Y:S05]  /*17320*/  BSYNC B1 ;  /* 0x0000000000017941 */ /* 0x000fea0003800000 */
.L_x_168:
        /* <DEDUP_REMOVED lines=8> */
.L_x_171:
[----:B------:R-:W-:Y:S05]  /*173b0*/  BSYNC B1 ;  /* 0x0000000000017941 */ /* 0x000fea0003800000 */
.L_x_170:
        /* <DEDUP_REMOVED lines=8> */
.L_x_173:
[----:B------:R-:W-:Y:S05]  /*17440*/  BSYNC B1 ;  /* 0x0000000000017941 */ /* 0x000fea0003800000 */
.L_x_172:
        /* <DEDUP_REMOVED lines=13> */
.L_x_175:
[----:B------:R-:W-:Y:S05]  /*17520*/  BSYNC B1 ;  /* 0x0000000000017941 */ /* 0x000fea0003800000 */
.L_x_174:
        /* <DEDUP_REMOVED lines=8> */
.L_x_177:
[----:B------:R-:W-:Y:S05]  /*175b0*/  BSYNC B1 ;  /* 0x0000000000017941 */ /* 0x000fea0003800000 */
.L_x_176:
        /* <DEDUP_REMOVED lines=8> */
.L_x_179:
[----:B------:R-:W-:Y:S05]  /*17640*/  BSYNC B1 ;  /* 0x0000000000017941 */ /* 0x000fea0003800000 */
.L_x_178:
        /* <DEDUP_REMOVED lines=8> */
.L_x_181:
[----:B------:R-:W-:Y:S05]  /*176d0*/  BSYNC B1 ;  /* 0x0000000000017941 */ /* 0x000fea0003800000 */
.L_x_180:
        /* <DEDUP_REMOVED lines=8> */
.L_x_183:
[----:B------:R-:W-:Y:S05]  /*17760*/  BSYNC B1 ;  /* 0x0000000000017941 */ /* 0x000fea0003800000 */
.L_x_182:
        /* <DEDUP_REMOVED lines=13> */
.L_x_185:
[----:B------:R-:W-:Y:S05]  /*17840*/  BSYNC B1 ;  /* 0x0000000000017941 */ /* 0x000fea0003800000 */
.L_x_184:
        /* <DEDUP_REMOVED lines=8> */
.L_x_187:
[----:B------:R-:W-:Y:S05]  /*178d0*/  BSYNC B1 ;  /* 0x0000000000017941 */ /* 0x000fea0003800000 */
.L_x_186:
        /* <DEDUP_REMOVED lines=8> */
.L_x_189:
[----:B------:R-:W-:Y:S05]  /*17960*/  BSYNC B1 ;  /* 0x0000000000017941 */ /* 0x000fea0003800000 */
.L_x_188:
        /* <DEDUP_REMOVED lines=8> */
.L_x_191:
[----:B------:R-:W-:Y:S05]  /*179f0*/  BSYNC B1 ;  /* 0x0000000000017941 */ /* 0x000fea0003800000 */
.L_x_190:
        /* <DEDUP_REMOVED lines=8> */
.L_x_193:
[----:B------:R-:W-:Y:S05]  /*17a80*/  BSYNC B1 ;  /* 0x0000000000017941 */ /* 0x000fea0003800000 */
.L_x_192:
        /* <DEDUP_REMOVED lines=13> */
.L_x_195:
[----:B------:R-:W-:Y:S05]  /*17b60*/  BSYNC B1 ;  /* 0x0000000000017941 */ /* 0x000fea0003800000 */
.L_x_194:
        /* <DEDUP_REMOVED lines=8> */
.L_x_197:
[----:B------:R-:W-:Y:S05]  /*17bf0*/  BSYNC B1 ;  /* 0x0000000000017941 */ /* 0x000fea0003800000 */
.L_x_196:
        /* <DEDUP_REMOVED lines=8> */
.L_x_199:
[----:B------:R-:W-:Y:S05]  /*17c80*/  BSYNC B1 ;  /* 0x0000000000017941 */ /* 0x000fea0003800000 */
.L_x_198:
        /* <DEDUP_REMOVED lines=8> */
.L_x_201:
[----:B------:R-:W-:Y:S05]  /*17d10*/  BSYNC B1 ;  /* 0x0000000000017941 */ /* 0x000fea0003800000 */
.L_x_200:
        /* <DEDUP_REMOVED lines=8> */
.L_x_203:
[----:B------:R-:W-:Y:S05]  /*17da0*/  BSYNC B1 ;  /* 0x0000000000017941 */ /* 0x000fea0003800000 */
.L_x_202:
        /* <DEDUP_REMOVED lines=13> */
.L_x_205:
[----:B------:R-:W-:Y:S05]  /*17e80*/  BSYNC B1 ;  /* 0x0000000000017941 */ /* 0x000fea0003800000 */
.L_x_204:
        /* <DEDUP_REMOVED lines=8> */
.L_x_207:
[----:B------:R-:W-:Y:S05]  /*17f10*/  BSYNC B1 ;  /* 0x0000000000017941 */ /* 0x000fea0003800000 */
.L_x_206:
        /* <DEDUP_REMOVED lines=8> */
.L_x_209:
[----:B------:R-:W-:Y:S05]  /*17fa0*/  BSYNC B1 ;  /* 0x0000000000017941 */ /* 0x000fea0003800000 */
.L_x_208:
        /* <DEDUP_REMOVED lines=8> */
.L_x_211:
[----:B------:R-:W-:Y:S05]  /*18030*/  BSYNC B1 ;  /* 0x0000000000017941 */ /* 0x000fea0003800000 */
.L_x_210:
        /* <DEDUP_REMOVED lines=8> */
.L_x_213:
[----:B------:R-:W-:Y:S05]  /*180c0*/  BSYNC B1 ;  /* 0x0000000000017941 */ /* 0x000fea0003800000 */
.L_x_212:
        /* <DEDUP_REMOVED lines=13> */
.L_x_215:
[----:B------:R-:W-:Y:S05]  /*181a0*/  BSYNC B1 ;  /* 0x0000000000017941 */ /* 0x000fea0003800000 */
.L_x_214:
        /* <DEDUP_REMOVED lines=8> */
.L_x_217:
[----:B------:R-:W-:Y:S05]  /*18230*/  BSYNC B1 ;  /* 0x0000000000017941 */ /* 0x000fea0003800000 */
.L_x_216:
        /* <DEDUP_REMOVED lines=8> */
.L_x_219:
[----:B------:R-:W-:Y:S05]  /*182c0*/  BSYNC B1 ;  /* 0x0000000000017941 */ /* 0x000fea0003800000 */
.L_x_218:
        /* <DEDUP_REMOVED lines=8> */
.L_x_221:
[----:B------:R-:W-:Y:S05]  /*18350*/  BSYNC B1 ;  /* 0x0000000000017941 */ /* 0x000fea0003800000 */
.L_x_220:
        /* <DEDUP_REMOVED lines=8> */
.L_x_223:
[----:B------:R-:W-:Y:S05]  /*183e0*/  BSYNC B1 ;  /* 0x0000000000017941 */ /* 0x000fea0003800000 */
.L_x_222:
        /* <DEDUP_REMOVED lines=13> */
.L_x_225:
[----:B------:R-:W-:Y:S05]  /*184c0*/  BSYNC B1 ;  /* 0x0000000000017941 */ /* 0x000fea0003800000 */
.L_x_224:
        /* <DEDUP_REMOVED lines=8> */
.L_x_227:
[----:B------:R-:W-:Y:S05]  /*18550*/  BSYNC B1 ;  /* 0x0000000000017941 */ /* 0x000fea0003800000 */
.L_x_226:
        /* <DEDUP_REMOVED lines=8> */
.L_x_229:
[----:B------:R-:W-:Y:S05]  /*185e0*/  BSYNC B1 ;  /* 0x0000000000017941 */ /* 0x000fea0003800000 */
.L_x_228:
        /* <DEDUP_REMOVED lines=8> */
.L_x_231:
[----:B------:R-:W-:Y:S05]  /*18670*/  BSYNC B1 ;  /* 0x0000000000017941 */ /* 0x000fea0003800000 */
.L_x_230:
        /* <DEDUP_REMOVED lines=8> */
.L_x_233:
[----:B------:R-:W-:Y:S05]  /*18700*/  BSYNC B1 ;  /* 0x0000000000017941 */ /* 0x000fea0003800000 */
.L_x_232:
        /* <DEDUP_REMOVED lines=13> */
.L_x_235:
[----:B------:R-:W-:Y:S05]  /*187e0*/  BSYNC B1 ;  /* 0x0000000000017941 */ /* 0x000fea0003800000 */
.L_x_234:
        /* <DEDUP_REMOVED lines=8> */
.L_x_237:
[----:B------:R-:W-:Y:S05]  /*18870*/  BSYNC B1 ;  /* 0x0000000000017941 */ /* 0x000fea0003800000 */
.L_x_236:
        /* <DEDUP_REMOVED lines=8> */
.L_x_239:
[----:B------:R-:W-:Y:S05]  /*18900*/  BSYNC B1 ;  /* 0x0000000000017941 */ /* 0x000fea0003800000 */
.L_x_238:
        /* <DEDUP_REMOVED lines=8> */
.L_x_241:
[----:B------:R-:W-:Y:S05]  /*18990*/  BSYNC B1 ;  /* 0x0000000000017941 */ /* 0x000fea0003800000 */
.L_x_240:
        /* <DEDUP_REMOVED lines=8> */
.L_x_243:
[----:B------:R-:W-:Y:S05]  /*18a20*/  BSYNC B1 ;  /* 0x0000000000017941 */ /* 0x000fea0003800000 */
.L_x_242:
        /* <DEDUP_REMOVED lines=13> */
.L_x_245:
[----:B------:R-:W-:Y:S05]  /*18b00*/  BSYNC B1 ;  /* 0x0000000000017941 */ /* 0x000fea0003800000 */
.L_x_244:
        /* <DEDUP_REMOVED lines=8> */
.L_x_247:
[----:B------:R-:W-:Y:S05]  /*18b90*/  BSYNC B1 ;  /* 0x0000000000017941 */ /* 0x000fea0003800000 */
.L_x_246:
        /* <DEDUP_REMOVED lines=8> */
.L_x_249:
[----:B------:R-:W-:Y:S05]  /*18c20*/  BSYNC B1 ;  /* 0x0000000000017941 */ /* 0x000fea0003800000 */
.L_x_248:
        /* <DEDUP_REMOVED lines=8> */
.L_x_251:
[----:B------:R-:W-:Y:S05]  /*18cb0*/  BSYNC B1 ;  /* 0x0000000000017941 */ /* 0x000fea0003800000 */
.L_x_250:
        /* <DEDUP_REMOVED lines=8> */
.L_x_253:
[----:B------:R-:W-:Y:S05]  /*18d40*/  BSYNC B1 ;  /* 0x0000000000017941 */ /* 0x000fea0003800000 */
.L_x_252:
        /* <DEDUP_REMOVED lines=13> */
.L_x_255:
[----:B------:R-:W-:Y:S05]  /*18e20*/  BSYNC B1 ;  /* 0x0000000000017941 */ /* 0x000fea0003800000 */
.L_x_254:
        /* <DEDUP_REMOVED lines=8> */
.L_x_257:
[----:B------:R-:W-:Y:S05]  /*18eb0*/  BSYNC B1 ;  /* 0x0000000000017941 */ /* 0x000fea0003800000 */
.L_x_256:
        /* <DEDUP_REMOVED lines=8> */
.L_x_259:
[----:B------:R-:W-:Y:S05]  /*18f40*/  BSYNC B1 ;  /* 0x0000000000017941 */ /* 0x000fea0003800000 */
.L_x_258:
        /* <DEDUP_REMOVED lines=8> */
.L_x_261:
[----:B------:R-:W-:Y:S05]  /*18fd0*/  BSYNC B1 ;  /* 0x0000000000017941 */ /* 0x000fea0003800000 */
.L_x_260:
        /* <DEDUP_REMOVED lines=8> */
.L_x_263:
[----:B------:R-:W-:Y:S05]  /*19060*/  BSYNC B1 ;  /* 0x0000000000017941 */ /* 0x000fea0003800000 */
.L_x_262:
        /* <DEDUP_REMOVED lines=13> */
.L_x_265:
[----:B------:R-:W-:Y:S05]  /*19140*/  BSYNC B1 ;  /* 0x0000000000017941 */ /* 0x000fea0003800000 */
.L_x_264:
        /* <DEDUP_REMOVED lines=8> */
.L_x_267:
[----:B------:R-:W-:Y:S05]  /*191d0*/  BSYNC B1 ;  /* 0x0000000000017941 */ /* 0x000fea0003800000 */
.L_x_266:
        /* <DEDUP_REMOVED lines=8> */
.L_x_269:
[----:B------:R-:W-:Y:S05]  /*19260*/  BSYNC B1 ;  /* 0x0000000000017941 */ /* 0x000fea0003800000 */
.L_x_268:
        /* <DEDUP_REMOVED lines=8> */
.L_x_271:
[----:B------:R-:W-:Y:S05]  /*192f0*/  BSYNC B1 ;  /* 0x0000000000017941 */ /* 0x000fea0003800000 */
.L_x_270:
        /* <DEDUP_REMOVED lines=8> */
.L_x_273:
[----:B------:R-:W-:Y:S05]  /*19380*/  BSYNC B1 ;  /* 0x0000000000017941 */ /* 0x000fea0003800000 */
.L_x_272:
        /* <DEDUP_REMOVED lines=13> */
.L_x_275:
[----:B------:R-:W-:Y:S05]  /*19460*/  BSYNC B1 ;  /* 0x0000000000017941 */ /* 0x000fea0003800000 */
.L_x_274:
        /* <DEDUP_REMOVED lines=8> */
.L_x_277:
[----:B------:R-:W-:Y:S05]  /*194f0*/  BSYNC B1 ;  /* 0x0000000000017941 */ /* 0x000fea0003800000 */
.L_x_276:
        /* <DEDUP_REMOVED lines=8> */
.L_x_279:
[----:B------:R-:W-:Y:S05]  /*19580*/  BSYNC B1 ;  /* 0x0000000000017941 */ /* 0x000fea0003800000 */
.L_x_278:
        /* <DEDUP_REMOVED lines=8> */
.L_x_281:
[----:B------:R-:W-:Y:S05]  /*19610*/  BSYNC B1 ;  /* 0x0000000000017941 */ /* 0x000fea0003800000 */
.L_x_280:
        /* <DEDUP_REMOVED lines=8> */
.L_x_283:
[----:B------:R-:W-:Y:S05]  /*196a0*/  BSYNC B1 ;  /* 0x0000000000017941 */ /* 0x000fea0003800000 */
.L_x_282:
        /* <DEDUP_REMOVED lines=13> */
.L_x_285:
[----:B------:R-:W-:Y:S05]  /*19780*/  BSYNC B1 ;  /* 0x0000000000017941 */ /* 0x000fea0003800000 */
.L_x_284:
        /* <DEDUP_REMOVED lines=8> */
.L_x_287:
[----:B------:R-:W-:Y:S05]  /*19810*/  BSYNC B1 ;  /* 0x0000000000017941 */ /* 0x000fea0003800000 */
.L_x_286:
        /* <DEDUP_REMOVED lines=8> */
.L_x_289:
[----:B------:R-:W-:Y:S05]  /*198a0*/  BSYNC B1 ;  /* 0x0000000000017941 */ /* 0x000fea0003800000 */
.L_x_288:
        /* <DEDUP_REMOVED lines=8> */
.L_x_291:
[----:B------:R-:W-:Y:S05]  /*19930*/  BSYNC B1 ;  /* 0x0000000000017941 */ /* 0x000fea0003800000 */
.L_x_290:
        /* <DEDUP_REMOVED lines=8> */
.L_x_293:
[----:B------:R-:W-:Y:S05]  /*199c0*/  BSYNC B1 ;  /* 0x0000000000017941 */ /* 0x000fea0003800000 */
.L_x_292:
[----:B-1----:R-:W2:Y:S01]  /*199d0*/  LDL.LU R3, [R1+0x1e0] ;  /* 0x0001e00001037983 */ /* 0x002ea20000300800 */
[C---:B------:R-:W-:Y:S01]  /*199e0*/  ISETP.LT.OR P2, PT, R0.reuse, 0xf2, !P1 ;  /* 0x000000f20000780c */ /* 0x040fe20004f41670 */
[----:B------:R-:W-:Y:S01]  /*199f0*/  BSSY B1, `(.L_x_294) ;  /* 0x000000c000017945 */ /* 0x000fe20003800000 */
[C---:B------:R-:W-:Y:S02]  /*19a00*/  ISETP.LT.OR P6, PT, R0.reuse, 0xf9, !P1 ;  /* 0x000000f90000780c */ /* 0x040fe40004fc1670 */
[----:B------:R-:W-:Y:S02]  /*19a10*/  IADD3 R23, P3, R23, 0x80, RZ ;  /* 0x0000008017177810 */ /* 0x000fe40007f7e0ff */
        /* <DEDUP_REMOVED lines=9> */
.L_x_295:
[----:B------:R-:W-:Y:S05]  /*19ab0*/  BSYNC B1 ;  /* 0x0000000000017941 */ /* 0x000fea0003800000 */
.L_x_294:
        /* <DEDUP_REMOVED lines=8> */
.L_x_297:
[----:B------:R-:W-:Y:S05]  /*19b40*/  BSYNC B1 ;  /* 0x0000000000017941 */ /* 0x000fea0003800000 */
.L_x_296:
        /* <DEDUP_REMOVED lines=8> */
.L_x_299:
[----:B------:R-:W-:Y:S05]  /*19bd0*/  BSYNC B1 ;  /* 0x0000000000017941 */ /* 0x000fea0003800000 */
.L_x_298:
        /* <DEDUP_REMOVED lines=8> */
.L_x_301:
[----:B------:R-:W-:Y:S05]  /*19c60*/  BSYNC B1 ;  /* 0x0000000000017941 */ /* 0x000fea0003800000 */
.L_x_300:
[----:B-1----:R-:W2:Y:S01]  /*19c70*/  LDL.LU R3, [R1+0x1f0] ;  /* 0x0001f00001037983 */ /* 0x002ea20000300800 */
[----:B------:R-:W-:Y:S01]  /*19c80*/  BSSY B1, `(.L_x_302) ;  /* 0x0000008000017945 */ /* 0x000fe20003800000 */
[----:B------:R-:W-:-:S04]  /*19c90*/  IMAD.WIDE.U32 R156, R23, R16, R154 ;  /* 0x00000010179c7225 */ /* 0x000fc800078e009a */
[----:B--2---:R-:W-:-:S05]  /*19ca0*/  @!P6 IMAD R3, R3, R165, R2 ;  /* 0x000000a50303e224 */ /* 0x004fca00078e0202 */
[----:B------:R1:W-:Y:S01]  /*19cb0*/  @!P6 STG.E.U8 desc[UR36][R4.64+0xf8], R3 ;  /* 0x0000f8030400e986 */ /* 0x0003e2000c101124 */
[----:B------:R-:W-:Y:S05]  /*19cc0*/  @P1 BRA `(.L_x_303) ;  /* 0x00000000000c1947 */ /* 0x000fea0003800000 */
[----:B------:R-:W1:Y:S02]  /*19cd0*/  LDG.E.U8 R164, desc[UR36][R14.64+0xf9] ;  /* 0x0000f9240ea47981 */ /* 0x000e64000c1e1100 */
[----:B-1----:R-:W-:-:S05]  /*19ce0*/  PRMT R3, R164, 0x8880, RZ ;  /* 0x00008880a4037816 */ /* 0x002fca00000000ff */
[----:B------:R-:W-:-:S07]  /*19cf0*/  IMAD R2, R3, R180, RZ ;  /* 0x000000b403027224 */ /* 0x000fce00078e02ff */
.L_x_303:
[----:B------:R-:W-:Y:S05]  /*19d00*/  BSYNC B1 ;  /* 0x0000000000017941 */ /* 0x000fea0003800000 */
.L_x_302:
[----:B-1----:R-:W2:Y:S01]  /*19d10*/  LDL.LU R3, [R1+0x1f4] ;  /* 0x0001f40001037983 */ /* 0x002ea20000300800 */
[----:B------:R-:W-:Y:S01]  /*19d20*/  IMAD.WIDE.U32 R154, R23, R16, R20 ;  /* 0x00000010179a7225 */ /* 0x000fe200078e0014 */
[----:B0-----:R-:W-:Y:S01]  /*19d30*/  IADD3.X R15, RZ, UR9, RZ, P3, !PT ;  /* 0x00000009ff0f7c10 */ /* 0x001fe20009ffe4ff */
[----:B------:R-:W-:Y:S01]  /*19d40*/  BSSY B1, `(.L_x_304) ;  /* 0x000000e000017945 */ /* 0x000fe20003800000 */
[----:B------:R-:W-:Y:S02]  /*19d50*/  ISETP.GE.AND P2, PT, R22, 0x81, PT ;  /* 0x000000811600780c */ /* 0x000fe40003f46270 */
[----:B------:R-:W-:Y:S01]  /*19d60*/  IADD3 R152, P5, P4, R152, R18, R156 ;  /* 0x0000001298987210 */ /* 0x000fe20007cbe09c */
[----:B------:R-:W-:Y:S01]  /*19d70*/  IMAD R16, R15, R16, RZ ;  /* 0x000000100f107224 */ /* 0x000fe200078e02ff */
[----:B------:R-:W-:Y:S02]  /*19d80*/  ISETP.LT.OR P6, PT, R0, 0x1, !P2 ;  /* 0x000000010000780c */ /* 0x000fe400057c1670 */
[----:B------:R-:W-:Y:S01]  /*19d90*/  IADD3 R14, P3, R154, R18, RZ ;  /* 0x000000129a0e7210 */ /* 0x000fe20007f7e0ff */
[----:B--2---:R-:W-:-:S05]  /*19da0*/  @!P1 IMAD R3, R3, R165, R2 ;  /* 0x000000a503039224 */ /* 0x004fca00078e0202 */
[----:B------:R0:W-:Y:S01]  /*19db0*/  @!P1 STG.E.U8 desc[UR36][R4.64+0xf9], R3 ;  /* 0x0000f90304009986 */ /* 0x0001e2000c101124 */
[C---:B------:R-:W-:Y:S02]  /*19dc0*/  ISETP.LT.OR P1, PT, R0.reuse, 0xf9, !P0 ;  /* 0x000000f90000780c */ /* 0x040fe40004721670 */
[----:B------:R-:W-:-:S11]  /*19dd0*/  ISETP.LT.OR P0, PT, R0, 0xfa, !P0 ;  /* 0x000000fa0000780c */ /* 0x000fd60004701670 */
[----:B0-----:R-:W-:Y:S05]  /*19de0*/  @P1 BRA `(.L_x_305) ;  /* 0x00000000000c1947 */ /* 0x001fea0003800000 */
[----:B------:R-:W2:Y:S02]  /*19df0*/  LDG.E.U8 R164, desc[UR36][R12.64+0xf8] ;  /* 0x0000f8240ca47981 */ /* 0x000ea4000c1e1100 */
[----:B--2---:R-:W-:-:S05]  /*19e00*/  PRMT R3, R164, 0x8880, RZ ;  /* 0x00008880a4037816 */ /* 0x004fca00000000ff */
[----:B------:R-:W-:-:S07]  /*19e10*/  IMAD R2, R3, R180, RZ ;  /* 0x000000b403027224 */ /* 0x000fce00078e02ff */
.L_x_305:
[----:B------:R-:W-:Y:S05]  /*19e20*/  BSYNC B1 ;  /* 0x0000000000017941 */ /* 0x000fea0003800000 */
.L_x_304:
[----:B------:R-:W2:Y:S01]  /*19e30*/  LDL.LU R3, [R1+0x1f8] ;  /* 0x0001f80001037983 */ /* 0x000ea20000300800 */
[----:B------:R-:W-:Y:S01]  /*19e40*/  BSSY B1, `(.L_x_306) ;  /* 0x0000008000017945 */ /* 0x000fe20003800000 */
[----:B------:R-:W-:Y:S02]  /*19e50*/  IMAD R17, R23, R17, R16 ;  /* 0x0000001117117224 */ /* 0x000fe400078e0210 */
[----:B--2---:R-:W-:-:S05]  /*19e60*/  @!P1 IMAD R3, R3, R165, R2 ;  /* 0x000000a503039224 */ /* 0x004fca00078e0202 */
[----:B------:R0:W-:Y:S01]  /*19e70*/  @!P1 STG.E.U8 desc[UR36][R10.64+0xf8], R3 ;  /* 0x0000f8030a009986 */ /* 0x0001e2000c101124 */
[----:B------:R-:W-:Y:S05]  /*19e80*/  @P0 BRA `(.L_x_307) ;  /* 0x00000000000c0947 */ /* 0x000fea0003800000 */
[----:B------:R-:W0:Y:S02]  /*19e90*/  LDG.E.U8 R164, desc[UR36][R12.64+0xf9] ;  /* 0x0000f9240ca47981 */ /* 0x000e24000c1e1100 */
[----:B0-----:R-:W-:-:S05]  /*19ea0*/  PRMT R3, R164, 0x8880, RZ ;  /* 0x00008880a4037816 */ /* 0x001fca00000000ff */
[----:B------:R-:W-:-:S07]  /*19eb0*/  IMAD R2, R3, R180, RZ ;  /* 0x000000b403027224 */ /* 0x000fce00078e02ff */
.L_x_307:
[----:B------:R-:W-:Y:S05]  /*19ec0*/  BSYNC B1 ;  /* 0x0000000000017941 */ /* 0x000fea0003800000 */
.L_x_306:
[----:B0-----:R-:W2:Y:S01]  /*19ed0*/  LDL.LU R3, [R1+0x1fc] ;  /* 0x0001fc0001037983 */ /* 0x001ea20000300800 */
[----:B------:R-:W-:Y:S01]  /*19ee0*/  BSSY B1, `(.L_x_308) ;  /* 0x0000009000017945 */ /* 0x000fe20003800000 */
[----:B------:R-:W-:Y:S01]  /*19ef0*/  IADD3.X R15, R19, R155, R17, P3, !PT ;  /* 0x0000009b130f7210 */ /* 0x000fe20001ffe411 */
[----:B------:R-:W-:Y:S02]  /*19f00*/  IMAD.IADD R156, R17, 0x1, R157 ;  /* 0x00000001119c7824 */ /* 0x000fe400078e029d */
[----:B--2---:R-:W-:-:S05]  /*19f10*/  @!P0 IMAD R3, R3, R165, R2 ;  /* 0x000000a503038224 */ /* 0x004fca00078e0202 */
[----:B------:R0:W-:Y:S01]  /*19f20*/  @!P0 STG.E.U8 desc[UR36][R10.64+0xf9], R3 ;  /* 0x0000f9030a008986 */ /* 0x0001e2000c101124 */
[----:B------:R-:W-:Y:S05]  /*19f30*/  @P6 BRA `(.L_x_309) ;  /* 0x00000000000c6947 */ /* 0x000fea0003800000 */
[----:B------:R-:W0:Y:S02]  /*19f40*/  LDG.E.U8 R164, desc[UR36][R14.64] ;  /* 0x000000240ea47981 */ /* 0x000e24000c1e1100 */
[----:B0-----:R-:W-:-:S05]  /*19f50*/  PRMT R3, R164, 0x8880, RZ ;  /* 0x00008880a4037816 */ /* 0x001fca00000000ff */
[----:B------:R-:W-:-:S07]  /*19f60*/  IMAD R2, R3, R180, RZ ;  /* 0x000000b403027224 */ /* 0x000fce00078e02ff */
.L_x_309:
[----:B------:R-:W-:Y:S05]  /*19f70*/  BSYNC B1 ;  /* 0x0000000000017941 */ /* 0x000fea0003800000 */
.L_x_308:
[----:B------:R-:W-:Y:S01]  /*19f80*/  ISETP.LT.OR P3, PT, R0, 0x2, !P2 ;  /* 0x000000020000780c */ /* 0x000fe20005761670 */
[----:B0-----:R-:W-:Y:S01]  /*19f90*/  @!P6 IMAD R3, R24, R165, R2 ;  /* 0x000000a51803e224 */ /* 0x001fe200078e0202 */
[----:B------:R-:W-:Y:S01]  /*19fa0*/  ISETP.GE.AND P0, PT, R22, 0x89, PT ;  /* 0x000000891600780c */ /* 0x000fe20003f06270 */
[----:B------:R-:W-:Y:S01]  /*19fb0*/  BSSY B1, `(.L_x_310) ;  /* 0x000000b000017945 */ /* 0x000fe20003800000 */
[----:B------:R-:W-:Y:S02]  /*19fc0*/  IADD3.X R153, R21, R19, R156, P5, P4 ;  /* 0x0000001315997210 */ /* 0x000fe40002fe849c */
[----:B------:R0:W-:Y:S01]  /*19fd0*/  @!P6 STG.E.U8 desc[UR36][R6.64], R3 ;  /* 0x000000030600e986 */ /* 0x0001e2000c101124 */
[C---:B------:R-:W-:Y:S02]  /*19fe0*/  ISETP.LT.OR P4, PT, R0.reuse, 0x1, !P0 ;  /* 0x000000010000780c */ /* 0x040fe40004781670 */
[C---:B------:R-:W-:Y:S02]  /*19ff0*/  ISETP.LT.OR P5, PT, R0.reuse, 0x2, !P0 ;  /* 0x000000020000780c */ /* 0x040fe400047a1670 */
[----:B------:R-:W-:-:S02]  /*1a000*/  ISETP.LT.OR P6, PT, R0, 0x9, !P2 ;  /* 0x000000090000780c */ /* 0x000fc400057c1670 */
[----:B------:R-:W-:Y:S01]  /*1a010*/  ISETP.LT.OR P1, PT, R0, 0xa, !P2 ;  /* 0x0000000a0000780c */ /* 0x000fe20005721670 */
[----:B------:R-:W-:-:S12]  /*1a020*/  @P3 BRA `(.L_x_311) ;  /* 0x00000000000c3947 */ /* 0x000fd80003800000 */
[----:B------:R-:W0:Y:S02]  /*1a030*/  LDG.E.U8 R164, desc[UR36][R14.64+0x1] ;  /* 0x000001240ea47981 */ /* 0x000e24000c1e1100 */
[----:B0-----:R-:W-:-:S05]  /*1a040*/  PRMT R3, R164, 0x8880, RZ ;  /* 0x00008880a4037816 */ /* 0x001fca00000000ff */
[----:B------:R-:W-:-:S07]  /*1a050*/  IMAD R2, R3, R180, RZ ;  /* 0x000000b403027224 */ /* 0x000fce00078e02ff */
.L_x_311:
[----:B------:R-:W-:Y:S05]  /*1a060*/  BSYNC B1 ;  /* 0x0000000000017941 */ /* 0x000fea0003800000 */
.L_x_310:
[----:B------:R-:W-:Y:S01]  /*1a070*/  @!P3 IMAD R25, R25, R165, R2 ;  /* 0x000000a51919b224 */ /* 0x000fe200078e0202 */
[----:B------:R-:W-:Y:S04]  /*1a080*/  BSSY B1, `(.L_x_312) ;  /* 0x0000006000017945 */ /* 0x000fe80003800000 */
[----:B------:R1:W-:Y:S01]  /*1a090*/  @!P3 STG.E.U8 desc[UR36][R6.64+0x1], R25 ;  /* 0x000001190600b986 */ /* 0x0003e2000c101124 */
[----:B------:R-:W-:Y:S05]  /*1a0a0*/  @P4 BRA `(.L_x_313) ;  /* 0x00000000000c4947 */ /* 0x000fea0003800000 */
[----:B------:R-:W0:Y:S02]  /*1a0b0*/  LDG.E.U8 R164, desc[UR36][R152.64] ;  /* 0x0000002498a47981 */ /* 0x000e24000c1e1100 */
[----:B0-----:R-:W-:-:S05]  /*1a0c0*/  PRMT R3, R164, 0x8880, RZ ;  /* 0x00008880a4037816 */ /* 0x001fca00000000ff */
[----:B------:R-:W-:-:S07]  /*1a0d0*/  IMAD R2, R3, R180, RZ ;  /* 0x000000b403027224 */ /* 0x000fce00078e02ff */
.L_x_313:
[----:B------:R-:W-:Y:S05]  /*1a0e0*/  BSYNC B1 ;  /* 0x0000000000017941 */ /* 0x000fea0003800000 */
.L_x_312:
[----:B0-----:R-:W-:Y:S01]  /*1a0f0*/  @!P4 IMAD R3, R26, R165, R2 ;  /* 0x000000a51a03c224 */ /* 0x001fe200078e0202 */
[----:B------:R-:W-:Y:S04]  /*1a100*/  BSSY B1, `(.L_x_314) ;  /* 0x0000006000017945 */ /* 0x000fe80003800000 */
[----:B------:R0:W-:Y:S01]  /*1a110*/  @!P4 STG.E.U8 desc[UR36][R8.64], R3 ;  /* 0x000000030800c986 */ /* 0x0001e2000c101124 */
[----:B------:R-:W-:Y:S05]  /*1a120*/  @P5 BRA `(.L_x_315) ;  /* 0x00000000000c5947 */ /* 0x000fea0003800000 */
[----:B------:R-:W0:Y:S02]  /*1a130*/  LDG.E.U8 R164, desc[UR36][R152.64+0x1] ;  /* 0x0000012498a47981 */ /* 0x000e24000c1e1100 */
[----:B0-----:R-:W-:-:S05]  /*1a140*/  PRMT R3, R164, 0x8880, RZ ;  /* 0x00008880a4037816 */ /* 0x001fca00000000ff */
[----:B------:R-:W-:-:S07]  /*1a150*/  IMAD R2, R3, R180, RZ ;  /* 0x000000b403027224 */ /* 0x000fce00078e02ff */
.L_x_315:
[----:B------:R-:W-:Y:S05]  /*1a160*/  BSYNC B1 ;  /* 0x0000000000017941 */ /* 0x000fea0003800000 */
.L_x_314:
[----:B------:R-:W-:Y:S01]  /*1a170*/  @!P5 IMAD R27, R27, R165, R2 ;  /* 0x000000a51b1bd224 */ /* 0x000fe200078e0202 */
[----:B------:R-:W-:Y:S04]  /*1a180*/  BSSY B1, `(.L_x_316) ;  /* 0x0000006000017945 */ /* 0x000fe80003800000 */
[----:B------:R2:W-:Y:S01]  /*1a190*/  @!P5 STG.E.U8 desc[UR36][R8.64+0x1], R27 ;  /* 0x0000011b0800d986 */ /* 0x0005e2000c101124 */
[----:B------:R-:W-:Y:S05]  /*1a1a0*/  @P6 BRA `(.L_x_317) ;  /* 0x00000000000c6947 */ /* 0x000fea0003800000 */
[----:B------:R-:W0:Y:S02]  /*1a1b0*/  LDG.E.U8 R164, desc[UR36][R14.64+0x8] ;  /* 0x000008240ea47981 */ /* 0x000e24000c1e1100 */
[----:B0-----:R-:W-:-:S05]  /*1a1c0*/  PRMT R3, R164, 0x8880, RZ ;  /* 0x00008880a4037816 */ /* 0x001fca00000000ff */
[----:B------:R-:W-:-:S07]  /*1a1d0*/  IMAD R2, R3, R180, RZ ;  /* 0x000000b403027224 */ /* 0x000fce00078e02ff */
.L_x_317:
[----:B------:R-:W-:Y:S05]  /*1a1e0*/  BSYNC B1 ;  /* 0x0000000000017941 */ /* 0x000fea0003800000 */
.L_x_316:
[----:B0-----:R-:W-:Y:S01]  /*1a1f0*/  @!P6 IMAD R3, R28, R165, R2 ;  /* 0x000000a51c03e224 */ /* 0x001fe200078e0202 */
[----:B------:R-:W-:Y:S04]  /*1a200*/  BSSY B1, `(.L_x_318) ;  /* 0x0000006000017945 */ /* 0x000fe80003800000 */
[----:B------:R0:W-:Y:S01]  /*1a210*/  @!P6 STG.E.U8 desc[UR36][R6.64+0x8], R3 ;  /* 0x000008030600e986 */ /* 0x0001e2000c101124 */
[----:B------:R-:W-:Y:S05]  /*1a220*/  @P1 BRA `(.L_x_319) ;  /* 0x00000000000c1947 */ /* 0x000fea0003800000 */
[----:B------:R-:W0:Y:S02]  /*1a230*/  LDG.E.U8 R164, desc[UR36][R14.64+0x9] ;  /* 0x000009240ea47981 */ /* 0x000e24000c1e1100 */
[----:B0-----:R-:W-:-:S05]  /*1a240*/  PRMT R3, R164, 0x8880, RZ ;  /* 0x00008880a4037816 */ /* 0x001fca00000000ff */
[----:B------:R-:W-:-:S07]  /*1a250*/  IMAD R2, R3, R180, RZ ;  /* 0x000000b403027224 */ /* 0x000fce00078e02ff */
.L_x_319:
[----:B------:R-:W-:Y:S05]  /*1a260*/  BSYNC B1 ;  /* 0x0000000000017941 */ /* 0x000fea0003800000 */
.L_x_318:
[C---:B------:R-:W-:Y:S01]  /*1a270*/  ISETP.LT.OR P4, PT, R0.reuse, 0x9, !P0 ;  /* 0x000000090000780c */ /* 0x040fe20004781670 */
[----:B------:R-:W-:Y:S01]  /*1a280*/  @!P1 IMAD R29, R29, R165, R2 ;  /* 0x000000a51d1d9224 */ /* 0x000fe200078e0202 */
[----:B------:R-:W-:Y:S01]  /*1a290*/  BSSY B1, `(.L_x_320) ;  /* 0x000000a000017945 */ /* 0x000fe20003800000 */
[C---:B------:R-:W-:Y:S02]  /*1a2a0*/  ISETP.LT.OR P3, PT, R0.reuse, 0xa, !P0 ;  /* 0x0000000a0000780c */ /* 0x040fe40004761670 */
[C---:B------:R-:W-:Y:S01]  /*1a2b0*/  ISETP.LT.OR P5, PT, R0.reuse, 0x11, !P2 ;  /* 0x000000110000780c */ /* 0x040fe200057a1670 */
[----:B------:R3:W-:Y:S01]  /*1a2c0*/  @!P1 STG.E.U8 desc[UR36][R6.64+0x9], R29 ;  /* 0x0000091d06009986 */ /* 0x0007e2000c101124 */
[C---:B------:R-:W-:Y:S02]  /*1a2d0*/  ISETP.LT.OR P6, PT, R0.reuse, 0x12, !P2 ;  /* 0x000000120000780c */ /* 0x040fe400057c1670 */
[----:B------:R-:W-:-:S04]  /*1a2e0*/  ISETP.LT.OR P1, PT, R0, 0x11, !P0 ;  /* 0x000000110000780c */ /* 0x000fc80004721670 */
[----:B------:R-:W-:Y:S09]  /*1a2f0*/  @P4 BRA `(.L_x_321) ;  /* 0x00000000000c4947 */ /* 0x000ff20003800000 */
[----:B------:R-:W0:Y:S02]  /*1a300*/  LDG.E.U8 R164, desc[UR36][R152.64+0x8] ;  /* 0x0000082498a47981 */ /* 0x000e24000c1e1100 */
[----:B0-----:R-:W-:-:S05]  /*1a310*/  PRMT R3, R164, 0x8880, RZ ;  /* 0x00008880a4037816 */ /* 0x001fca00000000ff */
[----:B------:R-:W-:-:S07]  /*1a320*/  IMAD R2, R3, R180, RZ ;  /* 0x000000b403027224 */ /* 0x000fce00078e02ff */
.L_x_321:
[----:B------:R-:W-:Y:S05]  /*1a330*/  BSYNC B1 ;  /* 0x0000000000017941 */ /* 0x000fea0003800000 */
.L_x_320:
[----:B0-----:R-:W-:Y:S01]  /*1a340*/  @!P4 IMAD R3, R30, R165, R2 ;  /* 0x000000a51e03c224 */ /* 0x001fe200078e0202 */
[----:B------:R-:W-:Y:S04]  /*1a350*/  BSSY B1, `(.L_x_322) ;  /* 0x0000006000017945 */ /* 0x000fe80003800000 */
[----:B------:R0:W-:Y:S01]  /*1a360*/  @!P4 STG.E.U8 desc[UR36][R8.64+0x8], R3 ;  /* 0x000008030800c986 */ /* 0x0001e2000c101124 */
[----:B------:R-:W-:Y:S05]  /*1a370*/  @P3 BRA `(.L_x_323) ;  /* 0x00000000000c3947 */ /* 0x000fea0003800000 */
[----:B------:R-:W0:Y:S02]  /*1a380*/  LDG.E.U8 R164, desc[UR36][R152.64+0x9] ;  /* 0x0000092498a47981 */ /* 0x000e24000c1e1100 */
[----:B0-----:R-:W-:-:S05]  /*1a390*/  PRMT R3, R164, 0x8880, RZ ;  /* 0x00008880a4037816 */ /* 0x001fca00000000ff */
[----:B------:R-:W-:-:S07]  /*1a3a0*/  IMAD R2, R3, R180, RZ ;  /* 0x000000b403027224 */ /* 0x000fce00078e02ff */
.L_x_323:
[----:B------:R-:W-:Y:S05]  /*1a3b0*/  BSYNC B1 ;  /* 0x0000000000017941 */ /* 0x000fea0003800000 */
.L_x_322:
[----:B------:R-:W-:Y:S01]  /*1a3c0*/  @!P3 IMAD R31, R31, R165, R2 ;  /* 0x000000a51f1fb224 */ /* 0x000fe200078e0202 */
[----:B------:R-:W-:Y:S04]  /*1a3d0*/  BSSY B1, `(.L_x_324) ;  /* 0x0000006000017945 */ /* 0x000fe80003800000 */
[----:B------:R4:W-:Y:S01]  /*1a3e0*/  @!P3 STG.E.U8 desc[UR36][R8.64+0x9], R31 ;  /* 0x0000091f0800b986 */ /* 0x0009e2000c101124 */
[----:B------:R-:W-:Y:S05]  /*1a3f0*/  @P5 BRA `(.L_x_325) ;  /* 0x00000000000c5947 */ /* 0x000fea0003800000 */
[----:B------:R-:W0:Y:S02]  /*1a400*/  LDG.E.U8 R164, desc[UR36][R14.64+0x10] ;  /* 0x000010240ea47981 */ /* 0x000e24000c1e1100 */
[----:B0-----:R-:W-:-:S05]  /*1a410*/  PRMT R3, R164, 0x8880, RZ ;  /* 0x00008880a4037816 */ /* 0x001fca00000000ff */
[----:B------:R-:W-:-:S07]  /*1a420*/  IMAD R2, R3, R180, RZ ;  /* 0x000000b403027224 */ /* 0x000fce00078e02ff */
.L_x_325:
[----:B------:R-:W-:Y:S05]  /*1a430*/  BSYNC B1 ;  /* 0x0000000000017941 */ /* 0x000fea0003800000 */
.L_x_324:
[----:B0-----:R-:W-:Y:S01]  /*1a440*/  @!P5 IMAD R3, R32, R165, R2 ;  /* 0x000000a52003d224 */ /* 0x001fe200078e0202 */
[----:B------:R-:W-:Y:S04]  /*1a450*/  BSSY B1, `(.L_x_326) ;  /* 0x0000006000017945 */ /* 0x000fe80003800000 */
[----:B------:R0:W-:Y:S01]  /*1a460*/  @!P5 STG.E.U8 desc[UR36][R6.64+0x10], R3 ;  /* 0x000010030600d986 */ /* 0x0001e2000c101124 */
[----:B------:R-:W-:Y:S05]  /*1a470*/  @P6 BRA `(.L_x_327) ;  /* 0x00000000000c6947 */ /* 0x000fea0003800000 */
[----:B------:R-:W0:Y:S02]  /*1a480*/  LDG.E.U8 R164, desc[UR36][R14.64+0x11] ;  /* 0x000011240ea47981 */ /* 0x000e24000c1e1100 */
[----:B0-----:R-:W-:-:S05]  /*1a490*/  PRMT R3, R164, 0x8880, RZ ;  /* 0x00008880a4037816 */ /* 0x001fca00000000ff */
[----:B------:R-:W-:-:S07]  /*1a4a0*/  IMAD R2, R3, R180, RZ ;  /* 0x000000b403027224 */ /* 0x000fce00078e02ff */
.L_x_327:
[----:B------:R-:W-:Y:S05]  /*1a4b0*/  BSYNC B1 ;  /* 0x0000000000017941 */ /* 0x000fea0003800000 */
.L_x_326:
[----:B------:R-:W-:Y:S01]  /*1a4c0*/  @!P6 IMAD R33, R33, R165, R2 ;  /* 0x000000a52121e224 */ /* 0x000fe200078e0202 */
[----:B------:R-:W-:Y:S04]  /*1a4d0*/  BSSY B1, `(.L_x_328) ;  /* 0x0000006000017945 */ /* 0x000fe80003800000 */
[----:B------:R0:W-:Y:S01]  /*1a4e0*/  @!P6 STG.E.U8 desc[UR36][R6.64+0x11], R33 ;  /* 0x000011210600e986 */ /* 0x0001e2000c101124 */
[----:B------:R-:W-:Y:S05]  /*1a4f0*/  @P1 BRA `(.L_x_329) ;  /* 0x00000000000c1947 */ /* 0x000fea0003800000 */
[----:B------:R-:W0:Y:S02]  /*1a500*/  LDG.E.U8 R164, desc[UR36][R152.64+0x10] ;  /* 0x0000102498a47981 */ /* 0x000e24000c1e1100 */
[----:B0-----:R-:W-:-:S05]  /*1a510*/  PRMT R3, R164, 0x8880, RZ ;  /* 0x00008880a4037816 */ /* 0x001fca00000000ff */
[----:B------:R-:W-:-:S07]  /*1a520*/  IMAD R2, R3, R180, RZ ;  /* 0x000000b403027224 */ /* 0x000fce00078e02ff */
.L_x_329:
[----:B------:R-:W-:Y:S05]  /*1a530*/  BSYNC B1 ;  /* 0x0000000000017941 */ /* 0x000fea0003800000 */
.L_x_328:
[----:B------:R-:W-:Y:S01]  /*1a540*/  ISETP.LT.OR P4, PT, R0, 0x12, !P0 ;  /* 0x000000120000780c */ /* 0x000fe20004781670 */
[----:B0-----:R-:W-:Y:S01]  /*1a550*/  @!P1 IMAD R3, R34, R165, R2 ;  /* 0x000000a522039224 */ /* 0x001fe200078e0202 */
        /* <DEDUP_REMOVED lines=10> */
.L_x_331:
[----:B------:R-:W-:Y:S05]  /*1a600*/  BSYNC B1 ;  /* 0x0000000000017941 */ /* 0x000fea0003800000 */
.L_x_330:
[----:B------:R-:W-:Y:S01]  /*1a610*/  @!P4 IMAD R35, R35, R165, R2 ;  /* 0x000000a52323c224 */ /* 0x000fe200078e0202 */
[----:B------:R-:W-:Y:S04]  /*1a620*/  BSSY B1, `(.L_x_332) ;  /* 0x0000006000017945 */ /* 0x000fe80003800000 */
[----:B------:R0:W-:Y:S01]  /*1a630*/  @!P4 STG.E.U8 desc[UR36][R8.64+0x11], R35 ;  /* 0x000011230800c986 */ /* 0x0001e2000c101124 */
[----:B------:R-:W-:Y:S05]  /*1a640*/  @P3 BRA `(.L_x_333) ;  /* 0x00000000000c3947 */ /* 0x000fea0003800000 */
[----:B------:R-:W0:Y:S02]  /*1a650*/  LDG.E.U8 R164, desc[UR36][R14.64+0x18] ;  /* 0x000018240ea47981 */ /* 0x000e24000c1e1100 */
[----:B0-----:R-:W-:-:S05]  /*1a660*/  PRMT R3, R164, 0x8880, RZ ;  /* 0x00008880a4037816 */ /* 0x001fca00000000ff */
[----:B------:R-:W-:-:S07]  /*1a670*/  IMAD R2, R3, R180, RZ ;  /* 0x000000b403027224 */ /* 0x000fce00078e02ff */
.L_x_333:
[----:B------:R-:W-:Y:S05]  /*1a680*/  BSYNC B1 ;  /* 0x0000000000017941 */ /* 0x000fea0003800000 */
.L_x_332:
[----:B0-----:R-:W-:Y:S01]  /*1a690*/  @!P3 IMAD R3, R36, R165, R2 ;  /* 0x000000a52403b224 */ /* 0x001fe200078e0202 */
[----:B------:R-:W-:Y:S04]  /*1a6a0*/  BSSY B1, `(.L_x_334) ;  /* 0x0000006000017945 */ /* 0x000fe80003800000 */
[----:B------:R0:W-:Y:S01]  /*1a6b0*/  @!P3 STG.E.U8 desc[UR36][R6.64+0x18], R3 ;  /* 0x000018030600b986 */ /* 0x0001e2000c101124 */
[----:B------:R-:W-:Y:S05]  /*1a6c0*/  @P5 BRA `(.L_x_335) ;  /* 0x00000000000c5947 */ /* 0x000fea0003800000 */
[----:B------:R-:W0:Y:S02]  /*1a6d0*/  LDG.E.U8 R164, desc[UR36][R14.64+0x19] ;  /* 0x000019240ea47981 */ /* 0x000e24000c1e1100 */
[----:B0-----:R-:W-:-:S05]  /*1a6e0*/  PRMT R3, R164, 0x8880, RZ ;  /* 0x00008880a4037816 */ /* 0x001fca00000000ff */
[----:B------:R-:W-:-:S07]  /*1a6f0*/  IMAD R2, R3, R180, RZ ;  /* 0x000000b403027224 */ /* 0x000fce00078e02ff */
.L_x_335:
[----:B------:R-:W-:Y:S05]  /*1a700*/  BSYNC B1 ;  /* 0x0000000000017941 */ /* 0x000fea0003800000 */
.L_x_334:
[----:B------:R-:W-:Y:S01]  /*1a710*/  @!P5 IMAD R37, R37, R165, R2 ;  /* 0x000000a52525d224 */ /* 0x000fe200078e0202 */
[----:B------:R-:W-:Y:S04]  /*1a720*/  BSSY B1, `(.L_x_336) ;  /* 0x0000006000017945 */ /* 0x000fe80003800000 */
[----:B------:R0:W-:Y:S01]  /*1a730*/  @!P5 STG.E.U8 desc[UR36][R6.64+0x19], R37 ;  /* 0x000019250600d986 */ /* 0x0001e2000c101124 */
[----:B------:R-:W-:Y:S05]  /*1a740*/  @P6 BRA `(.L_x_337) ;  /* 0x00000000000c6947 */ /* 0x000fea0003800000 */
[----:B------:R-:W0:Y:S02]  /*1a750*/  LDG.E.U8 R164, desc[UR36][R152.64+0x18] ;  /* 0x0000182498a47981 */ /* 0x000e24000c1e1100 */
[----:B0-----:R-:W-:-:S05]  /*1a760*/  PRMT R3, R164, 0x8880, RZ ;  /* 0x00008880a4037816 */ /* 0x001fca00000000ff */
[----:B------:R-:W-:-:S07]  /*1a770*/  IMAD R2, R3, R180, RZ ;  /* 0x000000b403027224 */ /* 0x000fce00078e02ff */
.L_x_337:
[----:B------:R-:W-:Y:S05]  /*1a780*/  BSYNC B1 ;  /* 0x0000000000017941 */ /* 0x000fea0003800000 */
.L_x_336:
[----:B0-----:R-:W-:Y:S01]  /*1a790*/  @!P6 IMAD R3, R38, R165, R2 ;  /* 0x000000a52603e224 */ /* 0x001fe200078e0202 */
[----:B------:R-:W-:Y:S04]  /*1a7a0*/  BSSY B1, `(.L_x_338) ;  /* 0x0000006000017945 */ /* 0x000fe80003800000 */
[----:B------:R0:W-:Y:S01]  /*1a7b0*/  @!P6 STG.E.U8 desc[UR36][R8.64+0x18], R3 ;  /* 0x000018030800e986 */ /* 0x0001e2000c101124 */
[----:B------:R-:W-:Y:S05]  /*1a7c0*/  @P1 BRA `(.L_x_339) ;  /* 0x00000000000c1947 */ /* 0x000fea0003800000 */
[----:B------:R-:W0:Y:S02]  /*1a7d0*/  LDG.E.U8 R164, desc[UR36][R152.64+0x19] ;  /* 0x0000192498a47981 */ /* 0x000e24000c1e1100 */
[----:B0-----:R-:W-:-:S05]  /*1a7e0*/  PRMT R3, R164, 0x8880, RZ ;  /* 0x00008880a4037816 */ /* 0x001fca00000000ff */
[----:B------:R-:W-:-:S07]  /*1a7f0*/  IMAD R2, R3, R180, RZ ;  /* 0x000000b403027224 */ /* 0x000fce00078e02ff */
.L_x_339:
[----:B------:R-:W-:Y:S05]  /*1a800*/  BSYNC B1 ;  /* 0x0000000000017941 */ /* 0x000fea0003800000 */
.L_x_338:
        /* <DEDUP_REMOVED lines=12> */
.L_x_341:
[----:B------:R-:W-:Y:S05]  /*1a8d0*/  BSYNC B1 ;  /* 0x0000000000017941 */ /* 0x000fea0003800000 */
.L_x_340:
[----:B0-----:R-:W-:Y:S01]  /*1a8e0*/  @!P4 IMAD R3, R40, R165, R2 ;  /* 0x000000a52803c224 */ /* 0x001fe200078e0202 */
[----:B------:R-:W-:Y:S04]  /*1a8f0*/  BSSY B1, `(.L_x_342) ;  /* 0x0000006000017945 */ /* 0x000fe80003800000 */
[----:B------:R0:W-:Y:S01]  /*1a900*/  @!P4 STG.E.U8 desc[UR36][R6.64+0x20], R3 ;  /* 0x000020030600c986 */ /* 0x0001e2000c101124 */
[----:B------:R-:W-:Y:S05]  /*1a910*/  @P3 BRA `(.L_x_343) ;  /* 0x00000000000c3947 */ /* 0x000fea0003800000 */
[----:B------:R-:W0:Y:S02]  /*1a920*/  LDG.E.U8 R164, desc[UR36][R14.64+0x21] ;  /* 0x000021240ea47981 */ /* 0x000e24000c1e1100 */
[----:B0-----:R-:W-:-:S05]  /*1a930*/  PRMT R3, R164, 0x8880, RZ ;  /* 0x00008880a4037816 */ /* 0x001fca00000000ff */
[----:B------:R-:W-:-:S07]  /*1a940*/  IMAD R2, R3, R180, RZ ;  /* 0x000000b403027224 */ /* 0x000fce00078e02ff */
.L_x_343:
[----:B------:R-:W-:Y:S05]  /*1a950*/  BSYNC B1 ;  /* 0x0000000000017941 */ /* 0x000fea0003800000 */
.L_x_342:
[----:B------:R-:W-:Y:S01]  /*1a960*/  @!P3 IMAD R41, R41, R165, R2 ;  /* 0x000000a52929b224 */ /* 0x000fe200078e0202 */
[----:B------:R-:W-:Y:S04]  /*1a970*/  BSSY B1, `(.L_x_344) ;  /* 0x0000006000017945 */ /* 0x000fe80003800000 */
[----:B------:R0:W-:Y:S01]  /*1a980*/  @!P3 STG.E.U8 desc[UR36][R6.64+0x21], R41 ;  /* 0x000021290600b986 */ /* 0x0001e2000c101124 */
[----:B------:R-:W-:Y:S05]  /*1a990*/  @P5 BRA `(.L_x_345) ;  /* 0x00000000000c5947 */ /* 0x000fea0003800000 */
[----:B------:R-:W0:Y:S02]  /*1a9a0*/  LDG.E.U8 R164, desc[UR36][R152.64+0x20] ;  /* 0x0000202498a47981 */ /* 0x000e24000c1e1100 */
[----:B0-----:R-:W-:-:S05]  /*1a9b0*/  PRMT R3, R164, 0x8880, RZ ;  /* 0x00008880a4037816 */ /* 0x001fca00000000ff */
[----:B------:R-:W-:-:S07]  /*1a9c0*/  IMAD R2, R3, R180, RZ ;  /* 0x000000b403027224 */ /* 0x000fce00078e02ff */
.L_x_345:
[----:B------:R-:W-:Y:S05]  /*1a9d0*/  BSYNC B1 ;  /* 0x0000000000017941 */ /* 0x000fea0003800000 */
.L_x_344:
[----:B0-----:R-:W-:Y:S01]  /*1a9e0*/  @!P5 IMAD R3, R42, R165, R2 ;  /* 0x000000a52a03d224 */ /* 0x001fe200078e0202 */
[----:B------:R-:W-:Y:S04]  /*1a9f0*/  BSSY B1, `(.L_x_346) ;  /* 0x0000006000017945 */ /* 0x000fe80003800000 */
[----:B------:R0:W-:Y:S01]  /*1aa00*/  @!P5 STG.E.U8 desc[UR36][R8.64+0x20], R3 ;  /* 0x000020030800d986 */ /* 0x0001e2000c101124 */
[----:B------:R-:W-:Y:S05]  /*1aa10*/  @P6 BRA `(.L_x_347) ;  /* 0x00000000000c6947 */ /* 0x000fea0003800000 */
[----:B------:R-:W0:Y:S02]  /*1aa20*/  LDG.E.U8 R164, desc[UR36][R152.64+0x21] ;  /* 0x0000212498a47981 */ /* 0x000e24000c1e1100 */
[----:B0-----:R-:W-:-:S05]  /*1aa30*/  PRMT R3, R164, 0x8880, RZ ;  /* 0x00008880a4037816 */ /* 0x001fca00000000ff */
[----:B------:R-:W-:-:S07]  /*1aa40*/  IMAD R2, R3, R180, RZ ;  /* 0x000000b403027224 */ /* 0x000fce00078e02ff */
.L_x_347:
[----:B------:R-:W-:Y:S05]  /*1aa50*/  BSYNC B1 ;  /* 0x0000000000017941 */ /* 0x000fea0003800000 */
.L_x_346:
[----:B------:R-:W-:Y:S01]  /*1aa60*/  @!P6 IMAD R43, R43, R165, R2 ;  /* 0x000000a52b2be224 */ /* 0x000fe200078e0202 */
[----:B------:R-:W-:Y:S04]  /*1aa70*/  BSSY B1, `(.L_x_348) ;  /* 0x0000006000017945 */ /* 0x000fe80003800000 */
[----:B------:R0:W-:Y:S01]  /*1aa80*/  @!P6 STG.E.U8 desc[UR36][R8.64+0x21], R43 ;  /* 0x0000212b0800e986 */ /* 0x0001e2000c101124 */
[----:B------:R-:W-:Y:S05]  /*1aa90*/  @P1 BRA `(.L_x_349) ;  /* 0x00000000000c1947 */ /* 0x000fea0003800000 */
[----:B------:R-:W0:Y:S02]  /*1aaa0*/  LDG.E.U8 R164, desc[UR36][R14.64+0x28] ;  /* 0x000028240ea47981 */ /* 0x000e24000c1e1100 */
[----:B0-----:R-:W-:-:S05]  /*1aab0*/  PRMT R3, R164, 0x8880, RZ ;  /* 0x00008880a4037816 */ /* 0x001fca00000000ff */
[----:B------:R-:W-:-:S07]  /*1aac0*/  IMAD R2, R3, R180, RZ ;  /* 0x000000b403027224 */ /* 0x000fce00078e02ff */
.L_x_349:
[----:B------:R-:W-:Y:S05]  /*1aad0*/  BSYNC B1 ;  /* 0x0000000000017941 */ /* 0x000fea0003800000 */
.L_x_348:
        /* <DEDUP_REMOVED lines=12> */
.L_x_351:
[----:B------:R-:W-:Y:S05]  /*1aba0*/  BSYNC B1 ;  /* 0x0000000000017941 */ /* 0x000fea0003800000 */
.L_x_350:
[----:B------:R-:W-:Y:S01]  /*1abb0*/  @!P4 IMAD R45, R45, R165, R2 ;  /* 0x000000a52d2dc224 */ /* 0x000fe200078e0202 */
[----:B------:R-:W-:Y:S04]  /*1abc0*/  BSSY B1, `(.L_x_352) ;  /* 0x0000006000017945 */ /* 0x000fe80003800000 */
[----:B------:R0:W-:Y:S01]  /*1abd0*/  @!P4 STG.E.U8 desc[UR36][R6.64+0x29], R45 ;  /* 0x0000292d0600c986 */ /* 0x0001e2000c101124 */
[----:B------:R-:W-:Y:S05]  /*1abe0*/  @P3 BRA `(.L_x_353) ;  /* 0x00000000000c3947 */ /* 0x000fea0003800000 */
[----:B------:R-:W0:Y:S02]  /*1abf0*/  LDG.E.U8 R164, desc[UR36][R152.64+0x28] ;  /* 0x0000282498a47981 */ /* 0x000e24000c1e1100 */
[----:B0-----:R-:W-:-:S05]  /*1ac00*/  PRMT R3, R164, 0x8880, RZ ;  /* 0x00008880a4037816 */ /* 0x001fca00000000ff */
[----:B------:R-:W-:-:S07]  /*1ac10*/  IMAD R2, R3, R180, RZ ;  /* 0x000000b403027224 */ /* 0x000fce00078e02ff */
.L_x_353:
[----:B------:R-:W-:Y:S05]  /*1ac20*/  BSYNC B1 ;  /* 0x0000000000017941 */ /* 0x000fea0003800000 */
.L_x_352:
[----:B0-----:R-:W-:Y:S01]  /*1ac30*/  @!P3 IMAD R3, R46, R165, R2 ;  /* 0x000000a52e03b224 */ /* 0x001fe200078e0202 */
[----:B------:R-:W-:Y:S04]  /*1ac40*/  BSSY B1, `(.L_x_354) ;  /* 0x0000006000017945 */ /* 0x000fe80003800000 */
[----:B------:R0:W-:Y:S01]  /*1ac50*/  @!P3 STG.E.U8 desc[UR36][R8.64+0x28], R3 ;  /* 0x000028030800b986 */ /* 0x0001e2000c101124 */
[----:B------:R-:W-:Y:S05]  /*1ac60*/  @P5 BRA `(.L_x_355) ;  /* 0x00000000000c5947 */ /* 0x000fea0003800000 */
[----:B------:R-:W0:Y:S02]  /*1ac70*/  LDG.E.U8 R164, desc[UR36][R152.64+0x29] ;  /* 0x0000292498a47981 */ /* 0x000e24000c1e1100 */
[----:B0-----:R-:W-:-:S05]  /*1ac80*/  PRMT R3, R164, 0x8880, RZ ;  /* 0x00008880a4037816 */ /* 0x001fca00000000ff */
[----:B------:R-:W-:-:S07]  /*1ac90*/  IMAD R2, R3, R180, RZ ;  /* 0x000000b403027224 */ /* 0x000fce00078e02ff */
.L_x_355:
[----:B------:R-:W-:Y:S05]  /*1aca0*/  BSYNC B1 ;  /* 0x0000000000017941 */ /* 0x000fea0003800000 */
.L_x_354:
[----:B------:R-:W-:Y:S01]  /*1acb0*/  @!P5 IMAD R47, R47, R165, R2 ;  /* 0x000000a52f2fd224 */ /* 0x000fe200078e0202 */
[----:B------:R-:W-:Y:S04]  /*1acc0*/  BSSY B1, `(.L_x_356) ;  /* 0x0000006000017945 */ /* 0x000fe80003800000 */
[----:B------:R0:W-:Y:S01]  /*1acd0*/  @!P5 STG.E.U8 desc[UR36][R8.64+0x29], R47 ;  /* 0x0000292f0800d986 */ /* 0x0001e2000c101124 */
[----:B------:R-:W-:Y:S05]  /*1ace0*/  @P6 BRA `(.L_x_357) ;  /* 0x00000000000c6947 */ /* 0x000fea0003800000 */
[----:B------:R-:W0:Y:S02]  /*1acf0*/  LDG.E.U8 R164, desc[UR36][R14.64+0x30] ;  /* 0x000030240ea47981 */ /* 0x000e24000c1e1100 */
[----:B0-----:R-:W-:-:S05]  /*1ad00*/  PRMT R3, R164, 0x8880, RZ ;  /* 0x00008880a4037816 */ /* 0x001fca00000000ff */
[----:B------:R-:W-:-:S07]  /*1ad10*/  IMAD R2, R3, R180, RZ ;  /* 0x000000b403027224 */ /* 0x000fce00078e02ff */
.L_x_357:
[----:B------:R-:W-:Y:S05]  /*1ad20*/  BSYNC B1 ;  /* 0x0000000000017941 */ /* 0x000fea0003800000 */
.L_x_356:
[----:B0-----:R-:W-:Y:S01]  /*1ad30*/  @!P6 IMAD R3, R48, R165, R2 ;  /* 0x000000a53003e224 */ /* 0x001fe200078e0202 */
[----:B------:R-:W-:Y:S04]  /*1ad40*/  BSSY B1, `(.L_x_358) ;  /* 0x0000006000017945 */ /* 0x000fe80003800000 */
[----:B------:R0:W-:Y:S01]  /*1ad50*/  @!P6 STG.E.U8 desc[UR36][R6.64+0x30], R3 ;  /* 0x000030030600e986 */ /* 0x0001e2000c101124 */
[----:B------:R-:W-:Y:S05]  /*1ad60*/  @P1 BRA `(.L_x_359) ;  /* 0x00000000000c1947 */ /* 0x000fea0003800000 */
[----:B------:R-:W0:Y:S02]  /*1ad70*/  LDG.E.U8 R164, desc[UR36][R14.64+0x31] ;  /* 0x000031240ea47981 */ /* 0x000e24000c1e1100 */
[----:B0-----:R-:W-:-:S05]  /*1ad80*/  PRMT R3, R164, 0x8880, RZ ;  /* 0x00008880a4037816 */ /* 0x001fca00000000ff */
[----:B------:R-:W-:-:S07]  /*1ad90*/  IMAD R2, R3, R180, RZ ;  /* 0x000000b403027224 */ /* 0x000fce00078e02ff */
.L_x_359:
[----:B------:R-:W-:Y:S05]  /*1ada0*/  BSYNC B1 ;  /* 0x0000000000017941 */ /* 0x000fea0003800000 */
.L_x_358:
        /* <DEDUP_REMOVED lines=12> */
.L_x_361:
[----:B------:R-:W-:Y:S05]  /*1ae70*/  BSYNC B1 ;  /* 0x0000000000017941 */ /* 0x000fea0003800000 */
.L_x_360:
[----:B0-----:R-:W-:Y:S01]  /*1ae80*/  @!P4 IMAD R3, R50, R165, R2 ;  /* 0x000000a53203c224 */ /* 0x001fe200078e0202 */
[----:B------:R-:W-:Y:S04]  /*1ae90*/  BSSY B1, `(.L_x_362) ;  /* 0x0000006000017945 */ /* 0x000fe80003800000 */
[----:B------:R0:W-:Y:S01]  /*1aea0*/  @!P4 STG.E.U8 desc[UR36][R8.64+0x30], R3 ;  /* 0x000030030800c986 */ /* 0x0001e2000c101124 */
[----:B------:R-:W-:Y:S05]  /*1aeb0*/  @P3 BRA `(.L_x_363) ;  /* 0x00000000000c3947 */ /* 0x000fea0003800000 */
[----:B------:R-:W0:Y:S02]  /*1aec0*/  LDG.E.U8 R164, desc[UR36][R152.64+0x31] ;  /* 0x0000312498a47981 */ /* 0x000e24000c1e1100 */
[----:B0-----:R-:W-:-:S05]  /*1aed0*/  PRMT R3, R164, 0x8880, RZ ;  /* 0x00008880a4037816 */ /* 0x001fca00000000ff */
[----:B------:R-:W-:-:S07]  /*1aee0*/  IMAD R2, R3, R180, RZ ;  /* 0x000000b403027224 */ /* 0x000fce00078e02ff */
.L_x_363:
[----:B------:R-:W-:Y:S05]  /*1aef0*/  BSYNC B1 ;  /* 0x0000000000017941 */ /* 0x000fea0003800000 */
.L_x_362:
[----:B------:R-:W-:Y:S01]  /*1af00*/  @!P3 IMAD R51, R51, R165, R2 ;  /* 0x000000a53333b224 */ /* 0x000fe200078e0202 */
[----:B------:R-:W-:Y:S04]  /*1af10*/  BSSY B1, `(.L_x_364) ;  /* 0x0000006000017945 */ /* 0x000fe80003800000 */
[----:B------:R0:W-:Y:S01]  /*1af20*/  @!P3 STG.E.U8 desc[UR36][R8.64+0x31], R51 ;  /* 0x000031330800b986 */ /* 0x0001e2000c101124 */
[----:B------:R-:W-:Y:S05]  /*1af30*/  @P5 BRA `(.L_x_365) ;  /* 0x00000000000c5947 */ /* 0x000fea0003800000 */
[----:B------:R-:W0:Y:S02]  /*1af40*/  LDG.E.U8 R164, desc[UR36][R14.64+0x38] ;  /* 0x000038240ea47981 */ /* 0x000e24000c1e1100 */
[----:B0-----:R-:W-:-:S05]  /*1af50*/  PRMT R3, R164, 0x8880, RZ ;  /* 0x00008880a4037816 */ /* 0x001fca00000000ff */
[----:B------:R-:W-:-:S07]  /*1af60*/  IMAD R2, R3, R180, RZ ;  /* 0x000000b403027224 */ /* 0x000fce00078e02ff */
.L_x_365:
[----:B------:R-:W-:Y:S05]  /*1af70*/  BSYNC B1 ;  /* 0x0000000000017941 */ /* 0x000fea0003800000 */
.L_x_364:
[----:B0-----:R-:W-:Y:S01]  /*1af80*/  @!P5 IMAD R3, R52, R165, R2 ;  /* 0x000000a53403d224 */ /* 0x001fe200078e0202 */
[----:B------:R-:W-:Y:S04]  /*1af90*/  BSSY B1, `(.L_x_366) ;  /* 0x0000006000017945 */ /* 0x000fe80003800000 */
[----:B------:R0:W-:Y:S01]  /*1afa0*/  @!P5 STG.E.U8 desc[UR36][R6.64+0x38], R3 ;  /* 0x000038030600d986 */ /* 0x0001e2000c101124 */
[----:B------:R-:W-:Y:S05]  /*1afb0*/  @P6 BRA `(.L_x_367) ;  /* 0x00000000000c6947 */ /* 0x000fea0003800000 */
[----:B------:R-:W0:Y:S02]  /*1afc0*/  LDG.E.U8 R164, desc[UR36][R14.64+0x39] ;  /* 0x000039240ea47981 */ /* 0x000e24000c1e1100 */
[----:B0-----:R-:W-:-:S05]  /*1afd0*/  PRMT R3, R164, 0x8880, RZ ;  /* 0x00008880a4037816 */ /* 0x001fca00000000ff */
[----:B------:R-:W-:-:S07]  /*1afe0*/  IMAD R2, R3, R180, RZ ;  /* 0x000000b403027224 */ /* 0x000fce00078e02ff */
.L_x_367:
[----:B------:R-:W-:Y:S05]  /*1aff0*/  BSYNC B1 ;  /* 0x0000000000017941 */ /* 0x000fea0003800000 */
.L_x_366:
[----:B------:R-:W-:Y:S01]  /*1b000*/  @!P6 IMAD R53, R53, R165, R2 ;  /* 0x000000a53535e224 */ /* 0x000fe200078e0202 */
[----:B------:R-:W-:Y:S04]  /*1b010*/  BSSY B1, `(.L_x_368) ;  /* 0x0000006000017945 */ /* 0x000fe80003800000 */
[----:B------:R0:W-:Y:S01]  /*1b020*/  @!P6 STG.E.U8 desc[UR36][R6.64+0x39], R53 ;  /* 0x000039350600e986 */ /* 0x0001e2000c101124 */
[----:B------:R-:W-:Y:S05]  /*1b030*/  @P1 BRA `(.L_x_369) ;  /* 0x00000000000c1947 */ /* 0x000fea0003800000 */
[----:B------:R-:W0:Y:S02]  /*1b040*/  LDG.E.U8 R164, desc[UR36][R152.64+0x38] ;  /* 0x0000382498a47981 */ /* 0x000e24000c1e1100 */
[----:B0-----:R-:W-:-:S05]  /*1b050*/  PRMT R3, R164, 0x8880, RZ ;  /* 0x00008880a4037816 */ /* 0x001fca00000000ff */
[----:B------:R-:W-:-:S07]  /*1b060*/  IMAD R2, R3, R180, RZ ;  /* 0x000000b403027224 */ /* 0x000fce00078e02ff */
.L_x_369:
[----:B------:R-:W-:Y:S05]  /*1b070*/  BSYNC B1 ;  /* 0x0000000000017941 */ /* 0x000fea0003800000 */
.L_x_368:
        /* <DEDUP_REMOVED lines=12> */
.L_x_371:
[----:B------:R-:W-:Y:S05]  /*1b140*/  BSYNC B1 ;  /* 0x0000000000017941 */ /* 0x000fea0003800000 */
.L_x_370:
[----:B------:R-:W-:Y:S01]  /*1b150*/  @!P4 IMAD R55, R55, R165, R2 ;  /* 0x000000a53737c224 */ /* 0x000fe200078e0202 */
[----:B------:R-:W-:Y:S04]  /*1b160*/  BSSY B1, `(.L_x_372) ;  /* 0x0000006000017945 */ /* 0x000fe80003800000 */
[----:B------:R0:W-:Y:S01]  /*1b170*/  @!P4 STG.E.U8 desc[UR36][R8.64+0x39], R55 ;  /* 0x000039370800c986 */ /* 0x0001e2000c101124 */
[----:B------:R-:W-:Y:S05]  /*1b180*/  @P3 BRA `(.L_x_373) ;  /* 0x00000000000c3947 */ /* 0x000fea0003800000 */
[----:B------:R-:W0:Y:S02]  /*1b190*/  LDG.E.U8 R164, desc[UR36][R14.64+0x40] ;  /* 0x000040240ea47981 */ /* 0x000e24000c1e1100 */
[----:B0-----:R-:W-:-:S05]  /*1b1a0*/  PRMT R3, R164, 0x8880, RZ ;  /* 0x00008880a4037816 */ /* 0x001fca00000000ff */
[----:B------:R-:W-:-:S07]  /*1b1b0*/  IMAD R2, R3, R180, RZ ;  /* 0x000000b403027224 */ /* 0x000fce00078e02ff */
.L_x_373:
[----:B------:R-:W-:Y:S05]  /*1b1c0*/  BSYNC B1 ;  /* 0x0000000000017941 */ /* 0x000fea0003800000 */
.L_x_372:
[----:B0-----:R-:W-:Y:S01]  /*1b1d0*/  @!P3 IMAD R3, R56, R165, R2 ;  /* 0x000000a53803b224 */ /* 0x001fe200078e0202 */
[----:B------:R-:W-:Y:S04]  /*1b1e0*/  BSSY B1, `(.L_x_374) ;  /* 0x0000006000017945 */ /* 0x000fe80003800000 */
[----:B------:R0:W-:Y:S01]  /*1b1f0*/  @!P3 STG.E.U8 desc[UR36][R6.64+0x40], R3 ;  /* 0x000040030600b986 */ /* 0x0001e2000c101124 */
[----:B------:R-:W-:Y:S05]  /*1b200*/  @P5 BRA `(.L_x_375) ;  /* 0x00000000000c5947 */ /* 0x000fea0003800000 */
[----:B------:R-:W0:Y:S02]  /*1b210*/  LDG.E.U8 R164, desc[UR36][R14.64+0x41] ;  /* 0x000041240ea47981 */ /* 0x000e24000c1e1100 */
[----:B0-----:R-:W-:-:S05]  /*1b220*/  PRMT R3, R164, 0x8880, RZ ;  /* 0x00008880a4037816 */ /* 0x001fca00000000ff */
[----:B------:R-:W-:-:S07]  /*1b230*/  IMAD R2, R3, R180, RZ ;  /* 0x000000b403027224 */ /* 0x000fce00078e02ff */
.L_x_375:
[----:B------:R-:W-:Y:S05]  /*1b240*/  BSYNC B1 ;  /* 0x0000000000017941 */ /* 0x000fea0003800000 */
.L_x_374:
[----:B------:R-:W-:Y:S01]  /*1b250*/  @!P5 IMAD R57, R57, R165, R2 ;  /* 0x000000a53939d224 */ /* 0x000fe200078e0202 */
[----:B------:R-:W-:Y:S04]  /*1b260*/  BSSY B1, `(.L_x_376) ;  /* 0x0000006000017945 */ /* 0x000fe80003800000 */
[----:B------:R0:W-:Y:S01]  /*1b270*/  @!P5 STG.E.U8 desc[UR36][R6.64+0x41], R57 ;  /* 0x000041390600d986 */ /* 0x0001e2000c101124 */
[----:B------:R-:W-:Y:S05]  /*1b280*/  @P6 BRA `(.L_x_377) ;  /* 0x00000000000c6947 */ /* 0x000fea0003800000 */
[----:B------:R-:W0:Y:S02]  /*1b290*/  LDG.E.U8 R164, desc[UR36][R152.64+0x40] ;  /* 0x0000402498a47981 */ /* 0x000e24000c1e1100 */
[----:B0-----:R-:W-:-:S05]  /*1b2a0*/  PRMT R3, R164, 0x8880, RZ ;  /* 0x00008880a4037816 */ /* 0x001fca00000000ff */
[----:B------:R-:W-:-:S07]  /*1b2b0*/  IMAD R2, R3, R180, RZ ;  /* 0x000000b403027224 */ /* 0x000fce00078e02ff */
.L_x_377:
[----:B------:R-:W-:Y:S05]  /*1b2c0*/  BSYNC B1 ;  /* 0x0000000000017941 */ /* 0x000fea0003800000 */
.L_x_376:
[----:B0-----:R-:W-:Y:S01]  /*1b2d0*/  @!P6 IMAD R3, R58, R165, R2 ;  /* 0x000000a53a03e224 */ /* 0x001fe200078e0202 */
[----:B------:R-:W-:Y:S04]  /*1b2e0*/  BSSY B1, `(.L_x_378) ;  /* 0x0000006000017945 */ /* 0x000fe80003800000 */
[----:B------:R0:W-:Y:S01]  /*1b2f0*/  @!P6 STG.E.U8 desc[UR36][R8.64+0x40], R3 ;  /* 0x000040030800e986 */ /* 0x0001e2000c101124 */
[----:B------:R-:W-:Y:S05]  /*1b300*/  @P1 BRA `(.L_x_379) ;  /* 0x00000000000c1947 */ /* 0x000fea0003800000 */
[----:B------:R-:W0:Y:S02]  /*1b310*/  LDG.E.U8 R164, desc[UR36][R152.64+0x41] ;  /* 0x0000412498a47981 */ /* 0x000e24000c1e1100 */
[----:B0-----:R-:W-:-:S05]  /*1b320*/  PRMT R3, R164, 0x8880, RZ ;  /* 0x00008880a4037816 */ /* 0x001fca00000000ff */
[----:B------:R-:W-:-:S07]  /*1b330*/  IMAD R2, R3, R180, RZ ;  /* 0x000000b403027224 */ /* 0x000fce00078e02ff */
.L_x_379:
[----:B------:R-:W-:Y:S05]  /*1b340*/  BSYNC B1 ;  /* 0x0000000000017941 */ /* 0x000fea0003800000 */
.L_x_378:
        /* <DEDUP_REMOVED lines=12> */
.L_x_381:
[----:B------:R-:W-:Y:S05]  /*1b410*/  BSYNC B1 ;  /* 0x0000000000017941 */ /* 0x000fea0003800000 */
.L_x_380:
[----:B0-----:R-:W-:Y:S01]  /*1b420*/  @!P4 IMAD R3, R60, R165, R2 ;  /* 0x000000a53c03c224 */ /* 0x001fe200078e0202 */
[----:B------:R-:W-:Y:S04]  /*1b430*/  BSSY B1, `(.L_x_382) ;  /* 0x0000006000017945 */ /* 0x000fe80003800000 */
[----:B------:R0:W-:Y:S01]  /*1b440*/  @!P4 STG.E.U8 desc[UR36][R6.64+0x48], R3 ;  /* 0x000048030600c986 */ /* 0x0001e2000c101124 */
[----:B------:R-:W-:Y:S05]  /*1b450*/  @P3 BRA `(.L_x_383) ;  /* 0x00000000000c3947 */ /* 0x000fea0003800000 */
[----:B------:R-:W0:Y:S02]  /*1b460*/  LDG.E.U8 R164, desc[UR36][R14.64+0x49] ;  /* 0x000049240ea47981 */ /* 0x000e24000c1e1100 */
[----:B0-----:R-:W-:-:S05]  /*1b470*/  PRMT R3, R164, 0x8880, RZ ;  /* 0x00008880a4037816 */ /* 0x001fca00000000ff */
[----:B------:R-:W-:-:S07]  /*1b480*/  IMAD R2, R3, R180, RZ ;  /* 0x000000b403027224 */ /* 0x000fce00078e02ff */
.L_x_383:
[----:B------:R-:W-:Y:S05]  /*1b490*/  BSYNC B1 ;  /* 0x0000000000017941 */ /* 0x000fea0003800000 */
.L_x_382:
[----:B------:R-:W-:Y:S01]  /*1b4a0*/  @!P3 IMAD R61, R61, R165, R2 ;  /* 0x000000a53d3db224 */ /* 0x000fe200078e0202 */
[----:B------:R-:W-:Y:S04]  /*1b4b0*/  BSSY B1, `(.L_x_384) ;  /* 0x0000006000017945 */ /* 0x000fe80003800000 */
[----:B------:R0:W-:Y:S01]  /*1b4c0*/  @!P3 STG.E.U8 desc[UR36][R6.64+0x49], R61 ;  /* 0x0000493d0600b986 */ /* 0x0001e2000c101124 */
[----:B------:R-:W-:Y:S05]  /*1b4d0*/  @P5 BRA `(.L_x_385) ;  /* 0x00000000000c5947 */ /* 0x000fea0003800000 */
[----:B------:R-:W0:Y:S02]  /*1b4e0*/  LDG.E.U8 R164, desc[UR36][R152.64+0x48] ;  /* 0x0000482498a47981 */ /* 0x000e24000c1e1100 */
[----:B0-----:R-:W-:-:S05]  /*1b4f0*/  PRMT R3, R164, 0x8880, RZ ;  /* 0x00008880a4037816 */ /* 0x001fca00000000ff */
[----:B------:R-:W-:-:S07]  /*1b500*/  IMAD R2, R3, R180, RZ ;  /* 0x000000b403027224 */ /* 0x000fce00078e02ff */
.L_x_385:
[----:B------:R-:W-:Y:S05]  /*1b510*/  BSYNC B1 ;  /* 0x0000000000017941 */ /* 0x000fea0003800000 */
.L_x_384:
[----:B0-----:R-:W-:Y:S01]  /*1b520*/  @!P5 IMAD R3, R62, R165, R2 ;  /* 0x000000a53e03d224 */ /* 0x001fe200078e0202 */
[----:B------:R-:W-:Y:S04]  /*1b530*/  BSSY B1, `(.L_x_386) ;  /* 0x0000006000017945 */ /* 0x000fe80003800000 */
[----:B------:R0:W-:Y:S01]  /*1b540*/  @!P5 STG.E.U8 desc[UR36][R8.64+0x48], R3 ;  /* 0x000048030800d986 */ /* 0x0001e2000c101124 */
[----:B------:R-:W-:Y:S05]  /*1b550*/  @P6 BRA `(.L_x_387) ;  /* 0x00000000000c6947 */ /* 0x000fea0003800000 */
[----:B------:R-:W0:Y:S02]  /*1b560*/  LDG.E.U8 R164, desc[UR36][R152.64+0x49] ;  /* 0x0000492498a47981 */ /* 0x000e24000c1e1100 */
[----:B0-----:R-:W-:-:S05]  /*1b570*/  PRMT R3, R164, 0x8880, RZ ;  /* 0x00008880a4037816 */ /* 0x001fca00000000ff */
[----:B------:R-:W-:-:S07]  /*1b580*/  IMAD R2, R3, R180, RZ ;  /* 0x000000b403027224 */ /* 0x000fce00078e02ff */
.L_x_387:
[----:B------:R-:W-:Y:S05]  /*1b590*/  BSYNC B1 ;  /* 0x0000000000017941 */ /* 0x000fea0003800000 */
.L_x_386:
[----:B------:R-:W-:Y:S01]  /*1b5a0*/  @!P6 IMAD R63, R63, R165, R2 ;  /* 0x000000a53f3fe224 */ /* 0x000fe200078e0202 */
[----:B------:R-:W-:Y:S04]  /*1b5b0*/  BSSY B1, `(.L_x_388) ;  /* 0x0000006000017945 */ /* 0x000fe80003800000 */
[----:B------:R0:W-:Y:S01]  /*1b5c0*/  @!P6 STG.E.U8 desc[UR36][R8.64+0x49], R63 ;  /* 0x0000493f0800e986 */ /* 0x0001e2000c101124 */
[----:B------:R-:W-:Y:S05]  /*1b5d0*/  @P1 BRA `(.L_x_389) ;  /* 0x00000000000c1947 */ /* 0x000fea0003800000 */
[----:B------:R-:W0:Y:S02]  /*1b5e0*/  LDG.E.U8 R164, desc[UR36][R14.64+0x50] ;  /* 0x000050240ea47981 */ /* 0x000e24000c1e1100 */
[----:B0-----:R-:W-:-:S05]  /*1b5f0*/  PRMT R3, R164, 0x8880, RZ ;  /* 0x00008880a4037816 */ /* 0x001fca00000000ff */
[----:B------:R-:W-:-:S07]  /*1b600*/  IMAD R2, R3, R180, RZ ;  /* 0x000000b403027224 */ /* 0x000fce00078e02ff */
.L_x_389:
[----:B------:R-:W-:Y:S05]  /*1b610*/  BSYNC B1 ;  /* 0x0000000000017941 */ /* 0x000fea0003800000 */
.L_x_388:
        /* <DEDUP_REMOVED lines=12> */
.L_x_391:
[----:B------:R-:W-:Y:S05]  /*1b6e0*/  BSYNC B1 ;  /* 0x0000000000017941 */ /* 0x000fea0003800000 */
.L_x_390:
[----:B------:R-:W-:Y:S01]  /*1b6f0*/  @!P4 IMAD R65, R65, R165, R2 ;  /* 0x000000a54141c224 */ /* 0x000fe200078e0202 */
[----:B------:R-:W-:Y:S04]  /*1b700*/  BSSY B1, `(.L_x_392) ;  /* 0x0000006000017945 */ /* 0x000fe80003800000 */
[----:B------:R0:W-:Y:S01]  /*1b710*/  @!P4 STG.E.U8 desc[UR36][R6.64+0x51], R65 ;  /* 0x000051410600c986 */ /* 0x0001e2000c101124 */
[----:B------:R-:W-:Y:S05]  /*1b720*/  @P3 BRA `(.L_x_393) ;  /* 0x00000000000c3947 */ /* 0x000fea0003800000 */
[----:B------:R-:W0:Y:S02]  /*1b730*/  LDG.E.U8 R164, desc[UR36][R152.64+0x50] ;  /* 0x0000502498a47981 */ /* 0x000e24000c1e1100 */
[----:B0-----:R-:W-:-:S05]  /*1b740*/  PRMT R3, R164, 0x8880, RZ ;  /* 0x00008880a4037816 */ /* 0x001fca00000000ff */
[----:B------:R-:W-:-:S07]  /*1b750*/  IMAD R2, R3, R180, RZ ;  /* 0x000000b403027224 */ /* 0x000fce00078e02ff */
.L_x_393:
[----:B------:R-:W-:Y:S05]  /*1b760*/  BSYNC B1 ;  /* 0x0000000000017941 */ /* 0x000fea0003800000 */
.L_x_392:
[----:B0-----:R-:W-:Y:S01]  /*1b770*/  @!P3 IMAD R3, R66, R165, R2 ;  /* 0x000000a54203b224 */ /* 0x001fe200078e0202 */
[----:B------:R-:W-:Y:S04]  /*1b780*/  BSSY B1, `(.L_x_394) ;  /* 0x0000006000017945 */ /* 0x000fe80003800000 */
[----:B------:R0:W-:Y:S01]  /*1b790*/  @!P3 STG.E.U8 desc[UR36][R8.64+0x50], R3 ;  /* 0x000050030800b986 */ /* 0x0001e2000c101124 */
[----:B------:R-:W-:Y:S05]  /*1b7a0*/  @P5 BRA `(.L_x_395) ;  /* 0x00000000000c5947 */ /* 0x000fea0003800000 */
[----:B------:R-:W0:Y:S02]  /*1b7b0*/  LDG.E.U8 R164, desc[UR36][R152.64+0x51] ;  /* 0x0000512498a47981 */ /* 0x000e24000c1e1100 */
[----:B0-----:R-:W-:-:S05]  /*1b7c0*/  PRMT R3, R164, 0x8880, RZ ;  /* 0x00008880a4037816 */ /* 0x001fca00000000ff */
[----:B------:R-:W-:-:S07]  /*1b7d0*/  IMAD R2, R3, R180, RZ ;  /* 0x000000b403027224 */ /* 0x000fce00078e02ff */
.L_x_395:
[----:B------:R-:W-:Y:S05]  /*1b7e0*/  BSYNC B1 ;  /* 0x0000000000017941 */ /* 0x000fea0003800000 */
.L_x_394:
[----:B------:R-:W-:Y:S01]  /*1b7f0*/  @!P5 IMAD R67, R67, R165, R2 ;  /* 0x000000a54343d224 */ /* 0x000fe200078e0202 */
[----:B------:R-:W-:Y:S04]  /*1b800*/  BSSY B1, `(.L_x_396) ;  /* 0x0000006000017945 */ /* 0x000fe80003800000 */
[----:B------:R0:W-:Y:S01]  /*1b810*/  @!P5 STG.E.U8 desc[UR36][R8.64+0x51], R67 ;  /* 0x000051430800d986 */ /* 0x0001e2000c101124 */
[----:B------:R-:W-:Y:S05]  /*1b820*/  @P6 BRA `(.L_x_397) ;  /* 0x00000000000c6947 */ /* 0x000fea0003800000 */
[----:B------:R-:W0:Y:S02]  /*1b830*/  LDG.E.U8 R164, desc[UR36][R14.64+0x58] ;  /* 0x000058240ea47981 */ /* 0x000e24000c1e1100 */
[----:B0-----:R-:W-:-:S05]  /*1b840*/  PRMT R3, R164, 0x8880, RZ ;  /* 0x00008880a4037816 */ /* 0x001fca00000000ff */
[----:B------:R-:W-:-:S07]  /*1b850*/  IMAD R2, R3, R180, RZ ;  /* 0x000000b403027224 */ /* 0x000fce00078e02ff */
.L_x_397:
[----:B------:R-:W-:Y:S05]  /*1b860*/  BSYNC B1 ;  /* 0x0000000000017941 */ /* 0x000fea0003800000 */
.L_x_396:
[----:B0-----:R-:W-:Y:S01]  /*1b870*/  @!P6 IMAD R3, R68, R165, R2 ;  /* 0x000000a54403e224 */ /* 0x001fe200078e0202 */
[----:B------:R-:W-:Y:S04]  /*1b880*/  BSSY B1, `(.L_x_398) ;  /* 0x0000006000017945 */ /* 0x000fe80003800000 */
[----:B------:R0:W-:Y:S01]  /*1b890*/  @!P6 STG.E.U8 desc[UR36][R6.64+0x58], R3 ;  /* 0x000058030600e986 */ /* 0x0001e2000c101124 */
[----:B------:R-:W-:Y:S05]  /*1b8a0*/  @P1 BRA `(.L_x_399) ;  /* 0x00000000000c1947 */ /* 0x000fea0003800000 */
[----:B------:R-:W0:Y:S02]  /*1b8b0*/  LDG.E.U8 R164, desc[UR36][R14.64+0x59] ;  /* 0x000059240ea47981 */ /* 0x000e24000c1e1100 */
[----:B0-----:R-:W-:-:S05]  /*1b8c0*/  PRMT R3, R164, 0x8880, RZ ;  /* 0x00008880a4037816 */ /* 0x001fca00000000ff */
[----:B------:R-:W-:-:S07]  /*1b8d0*/  IMAD R2, R3, R180, RZ ;  /* 0x000000b403027224 */ /* 0x000fce00078e02ff */
.L_x_399:
[----:B------:R-:W-:Y:S05]  /*1b8e0*/  BSYNC B1 ;  /* 0x0000000000017941 */ /* 0x000fea0003800000 */
.L_x_398:
        /* <DEDUP_REMOVED lines=12> */
.L_x_401:
[----:B------:R-:W-:Y:S05]  /*1b9b0*/  BSYNC B1 ;  /* 0x0000000000017941 */ /* 0x000fea0003800000 */
.L_x_400:
[----:B0-----:R-:W-:Y:S01]  /*1b9c0*/  @!P4 IMAD R3, R70, R165, R2 ;  /* 0x000000a54603c224 */ /* 0x001fe200078e0202 */
[----:B------:R-:W-:Y:S04]  /*1b9d0*/  BSSY B1, `(.L_x_402) ;  /* 0x0000006000017945 */ /* 0x000fe80003800000 */
[----:B------:R0:W-:Y:S01]  /*1b9e0*/  @!P4 STG.E.U8 desc[UR36][R8.64+0x58], R3 ;  /* 0x000058030800c986 */ /* 0x0001e2000c101124 */
[----:B------:R-:W-:Y:S05]  /*1b9f0*/  @P3 BRA `(.L_x_403) ;  /* 0x00000000000c3947 */ /* 0x000fea0003800000 */
[----:B------:R-:W0:Y:S02]  /*1ba00*/  LDG.E.U8 R164, desc[UR36][R152.64+0x59] ;  /* 0x0000592498a47981 */ /* 0x000e24000c1e1100 */
[----:B0-----:R-:W-:-:S05]  /*1ba10*/  PRMT R3, R164, 0x8880, RZ ;  /* 0x00008880a4037816 */ /* 0x001fca00000000ff */
[----:B------:R-:W-:-:S07]  /*1ba20*/  IMAD R2, R3, R180, RZ ;  /* 0x000000b403027224 */ /* 0x000fce00078e02ff */
.L_x_403:
[----:B------:R-:W-:Y:S05]  /*1ba30*/  BSYNC B1 ;  /* 0x0000000000017941 */ /* 0x000fea0003800000 */
.L_x_402:
[----:B------:R-:W-:Y:S01]  /*1ba40*/  @!P3 IMAD R71, R71, R165, R2 ;  /* 0x000000a54747b224 */ /* 0x000fe200078e0202 */
[----:B------:R-:W-:Y:S04]  /*1ba50*/  BSSY B1, `(.L_x_404) ;  /* 0x0000006000017945 */ /* 0x000fe80003800000 */
[----:B------:R0:W-:Y:S01]  /*1ba60*/  @!P3 STG.E.U8 desc[UR36][R8.64+0x59], R71 ;  /* 0x000059470800b986 */ /* 0x0001e2000c101124 */
[----:B------:R-:W-:Y:S05]  /*1ba70*/  @P5 BRA `(.L_x_405) ;  /* 0x00000000000c5947 */ /* 0x000fea0003800000 */
[----:B------:R-:W0:Y:S02]  /*1ba80*/  LDG.E.U8 R164, desc[UR36][R14.64+0x60] ;  /* 0x000060240ea47981 */ /* 0x000e24000c1e1100 */
[----:B0-----:R-:W-:-:S05]  /*1ba90*/  PRMT R3, R164, 0x8880, RZ ;  /* 0x00008880a4037816 */ /* 0x001fca00000000ff */
[----:B------:R-:W-:-:S07]  /*1baa0*/  IMAD R2, R3, R180, RZ ;  /* 0x000000b403027224 */ /* 0x000fce00078e02ff */
.L_x_405:
[----:B------:R-:W-:Y:S05]  /*1bab0*/  BSYNC B1 ;  /* 0x0000000000017941 */ /* 0x000fea0003800000 */
.L_x_404:
[----:B0-----:R-:W-:Y:S01]  /*1bac0*/  @!P5 IMAD R3, R72, R165, R2 ;  /* 0x000000a54803d224 */ /* 0x001fe200078e0202 */
[----:B------:R-:W-:Y:S04]  /*1bad0*/  BSSY B1, `(.L_x_406) ;  /* 0x0000006000017945 */ /* 0x000fe80003800000 */
[----:B------:R0:W-:Y:S01]  /*1bae0*/  @!P5 STG.E.U8 desc[UR36][R6.64+0x60], R3 ;  /* 0x000060030600d986 */ /* 0x0001e2000c101124 */
[----:B------:R-:W-:Y:S05]  /*1baf0*/  @P6 BRA `(.L_x_407) ;  /* 0x00000000000c6947 */ /* 0x000fea0003800000 */
[----:B------:R-:W0:Y:S02]  /*1bb00*/  LDG.E.U8 R164, desc[UR36][R14.64+0x61] ;  /* 0x000061240ea47981 */ /* 0x000e24000c1e1100 */
[----:B0-----:R-:W-:-:S05]  /*1bb10*/  PRMT R3, R164, 0x8880, RZ ;  /* 0x00008880a4037816 */ /* 0x001fca00000000ff */
[----:B------:R-:W-:-:S07]  /*1bb20*/  IMAD R2, R3, R180, RZ ;  /* 0x000000b403027224 */ /* 0x000fce00078e02ff */
.L_x_407:
[----:B------:R-:W-:Y:S05]  /*1bb30*/  BSYNC B1 ;  /* 0x0000000000017941 */ /* 0x000fea0003800000 */
.L_x_406:
[----:B------:R-:W-:Y:S01]  /*1bb40*/  @!P6 IMAD R73, R73, R165, R2 ;  /* 0x000000a54949e224 */ /* 0x000fe200078e0202 */
[----:B------:R-:W-:Y:S04]  /*1bb50*/  BSSY B1, `(.L_x_408) ;  /* 0x0000006000017945 */ /* 0x000fe80003800000 */
[----:B------:R0:W-:Y:S01]  /*1bb60*/  @!P6 STG.E.U8 desc[UR36][R6.64+0x61], R73 ;  /* 0x000061490600e986 */ /* 0x0001e2000c101124 */
[----:B------:R-:W-:Y:S05]  /*1bb70*/  @P1 BRA `(.L_x_409) ;  /* 0x00000000000c1947 */ /* 0x000fea0003800000 */
[----:B------:R-:W0:Y:S02]  /*1bb80*/  LDG.E.U8 R164, desc[UR36][R152.64+0x60] ;  /* 0x0000602498a47981 */ /* 0x000e24000c1e1100 */
[----:B0-----:R-:W-:-:S05]  /*1bb90*/  PRMT R3, R164, 0x8880, RZ ;  /* 0x00008880a4037816 */ /* 0x001fca00000000ff */
[----:B------:R-:W-:-:S07]  /*1bba0*/  IMAD R2, R3, R180, RZ ;  /* 0x000000b403027224 */ /* 0x000fce00078e02ff */
.L_x_409:
[----:B------:R-:W-:Y:S05]  /*1bbb0*/  BSYNC B1 ;  /* 0x0000000000017941 */ /* 0x000fea0003800000 */
.L_x_408:
        /* <DEDUP_REMOVED lines=12> */
.L_x_411:
[----:B------:R-:W-:Y:S05]  /*1bc80*/  BSYNC B1 ;  /* 0x0000000000017941 */ /* 0x000fea0003800000 */
.L_x_410:
[----:B------:R-:W-:Y:S01]  /*1bc90*/  @!P4 IMAD R75, R75, R165, R2 ;  /* 0x000000a54b4bc224 */ /* 0x000fe200078e0202 */
[----:B------:R-:W-:Y:S04]  /*1bca0*/  BSSY B1, `(.L_x_412) ;  /* 0x0000006000017945 */ /* 0x000fe80003800000 */
[----:B------:R0:W-:Y:S01]  /*1bcb0*/  @!P4 STG.E.U8 desc[UR36][R8.64+0x61], R75 ;  /* 0x0000614b0800c986 */ /* 0x0001e2000c101124 */
[----:B------:R-:W-:Y:S05]  /*1bcc0*/  @P3 BRA `(.L_x_413) ;  /* 0x00000000000c3947 */ /* 0x000fea0003800000 */
[----:B------:R-:W0:Y:S02]  /*1bcd0*/  LDG.E.U8 R164, desc[UR36][R14.64+0x68] ;  /* 0x000068240ea47981 */ /* 0x000e24000c1e1100 */
[----:B0-----:R-:W-:-:S05]  /*1bce0*/  PRMT R3, R164, 0x8880, RZ ;  /* 0x00008880a4037816 */ /* 0x001fca00000000ff */
[----:B------:R-:W-:-:S07]  /*1bcf0*/  IMAD R2, R3, R180, RZ ;  /* 0x000000b403027224 */ /* 0x000fce00078e02ff */
.L_x_413:
[----:B------:R-:W-:Y:S05]  /*1bd00*/  BSYNC B1 ;  /* 0x0000000000017941 */ /* 0x000fea0003800000 */
.L_x_412:
[----:B0-----:R-:W-:Y:S01]  /*1bd10*/  @!P3 IMAD R3, R76, R165, R2 ;  /* 0x000000a54c03b224 */ /* 0x001fe200078e0202 */
[----:B------:R-:W-:Y:S04]  /*1bd20*/  BSSY B1, `(.L_x_414) ;  /* 0x0000006000017945 */ /* 0x000fe80003800000 */
[----:B------:R0:W-:Y:S01]  /*1bd30*/  @!P3 STG.E.U8 desc[UR36][R6.64+0x68], R3 ;  /* 0x000068030600b986 */ /* 0x0001e2000c101124 */
[----:B------:R-:W-:Y:S05]  /*1bd40*/  @P5 BRA `(.L_x_415) ;  /* 0x00000000000c5947 */ /* 0x000fea0003800000 */
[----:B------:R-:W0:Y:S02]  /*1bd50*/  LDG.E.U8 R164, desc[UR36][R14.64+0x69] ;  /* 0x000069240ea47981 */ /* 0x000e24000c1e1100 */
[----:B0-----:R-:W-:-:S05]  /*1bd60*/  PRMT R3, R164, 0x8880, RZ ;  /* 0x00008880a4037816 */ /* 0x001fca00000000ff */
[----:B------:R-:W-:-:S07]  /*1bd70*/  IMAD R2, R3, R180, RZ ;  /* 0x000000b403027224 */ /* 0x000fce00078e02ff */
.L_x_415:
[----:B------:R-:W-:Y:S05]  /*1bd80*/  BSYNC B1 ;  /* 0x0000000000017941 */ /* 0x000fea0003800000 */
.L_x_414:
[----:B------:R-:W-:Y:S01]  /*1bd90*/  @!P5 IMAD R77, R77, R165, R2 ;  /* 0x000000a54d4dd224 */ /* 0x000fe200078e0202 */
[----:B------:R-:W-:Y:S04]  /*1bda0*/  BSSY B1, `(.L_x_416) ;  /* 0x0000006000017945 */ /* 0x000fe80003800000 */
[----:B------:R0:W-:Y:S01]  /*1bdb0*/  @!P5 STG.E.U8 desc[UR36][R6.64+0x69], R77 ;  /* 0x0000694d0600d986 */ /* 0x0001e2000c101124 */
[----:B------:R-:W-:Y:S05]  /*1bdc0*/  @P6 BRA `(.L_x_417) ;  /* 0x00000000000c6947 */ /* 0x000fea0003800000 */
[----:B------:R-:W0:Y:S02]  /*1bdd0*/  LDG.E.U8 R164, desc[UR36][R152.64+0x68] ;  /* 0x0000682498a47981 */ /* 0x000e24000c1e1100 */
[----:B0-----:R-:W-:-:S05]  /*1bde0*/  PRMT R3, R164, 0x8880, RZ ;  /* 0x00008880a4037816 */ /* 0x001fca00000000ff */
[----:B------:R-:W-:-:S07]  /*1bdf0*/  IMAD R2, R3, R180, RZ ;  /* 0x000000b403027224 */ /* 0x000fce00078e02ff */
.L_x_417:
[----:B------:R-:W-:Y:S05]  /*1be00*/  BSYNC B1 ;  /* 0x0000000000017941 */ /* 0x000fea0003800000 */
.L_x_416:
[----:B0-----:R-:W-:Y:S01]  /*1be10*/  @!P6 IMAD R3, R78, R165, R2 ;  /* 0x000000a54e03e224 */ /* 0x001fe200078e0202 */
[----:B------:R-:W-:Y:S04]  /*1be20*/  BSSY B1, `(.L_x_418) ;  /* 0x0000006000017945 */ /* 0x000fe80003800000 */
[----:B------:R0:W-:Y:S01]  /*1be30*/  @!P6 STG.E.U8 desc[UR36][R8.64+0x68], R3 ;  /* 0x000068030800e986 */ /* 0x0001e2000c101124 */
[----:B------:R-:W-:Y:S05]  /*1be40*/  @P1 BRA `(.L_x_419) ;  /* 0x00000000000c1947 */ /* 0x000fea0003800000 */
[----:B------:R-:W0:Y:S02]  /*1be50*/  LDG.E.U8 R164, desc[UR36][R152.64+0x69] ;  /* 0x0000692498a47981 */ /* 0x000e24000c1e1100 */
[----:B0-----:R-:W-:-:S05]  /*1be60*/  PRMT R3, R164, 0x8880, RZ ;  /* 0x00008880a4037816 */ /* 0x001fca00000000ff */
[----:B------:R-:W-:-:S07]  /*1be70*/  IMAD R2, R3, R180, RZ ;  /* 0x000000b403027224 */ /* 0x000fce00078e02ff */
.L_x_419:
[----:B------:R-:W-:Y:S05]  /*1be80*/  BSYNC B1 ;  /* 0x0000000000017941 */ /* 0x000fea0003800000 */
.L_x_418:
        /* <DEDUP_REMOVED lines=12> */
.L_x_421:
[----:B------:R-:W-:Y:S05]  /*1bf50*/  BSYNC B1 ;  /* 0x0000000000017941 */ /* 0x000fea0003800000 */
.L_x_420:
[----:B0-----:R-:W-:Y:S01]  /*1bf60*/  @!P4 IMAD R3, R80, R165, R2 ;  /* 0x000000a55003c224 */ /* 0x001fe200078e0202 */
[----:B------:R-:W-:Y:S04]  /*1bf70*/  BSSY B1, `(.L_x_422) ;  /* 0x0000006000017945 */ /* 0x000fe80003800000 */
[----:B------:R0:W-:Y:S01]  /*1bf80*/  @!P4 STG.E.U8 desc[UR36][R6.64+0x70], R3 ;  /* 0x000070030600c986 */ /* 0x0001e2000c101124 */
[----:B------:R-:W-:Y:S05]  /*1bf90*/  @P3 BRA `(.L_x_423) ;  /* 0x00000000000c3947 */ /* 0x000fea0003800000 */
[----:B------:R-:W0:Y:S02]  /*1bfa0*/  LDG.E.U8 R164, desc[UR36][R14.64+0x71] ;  /* 0x000071240ea47981 */ /* 0x000e24000c1e1100 */
[----:B0-----:R-:W-:-:S05]  /*1bfb0*/  PRMT R3, R164, 0x8880, RZ ;  /* 0x00008880a4037816 */ /* 0x001fca00000000ff */
[----:B------:R-:W-:-:S07]  /*1bfc0*/  IMAD R2, R3, R180, RZ ;  /* 0x000000b403027224 */ /* 0x000fce00078e02ff */
.L_x_423:
[----:B------:R-:W-:Y:S05]  /*1bfd0*/  BSYNC B1 ;  /* 0x0000000000017941 */ /* 0x000fea0003800000 */
.L_x_422:
[----:B------:R-:W-:Y:S01]  /*1bfe0*/  @!P3 IMAD R81, R81, R165, R2 ;  /* 0x000000a55151b224 */ /* 0x000fe200078e0202 */
[----:B------:R-:W-:Y:S04]  /*1bff0*/  BSSY B1, `(.L_x_424) ;  /* 0x0000006000017945 */ /* 0x000fe80003800000 */
[----:B------:R0:W-:Y:S01]  /*1c000*/  @!P3 STG.E.U8 desc[UR36][R6.64+0x71], R81 ;  /* 0x000071510600b986 */ /* 0x0001e2000c101124 */
[----:B------:R-:W-:Y:S05]  /*1c010*/  @P5 BRA `(.L_x_425) ;  /* 0x00000000000c5947 */ /* 0x000fea0003800000 */
[----:B------:R-:W0:Y:S02]  /*1c020*/  LDG.E.U8 R164, desc[UR36][R152.64+0x70] ;  /* 0x0000702498a47981 */ /* 0x000e24000c1e1100 */
[----:B0-----:R-:W-:-:S05]  /*1c030*/  PRMT R3, R164, 0x8880, RZ ;  /* 0x00008880a4037816 */ /* 0x001fca00000000ff */
[----:B------:R-:W-:-:S07]  /*1c040*/  IMAD R2, R3, R180, RZ ;  /* 0x000000b403027224 */ /* 0x000fce00078e02ff */
.L_x_425:
[----:B------:R-:W-:Y:S05]  /*1c050*/  BSYNC B1 ;  /* 0x0000000000017941 */ /* 0x000fea0003800000 */
.L_x_424:
[----:B0-----:R-:W-:Y:S01]  /*1c060*/  @!P5 IMAD R3, R82, R165, R2 ;  /* 0x000000a55203d224 */ /* 0x001fe200078e0202 */
[----:B------:R-:W-:Y:S04]  /*1c070*/  BSSY B1, `(.L_x_426) ;  /* 0x0000006000017945 */ /* 0x000fe80003800000 */
[----:B------:R0:W-:Y:S01]  /*1c080*/  @!P5 STG.E.U8 desc[UR36][R8.64+0x70], R3 ;  /* 0x000070030800d986 */ /* 0x0001e2000c101124 */
[----:B------:R-:W-:Y:S05]  /*1c090*/  @P6 BRA `(.L_x_427) ;  /* 0x00000000000c6947 */ /* 0x000fea0003800000 */
[----:B------:R-:W0:Y:S02]  /*1c0a0*/  LDG.E.U8 R164, desc[UR36][R152.64+0x71] ;  /* 0x0000712498a47981 */ /* 0x000e24000c1e1100 */
[----:B0-----:R-:W-:-:S05]  /*1c0b0*/  PRMT R3, R164, 0x8880, RZ ;  /* 0x00008880a4037816 */ /* 0x001fca00000000ff */
[----:B------:R-:W-:-:S07]  /*1c0c0*/  IMAD R2, R3, R180, RZ ;  /* 0x000000b403027224 */ /* 0x000fce00078e02ff */
.L_x_427:
[----:B------:R-:W-:Y:S05]  /*1c0d0*/  BSYNC B1 ;  /* 0x0000000000017941 */ /* 0x000fea0003800000 */
.L_x_426:
[----:B------:R-:W-:Y:S01]  /*1c0e0*/  @!P6 IMAD R83, R83, R165, R2 ;  /* 0x000000a55353e224 */ /* 0x000fe200078e0202 */
[----:B------:R-:W-:Y:S04]  /*1c0f0*/  BSSY B1, `(.L_x_428) ;  /* 0x0000006000017945 */ /* 0x000fe80003800000 */
[----:B------:R0:W-:Y:S01]  /*1c100*/  @!P6 STG.E.U8 desc[UR36][R8.64+0x71], R83 ;  /* 0x000071530800e986 */ /* 0x0001e2000c101124 */
[----:B------:R-:W-:Y:S05]  /*1c110*/  @P1 BRA `(.L_x_429) ;  /* 0x00000000000c1947 */ /* 0x000fea0003800000 */
[----:B------:R-:W0:Y:S02]  /*1c120*/  LDG.E.U8 R164, desc[UR36][R14.64+0x78] ;  /* 0x000078240ea47981 */ /* 0x000e24000c1e1100 */
[----:B0-----:R-:W-:-:S05]  /*1c130*/  PRMT R3, R164, 0x8880, RZ ;  /* 0x00008880a4037816 */ /* 0x001fca00000000ff */
[----:B------:R-:W-:-:S07]  /*1c140*/  IMAD R2, R3, R180, RZ ;  /* 0x000000b403027224 */ /* 0x000fce00078e02ff */
.L_x_429:
[----:B------:R-:W-:Y:S05]  /*1c150*/  BSYNC B1 ;  /* 0x0000000000017941 */ /* 0x000fea0003800000 */
.L_x_428:
        /* <DEDUP_REMOVED lines=12> */
.L_x_431:
[----:B------:R-:W-:Y:S05]  /*1c220*/  BSYNC B1 ;  /* 0x0000000000017941 */ /* 0x000fea0003800000 */
.L_x_430:
[----:B------:R-:W-:Y:S01]  /*1c230*/  @!P4 IMAD R85, R85, R165, R2 ;  /* 0x000000a55555c224 */ /* 0x000fe200078e0202 */
[----:B------:R-:W-:Y:S04]  /*1c240*/  BSSY B1, `(.L_x_432) ;  /* 0x0000006000017945 */ /* 0x000fe80003800000 */
[----:B------:R0:W-:Y:S01]  /*1c250*/  @!P4 STG.E.U8 desc[UR36][R6.64+0x79], R85 ;  /* 0x000079550600c986 */ /* 0x0001e2000c101124 */
[----:B------:R-:W-:Y:S05]  /*1c260*/  @P3 BRA `(.L_x_433) ;  /* 0x00000000000c3947 */ /* 0x000fea0003800000 */
[----:B------:R-:W0:Y:S02]  /*1c270*/  LDG.E.U8 R164, desc[UR36][R152.64+0x78] ;  /* 0x0000782498a47981 */ /* 0x000e24000c1e1100 */
[----:B0-----:R-:W-:-:S05]  /*1c280*/  PRMT R3, R164, 0x8880, RZ ;  /* 0x00008880a4037816 */ /* 0x001fca00000000ff */
[----:B------:R-:W-:-:S07]  /*1c290*/  IMAD R2, R3, R180, RZ ;  /* 0x000000b403027224 */ /* 0x000fce00078e02ff */
.L_x_433:
[----:B------:R-:W-:Y:S05]  /*1c2a0*/  BSYNC B1 ;  /* 0x0000000000017941 */ /* 0x000fea0003800000 */
.L_x_432:
[----:B0-----:R-:W-:Y:S01]  /*1c2b0*/  @!P3 IMAD R3, R86, R165, R2 ;  /* 0x000000a55603b224 */ /* 0x001fe200078e0202 */
[----:B------:R-:W-:Y:S04]  /*1c2c0*/  BSSY B1, `(.L_x_434) ;  /* 0x0000006000017945 */ /* 0x000fe80003800000 */
[----:B------:R0:W-:Y:S01]  /*1c2d0*/  @!P3 STG.E.U8 desc[UR36][R8.64+0x78], R3 ;  /* 0x000078030800b986 */ /* 0x0001e2000c101124 */
[----:B------:R-:W-:Y:S05]  /*1c2e0*/  @P5 BRA `(.L_x_435) ;  /* 0x00000000000c5947 */ /* 0x000fea0003800000 */
[----:B------:R-:W0:Y:S02]  /*1c2f0*/  LDG.E.U8 R164, desc[UR36][R152.64+0x79] ;  /* 0x0000792498a47981 */ /* 0x000e24000c1e1100 */
[----:B0-----:R-:W-:-:S05]  /*1c300*/  PRMT R3, R164, 0x8880, RZ ;  /* 0x00008880a4037816 */ /* 0x001fca00000000ff */
[----:B------:R-:W-:-:S07]  /*1c310*/  IMAD R2, R3, R180, RZ ;  /* 0x000000b403027224 */ /* 0x000fce00078e02ff */
.L_x_435:
[----:B------:R-:W-:Y:S05]  /*1c320*/  BSYNC B1 ;  /* 0x0000000000017941 */ /* 0x000fea0003800000 */
.L_x_434:
[----:B------:R-:W-:Y:S01]  /*1c330*/  @!P5 IMAD R87, R87, R165, R2 ;  /* 0x000000a55757d224 */ /* 0x000fe200078e0202 */
[----:B------:R-:W-:Y:S04]  /*1c340*/  BSSY B1, `(.L_x_436) ;  /* 0x0000006000017945 */ /* 0x000fe80003800000 */
[----:B------:R0:W-:Y:S01]  /*1c350*/  @!P5 STG.E.U8 desc[UR36][R8.64+0x79], R87 ;  /* 0x000079570800d986 */ /* 0x0001e2000c101124 */
[----:B------:R-:W-:Y:S05]  /*1c360*/  @P6 BRA `(.L_x_437) ;  /* 0x00000000000c6947 */ /* 0x000fea0003800000 */
[----:B------:R-:W0:Y:S02]  /*1c370*/  LDG.E.U8 R164, desc[UR36][R14.64+0x80] ;  /* 0x000080240ea47981 */ /* 0x000e24000c1e1100 */
[----:B0-----:R-:W-:-:S05]  /*1c380*/  PRMT R3, R164, 0x8880, RZ ;  /* 0x00008880a4037816 */ /* 0x001fca00000000ff */
[----:B------:R-:W-:-:S07]  /*1c390*/  IMAD R2, R3, R180, RZ ;  /* 0x000000b403027224 */ /* 0x000fce00078e02ff */
.L_x_437:
[----:B------:R-:W-:Y:S05]  /*1c3a0*/  BSYNC B1 ;  /* 0x0000000000017941 */ /* 0x000fea0003800000 */
.L_x_436:
[----:B0-----:R-:W-:Y:S01]  /*1c3b0*/  @!P6 IMAD R3, R88, R165, R2 ;  /* 0x000000a55803e224 */ /* 0x001fe200078e0202 */
[----:B------:R-:W-:Y:S04]  /*1c3c0*/  BSSY B1, `(.L_x_438) ;  /* 0x0000006000017945 */ /* 0x000fe80003800000 */
[----:B------:R0:W-:Y:S01]  /*1c3d0*/  @!P6 STG.E.U8 desc[UR36][R6.64+0x80], R3 ;  /* 0x000080030600e986 */ /* 0x0001e2000c101124 */
[----:B------:R-:W-:Y:S05]  /*1c3e0*/  @P1 BRA `(.L_x_439) ;  /* 0x00000000000c1947 */ /* 0x000fea0003800000 */
[----:B------:R-:W0:Y:S02]  /*1c3f0*/  LDG.E.U8 R164, desc[UR36][R14.64+0x81] ;  /* 0x000081240ea47981 */ /* 0x000e24000c1e1100 */
[----:B0-----:R-:W-:-:S05]  /*1c400*/  PRMT R3, R164, 0x8880, RZ ;  /* 0x00008880a4037816 */ /* 0x001fca00000000ff */
[----:B------:R-:W-:-:S07]  /*1c410*/  IMAD R2, R3, R180, RZ ;  /* 0x000000b403027224 */ /* 0x000fce00078e02ff */
.L_x_439:
[----:B------:R-:W-:Y:S05]  /*1c420*/  BSYNC B1 ;  /* 0x0000000000017941 */ /* 0x000fea0003800000 */
.L_x_438:
        /* <DEDUP_REMOVED lines=12> */
.L_x_441:
[----:B------:R-:W-:Y:S05]  /*1c4f0*/  BSYNC B1 ;  /* 0x0000000000017941 */ /* 0x000fea0003800000 */
.L_x_440:
[----:B0-----:R-:W-:Y:S01]  /*1c500*/  @!P4 IMAD R3, R90, R165, R2 ;  /* 0x000000a55a03c224 */ /* 0x001fe200078e0202 */
[----:B------:R-:W-:Y:S04]  /*1c510*/  BSSY B1, `(.L_x_442) ;  /* 0x0000006000017945 */ /* 0x000fe80003800000 */
[----:B------:R0:W-:Y:S01]  /*1c520*/  @!P4 STG.E.U8 desc[UR36][R8.64+0x80], R3 ;  /* 0x000080030800c986 */ /* 0x0001e2000c101124 */
[----:B------:R-:W-:Y:S05]  /*1c530*/  @P3 BRA `(.L_x_443) ;  /* 0x00000000000c3947 */ /* 0x000fea0003800000 */
[----:B------:R-:W0:Y:S02]  /*1c540*/  LDG.E.U8 R164, desc[UR36][R152.64+0x81] ;  /* 0x0000812498a47981 */ /* 0x000e24000c1e1100 */
[----:B0-----:R-:W-:-:S05]  /*1c550*/  PRMT R3, R164, 0x8880, RZ ;  /* 0x00008880a4037816 */ /* 0x001fca00000000ff */
[----:B------:R-:W-:-:S07]  /*1c560*/  IMAD R2, R3, R180, RZ ;  /* 0x000000b403027224 */ /* 0x000fce00078e02ff */
.L_x_443:
[----:B------:R-:W-:Y:S05]  /*1c570*/  BSYNC B1 ;  /* 0x0000000000017941 */ /* 0x000fea0003800000 */
.L_x_442:
[----:B------:R-:W-:Y:S01]  /*1c580*/  @!P3 IMAD R91, R91, R165, R2 ;  /* 0x000000a55b5bb224 */ /* 0x000fe200078e0202 */
[----:B------:R-:W-:Y:S04]  /*1c590*/  BSSY B1, `(.L_x_444) ;  /* 0x0000006000017945 */ /* 0x000fe80003800000 */
[----:B------:R0:W-:Y:S01]  /*1c5a0*/  @!P3 STG.E.U8 desc[UR36][R8.64+0x81], R91 ;  /* 0x0000815b0800b986 */ /* 0x0001e2000c101124 */
[----:B------:R-:W-:Y:S05]  /*1c5b0*/  @P5 BRA `(.L_x_445) ;  /* 0x00000000000c5947 */ /* 0x000fea0003800000 */
[----:B------:R-:W0:Y:S02]  /*1c5c0*/  LDG.E.U8 R164, desc[UR36][R14.64+0x88] ;  /* 0x000088240ea47981 */ /* 0x000e24000c1e1100 */
[----:B0-----:R-:W-:-:S05]  /*1c5d0*/  PRMT R3, R164, 0x8880, RZ ;  /* 0x00008880a4037816 */ /* 0x001fca00000000ff */
[----:B------:R-:W-:-:S07]  /*1c5e0*/  IMAD R2, R3, R180, RZ ;  /* 0x000000b403027224 */ /* 0x000fce00078e02ff */
.L_x_445:
[----:B------:R-:W-:Y:S05]  /*1c5f0*/  BSYNC B1 ;  /* 0x0000000000017941 */ /* 0x000fea0003800000 */
.L_x_444:
[----:B0-----:R-:W-:Y:S01]  /*1c600*/  @!P5 IMAD R3, R92, R165, R2 ;  /* 0x000000a55c03d224 */ /* 0x001fe200078e0202 */
[----:B------:R-:W-:Y:S04]  /*1c610*/  BSSY B1, `(.L_x_446) ;  /* 0x0000006000017945 */ /* 0x000fe80003800000 */
[----:B------:R0:W-:Y:S01]  /*1c620*/  @!P5 STG.E.U8 desc[UR36][R6.64+0x88], R3 ;  /* 0x000088030600d986 */ /* 0x0001e2000c101124 */
[----:B------:R-:W-:Y:S05]  /*1c630*/  @P6 BRA `(.L_x_447) ;  /* 0x00000000000c6947 */ /* 0x000fea0003800000 */
[----:B------:R-:W0:Y:S02]  /*1c640*/  LDG.E.U8 R164, desc[UR36][R14.64+0x89] ;  /* 0x000089240ea47981 */ /* 0x000e24000c1e1100 */
[----:B0-----:R-:W-:-:S05]  /*1c650*/  PRMT R3, R164, 0x8880, RZ ;  /* 0x00008880a4037816 */ /* 0x001fca00000000ff */
[----:B------:R-:W-:-:S07]  /*1c660*/  IMAD R2, R3, R180, RZ ;  /* 0x000000b403027224 */ /* 0x000fce00078e02ff */
.L_x_447:
[----:B------:R-:W-:Y:S05]  /*1c670*/  BSYNC B1 ;  /* 0x0000000000017941 */ /* 0x000fea0003800000 */
.L_x_446:
[----:B------:R-:W-:Y:S01]  /*1c680*/  @!P6 IMAD R93, R93, R165, R2 ;  /* 0x000000a55d5de224 */ /* 0x000fe200078e0202 */
[----:B------:R-:W-:Y:S04]  /*1c690*/  BSSY B1, `(.L_x_448) ;  /* 0x0000006000017945 */ /* 0x000fe80003800000 */
[----:B------:R0:W-:Y:S01]  /*1c6a0*/  @!P6 STG.E.U8 desc[UR36][R6.64+0x89], R93 ;  /* 0x0000895d0600e986 */ /* 0x0001e2000c101124 */
[----:B------:R-:W-:Y:S05]  /*1c6b0*/  @P1 BRA `(.L_x_449) ;  /* 0x00000000000c1947 */ /* 0x000fea0003800000 */
[----:B------:R-:W0:Y:S02]  /*1c6c0*/  LDG.E.U8 R164, desc[UR36][R152.64+0x88] ;  /* 0x0000882498a47981 */ /* 0x000e24000c1e1100 */
[----:B0-----:R-:W-:-:S05]  /*1c6d0*/  PRMT R3, R164, 0x8880, RZ ;  /* 0x00008880a4037816 */ /* 0x001fca00000000ff */
[----:B------:R-:W-:-:S07]  /*1c6e0*/  IMAD R2, R3, R180, RZ ;  /* 0x000000b403027224 */ /* 0x000fce00078e02ff */
.L_x_449:
[----:B------:R-:W-:Y:S05]  /*1c6f0*/  BSYNC B1 ;  /* 0x0000000000017941 */ /* 0x000fea0003800000 */
.L_x_448:
        /* <DEDUP_REMOVED lines=12> */
.L_x_451:
[----:B------:R-:W-:Y:S05]  /*1c7c0*/  BSYNC B1 ;  /* 0x0000000000017941 */ /* 0x000fea0003800000 */
.L_x_450:
[----:B------:R-:W-:Y:S01]  /*1c7d0*/  @!P4 IMAD R95, R95, R165, R2 ;  /* 0x000000a55f5fc224 */ /* 0x000fe200078e0202 */
[----:B------:R-:W-:Y:S04]  /*1c7e0*/  BSSY B1, `(.L_x_452) ;  /* 0x0000006000017945 */ /* 0x000fe80003800000 */
[----:B------:R0:W-:Y:S01]  /*1c7f0*/  @!P4 STG.E.U8 desc[UR36][R8.64+0x89], R95 ;  /* 0x0000895f0800c986 */ /* 0x0001e2000c101124 */
[----:B------:R-:W-:Y:S05]  /*1c800*/  @P3 BRA `(.L_x_453) ;  /* 0x00000000000c3947 */ /* 0x000fea0003800000 */
[----:B------:R-:W0:Y:S02]  /*1c810*/  LDG.E.U8 R164, desc[UR36][R14.64+0x90] ;  /* 0x000090240ea47981 */ /* 0x000e24000c1e1100 */
[----:B0-----:R-:W-:-:S05]  /*1c820*/  PRMT R3, R164, 0x8880, RZ ;  /* 0x00008880a4037816 */ /* 0x001fca00000000ff */
[----:B------:R-:W-:-:S07]  /*1c830*/  IMAD R2, R3, R180, RZ ;  /* 0x000000b403027224 */ /* 0x000fce00078e02ff */
.L_x_453:
[----:B------:R-:W-:Y:S05]  /*1c840*/  BSYNC B1 ;  /* 0x0000000000017941 */ /* 0x000fea0003800000 */
.L_x_452:
[----:B0-----:R-:W-:Y:S01]  /*1c850*/  @!P3 IMAD R3, R96, R165, R2 ;  /* 0x000000a56003b224 */ /* 0x001fe200078e0202 */
[----:B------:R-:W-:Y:S04]  /*1c860*/  BSSY B1, `(.L_x_454) ;  /* 0x0000006000017945 */ /* 0x000fe80003800000 */
[----:B------:R0:W-:Y:S01]  /*1c870*/  @!P3 STG.E.U8 desc[UR36][R6.64+0x90], R3 ;  /* 0x000090030600b986 */ /* 0x0001e2000c101124 */
[----:B------:R-:W-:Y:S05]  /*1c880*/  @P5 BRA `(.L_x_455) ;  /* 0x00000000000c5947 */ /* 0x000fea0003800000 */
[----:B------:R-:W0:Y:S02]  /*1c890*/  LDG.E.U8 R164, desc[UR36][R14.64+0x91] ;  /* 0x000091240ea47981 */ /* 0x000e24000c1e1100 */
[----:B0-----:R-:W-:-:S05]  /*1c8a0*/  PRMT R3, R164, 0x8880, RZ ;  /* 0x00008880a4037816 */ /* 0x001fca00000000ff */
[----:B------:R-:W-:-:S07]  /*1c8b0*/  IMAD R2, R3, R180, RZ ;  /* 0x000000b403027224 */ /* 0x000fce00078e02ff */
.L_x_455:
[----:B------:R-:W-:Y:S05]  /*1c8c0*/  BSYNC B1 ;  /* 0x0000000000017941 */ /* 0x000fea0003800000 */
.L_x_454:
[----:B------:R-:W-:Y:S01]  /*1c8d0*/  @!P5 IMAD R97, R97, R165, R2 ;  /* 0x000000a56161d224 */ /* 0x000fe200078e0202 */
[----:B------:R-:W-:Y:S04]  /*1c8e0*/  BSSY B1, `(.L_x_456) ;  /* 0x0000006000017945 */ /* 0x000fe80003800000 */
[----:B------:R0:W-:Y:S01]  /*1c8f0*/  @!P5 STG.E.U8 desc[UR36][R6.64+0x91], R97 ;  /* 0x000091610600d986 */ /* 0x0001e2000c101124 */
[----:B------:R-:W-:Y:S05]  /*1c900*/  @P6 BRA `(.L_x_457) ;  /* 0x00000000000c6947 */ /* 0x000fea0003800000 */
[----:B------:R-:W0:Y:S02]  /*1c910*/  LDG.E.U8 R164, desc[UR36][R152.64+0x90] ;  /* 0x0000902498a47981 */ /* 0x000e24000c1e1100 */
[----:B0-----:R-:W-:-:S05]  /*1c920*/  PRMT R3, R164, 0x8880, RZ ;  /* 0x00008880a4037816 */ /* 0x001fca00000000ff */
[----:B------:R-:W-:-:S07]  /*1c930*/  IMAD R2, R3, R180, RZ ;  /* 0x000000b403027224 */ /* 0x000fce00078e02ff */
.L_x_457:
[----:B------:R-:W-:Y:S05]  /*1c940*/  BSYNC B1 ;  /* 0x0000000000017941 */ /* 0x000fea0003800000 */
.L_x_456:
[----:B0-----:R-:W-:Y:S01]  /*1c950*/  @!P6 IMAD R3, R98, R165, R2 ;  /* 0x000000a56203e224 */ /* 0x001fe200078e0202 */
[----:B------:R-:W-:Y:S04]  /*1c960*/  BSSY B1, `(.L_x_458) ;  /* 0x0000006000017945 */ /* 0x000fe80003800000 */
[----:B------:R0:W-:Y:S01]  /*1c970*/  @!P6 STG.E.U8 desc[UR36][R8.64+0x90], R3 ;  /* 0x000090030800e986 */ /* 0x0001e2000c101124 */
[----:B------:R-:W-:Y:S05]  /*1c980*/  @P1 BRA `(.L_x_459) ;  /* 0x00000000000c1947 */ /* 0x000fea0003800000 */
[----:B------:R-:W0:Y:S02]  /*1c990*/  LDG.E.U8 R164, desc[UR36][R152.64+0x91] ;  /* 0x0000912498a47981 */ /* 0x000e24000c1e1100 */
[----:B0-----:R-:W-:-:S05]  /*1c9a0*/  PRMT R3, R164, 0x8880, RZ ;  /* 0x00008880a4037816 */ /* 0x001fca00000000ff */
[----:B------:R-:W-:-:S07]  /*1c9b0*/  IMAD R2, R3, R180, RZ ;  /* 0x000000b403027224 */ /* 0x000fce00078e02ff */
.L_x_459:
[----:B------:R-:W-:Y:S05]  /*1c9c0*/  BSYNC B1 ;  /* 0x0000000000017941 */ /* 0x000fea0003800000 */
.L_x_458:
        /* <DEDUP_REMOVED lines=12> */
.L_x_461:
[----:B------:R-:W-:Y:S05]  /*1ca90*/  BSYNC B1 ;  /* 0x0000000000017941 */ /* 0x000fea0003800000 */
.L_x_460:
[----:B0-----:R-:W-:Y:S01]  /*1caa0*/  @!P4 IMAD R3, R100, R165, R2 ;  /* 0x000000a56403c224 */ /* 0x001fe200078e0202 */
[----:B------:R-:W-:Y:S04]  /*1cab0*/  BSSY B1, `(.L_x_462) ;  /* 0x0000006000017945 */ /* 0x000fe80003800000 */
[----:B------:R0:W-:Y:S01]  /*1cac0*/  @!P4 STG.E.U8 desc[UR36][R6.64+0x98], R3 ;  /* 0x000098030600c986 */ /* 0x0001e2000c101124 */
[----:B------:R-:W-:Y:S05]  /*1cad0*/  @P3 BRA `(.L_x_463) ;  /* 0x00000000000c3947 */ /* 0x000fea0003800000 */
[----:B------:R-:W0:Y:S02]  /*1cae0*/  LDG.E.U8 R164, desc[UR36][R14.64+0x99] ;  /* 0x000099240ea47981 */ /* 0x000e24000c1e1100 */
[----:B0-----:R-:W-:-:S05]  /*1caf0*/  PRMT R3, R164, 0x8880, RZ ;  /* 0x00008880a4037816 */ /* 0x001fca00000000ff */
[----:B------:R-:W-:-:S07]  /*1cb00*/  IMAD R2, R3, R180, RZ ;  /* 0x000000b403027224 */ /* 0x000fce00078e02ff */
.L_x_463:
[----:B------:R-:W-:Y:S05]  /*1cb10*/  BSYNC B1 ;  /* 0x0000000000017941 */ /* 0x000fea0003800000 */
.L_x_462:
[----:B------:R-:W-:Y:S01]  /*1cb20*/  @!P3 IMAD R101, R101, R165, R2 ;  /* 0x000000a56565b224 */ /* 0x000fe200078e0202 */
[----:B------:R-:W-:Y:S04]  /*1cb30*/  BSSY B1, `(.L_x_464) ;  /* 0x0000006000017945 */ /* 0x000fe80003800000 */
[----:B------:R0:W-:Y:S01]  /*1cb40*/  @!P3 STG.E.U8 desc[UR36][R6.64+0x99], R101 ;  /* 0x000099650600b986 */ /* 0x0001e2000c101124 */
[----:B------:R-:W-:Y:S05]  /*1cb50*/  @P5 BRA `(.L_x_465) ;  /* 0x00000000000c5947 */ /* 0x000fea0003800000 */
[----:B------:R-:W0:Y:S02]  /*1cb60*/  LDG.E.U8 R164, desc[UR36][R152.64+0x98] ;  /* 0x0000982498a47981 */ /* 0x000e24000c1e1100 */
[----:B0-----:R-:W-:-:S05]  /*1cb70*/  PRMT R3, R164, 0x8880, RZ ;  /* 0x00008880a4037816 */ /* 0x001fca00000000ff */
[----:B------:R-:W-:-:S07]  /*1cb80*/  IMAD R2, R3, R180, RZ ;  /* 0x000000b403027224 */ /* 0x000fce00078e02ff */
.L_x_465:
[----:B------:R-:W-:Y:S05]  /*1cb90*/  BSYNC B1 ;  /* 0x0000000000017941 */ /* 0x000fea0003800000 */
.L_x_464:
[----:B0-----:R-:W-:Y:S01]  /*1cba0*/  @!P5 IMAD R3, R102, R165, R2 ;  /* 0x000000a56603d224 */ /* 0x001fe200078e0202 */
[----:B------:R-:W-:Y:S04]  /*1cbb0*/  BSSY B1, `(.L_x_466) ;  /* 0x0000006000017945 */ /* 0x000fe80003800000 */
[----:B------:R0:W-:Y:S01]  /*1cbc0*/  @!P5 STG.E.U8 desc[UR36][R8.64+0x98], R3 ;  /* 0x000098030800d986 */ /* 0x0001e2000c101124 */
[----:B------:R-:W-:Y:S05]  /*1cbd0*/  @P6 BRA `(.L_x_467) ;  /* 0x00000000000c6947 */ /* 0x000fea0003800000 */
[----:B------:R-:W0:Y:S02]  /*1cbe0*/  LDG.E.U8 R164, desc[UR36][R152.64+0x99] ;  /* 0x0000992498a47981 */ /* 0x000e24000c1e1100 */
[----:B0-----:R-:W-:-:S05]  /*1cbf0*/  PRMT R3, R164, 0x8880, RZ ;  /* 0x00008880a4037816 */ /* 0x001fca00000000ff */
[----:B------:R-:W-:-:S07]  /*1cc00*/  IMAD R2, R3, R180, RZ ;  /* 0x000000b403027224 */ /* 0x000fce00078e02ff */
.L_x_467:
[----:B------:R-:W-:Y:S05]  /*1cc10*/  BSYNC B1 ;  /* 0x0000000000017941 */ /* 0x000fea0003800000 */
.L_x_466:
[----:B------:R-:W-:Y:S01]  /*1cc20*/  @!P6 IMAD R103, R103, R165, R2 ;  /* 0x000000a56767e224 */ /* 0x000fe200078e0202 */
[----:B------:R-:W-:Y:S04]  /*1cc30*/  BSSY B1, `(.L_x_468) ;  /* 0x0000006000017945 */ /* 0x000fe80003800000 */
[----:B------:R0:W-:Y:S01]  /*1cc40*/  @!P6 STG.E.U8 desc[UR36][R8.64+0x99], R103 ;  /* 0x000099670800e986 */ /* 0x0001e2000c101124 */
[----:B------:R-:W-:Y:S05]  /*1cc50*/  @P1 BRA `(.L_x_469) ;  /* 0x00000000000c1947 */ /* 0x000fea0003800000 */
[----:B------:R-:W0:Y:S02]  /*1cc60*/  LDG.E.U8 R164, desc[UR36][R14.64+0xa0] ;  /* 0x0000a0240ea47981 */ /* 0x000e24000c1e1100 */
[----:B0-----:R-:W-:-:S05]  /*1cc70*/  PRMT R3, R164, 0x8880, RZ ;  /* 0x00008880a4037816 */ /* 0x001fca00000000ff */
[----:B------:R-:W-:-:S07]  /*1cc80*/  IMAD R2, R3, R180, RZ ;  /* 0x000000b403027224 */ /* 0x000fce00078e02ff */
.L_x_469:
[----:B------:R-:W-:Y:S05]  /*1cc90*/  BSYNC B1 ;  /* 0x0000000000017941 */ /* 0x000fea0003800000 */
.L_x_468:
        /* <DEDUP_REMOVED lines=12> */
.L_x_471:
[----:B------:R-:W-:Y:S05]  /*1cd60*/  BSYNC B1 ;  /* 0x0000000000017941 */ /* 0x000fea0003800000 */
.L_x_470:
[----:B------:R-:W-:Y:S01]  /*1cd70*/  @!P4 IMAD R105, R105, R165, R2 ;  /* 0x000000a56969c224 */ /* 0x000fe200078e0202 */
[----:B------:R-:W-:Y:S04]  /*1cd80*/  BSSY B1, `(.L_x_472) ;  /* 0x0000006000017945 */ /* 0x000fe80003800000 */
[----:B------:R0:W-:Y:S01]  /*1cd90*/  @!P4 STG.E.U8 desc[UR36][R6.64+0xa1], R105 ;  /* 0x0000a1690600c986 */ /* 0x0001e2000c101124 */
[----:B------:R-:W-:Y:S05]  /*1cda0*/  @P3 BRA `(.L_x_473) ;  /* 0x00000000000c3947 */ /* 0x000fea0003800000 */
[----:B------:R-:W0:Y:S02]  /*1cdb0*/  LDG.E.U8 R164, desc[UR36][R152.64+0xa0] ;  /* 0x0000a02498a47981 */ /* 0x000e24000c1e1100 */
[----:B0-----:R-:W-:-:S05]  /*1cdc0*/  PRMT R3, R164, 0x8880, RZ ;  /* 0x00008880a4037816 */ /* 0x001fca00000000ff */
[----:B------:R-:W-:-:S07]  /*1cdd0*/  IMAD R2, R3, R180, RZ ;  /* 0x000000b403027224 */ /* 0x000fce00078e02ff */
.L_x_473:
[----:B------:R-:W-:Y:S05]  /*1cde0*/  BSYNC B1 ;  /* 0x0000000000017941 */ /* 0x000fea0003800000 */
.L_x_472:
[----:B0-----:R-:W-:Y:S01]  /*1cdf0*/  @!P3 IMAD R3, R106, R165, R2 ;  /* 0x000000a56a03b224 */ /* 0x001fe200078e0202 */
[----:B------:R-:W-:Y:S04]  /*1ce00*/  BSSY B1, `(.L_x_474) ;  /* 0x0000006000017945 */ /* 0x000fe80003800000 */
[----:B------:R0:W-:Y:S01]  /*1ce10*/  @!P3 STG.E.U8 desc[UR36][R8.64+0xa0], R3 ;  /* 0x0000a0030800b986 */ /* 0x0001e2000c101124 */
[----:B------:R-:W-:Y:S05]  /*1ce20*/  @P5 BRA `(.L_x_475) ;  /* 0x00000000000c5947 */ /* 0x000fea0003800000 */
[----:B------:R-:W0:Y:S02]  /*1ce30*/  LDG.E.U8 R164, desc[UR36][R152.64+0xa1] ;  /* 0x0000a12498a47981 */ /* 0x000e24000c1e1100 */
[----:B0-----:R-:W-:-:S05]  /*1ce40*/  PRMT R3, R164, 0x8880, RZ ;  /* 0x00008880a4037816 */ /* 0x001fca00000000ff */
[----:B------:R-:W-:-:S07]  /*1ce50*/  IMAD R2, R3, R180, RZ ;  /* 0x000000b403027224 */ /* 0x000fce00078e02ff */
.L_x_475:
[----:B------:R-:W-:Y:S05]  /*1ce60*/  BSYNC B1 ;  /* 0x0000000000017941 */ /* 0x000fea0003800000 */
.L_x_474:
[----:B------:R-:W-:Y:S01]  /*1ce70*/  @!P5 IMAD R107, R107, R165, R2 ;  /* 0x000000a56b6bd224 */ /* 0x000fe200078e0202 */
[----:B------:R-:W-:Y:S04]  /*1ce80*/  BSSY B1, `(.L_x_476) ;  /* 0x0000006000017945 */ /* 0x000fe80003800000 */
[----:B------:R0:W-:Y:S01]  /*1ce90*/  @!P5 STG.E.U8 desc[UR36][R8.64+0xa1], R107 ;  /* 0x0000a16b0800d986 */ /* 0x0001e2000c101124 */
[----:B------:R-:W-:Y:S05]  /*1cea0*/  @P6 BRA `(.L_x_477) ;  /* 0x00000000000c6947 */ /* 0x000fea0003800000 */
[----:B------:R-:W0:Y:S02]  /*1ceb0*/  LDG.E.U8 R164, desc[UR36][R14.64+0xa8] ;  /* 0x0000a8240ea47981 */ /* 0x000e24000c1e1100 */
[----:B0-----:R-:W-:-:S05]  /*1cec0*/  PRMT R3, R164, 0x8880, RZ ;  /* 0x00008880a4037816 */ /* 0x001fca00000000ff */
[----:B------:R-:W-:-:S07]  /*1ced0*/  IMAD R2, R3, R180, RZ ;  /* 0x000000b403027224 */ /* 0x000fce00078e02ff */
.L_x_477:
[----:B------:R-:W-:Y:S05]  /*1cee0*/  BSYNC B1 ;  /* 0x0000000000017941 */ /* 0x000fea0003800000 */
.L_x_476:
[----:B0-----:R-:W-:Y:S01]  /*1cef0*/  @!P6 IMAD R3, R108, R165, R2 ;  /* 0x000000a56c03e224 */ /* 0x001fe200078e0202 */
[----:B------:R-:W-:Y:S04]  /*1cf00*/  BSSY B1, `(.L_x_478) ;  /* 0x0000006000017945 */ /* 0x000fe80003800000 */
[----:B------:R0:W-:Y:S01]  /*1cf10*/  @!P6 STG.E.U8 desc[UR36][R6.64+0xa8], R3 ;  /* 0x0000a8030600e986 */ /* 0x0001e2000c101124 */
[----:B------:R-:W-:Y:S05]  /*1cf20*/  @P1 BRA `(.L_x_479) ;  /* 0x00000000000c1947 */ /* 0x000fea0003800000 */
[----:B------:R-:W0:Y:S02]  /*1cf30*/  LDG.E.U8 R164, desc[UR36][R14.64+0xa9] ;  /* 0x0000a9240ea47981 */ /* 0x000e24000c1e1100 */
[----:B0-----:R-:W-:-:S05]  /*1cf40*/  PRMT R3, R164, 0x8880, RZ ;  /* 0x00008880a4037816 */ /* 0x001fca00000000ff */
[----:B------:R-:W-:-:S07]  /*1cf50*/  IMAD R2, R3, R180, RZ ;  /* 0x000000b403027224 */ /* 0x000fce00078e02ff */
.L_x_479:
[----:B------:R-:W-:Y:S05]  /*1cf60*/  BSYNC B1 ;  /* 0x0000000000017941 */ /* 0x000fea0003800000 */
.L_x_478:
        /* <DEDUP_REMOVED lines=12> */
.L_x_481:
[----:B------:R-:W-:Y:S05]  /*1d030*/  BSYNC B1 ;  /* 0x0000000000017941 */ /* 0x000fea0003800000 */
.L_x_480:
[----:B0-----:R-:W-:Y:S01]  /*1d040*/  @!P4 IMAD R3, R110, R165, R2 ;  /* 0x000000a56e03c224 */ /* 0x001fe200078e0202 */
[----:B------:R-:W-:Y:S04]  /*1d050*/  BSSY B1, `(.L_x_482) ;  /* 0x0000006000017945 */ /* 0x000fe80003800000 */
[----:B------:R0:W-:Y:S01]  /*1d060*/  @!P4 STG.E.U8 desc[UR36][R8.64+0xa8], R3 ;  /* 0x0000a8030800c986 */ /* 0x0001e2000c101124 */
[----:B------:R-:W-:Y:S05]  /*1d070*/  @P3 BRA `(.L_x_483) ;  /* 0x00000000000c3947 */ /* 0x000fea0003800000 */
[----:B------:R-:W0:Y:S02]  /*1d080*/  LDG.E.U8 R164, desc[UR36][R152.64+0xa9] ;  /* 0x0000a92498a47981 */ /* 0x000e24000c1e1100 */
[----:B0-----:R-:W-:-:S05]  /*1d090*/  PRMT R3, R164, 0x8880, RZ ;  /* 0x00008880a4037816 */ /* 0x001fca00000000ff */
[----:B------:R-:W-:-:S07]  /*1d0a0*/  IMAD R2, R3, R180, RZ ;  /* 0x000000b403027224 */ /* 0x000fce00078e02ff */
.L_x_483:
[----:B------:R-:W-:Y:S05]  /*1d0b0*/  BSYNC B1 ;  /* 0x0000000000017941 */ /* 0x000fea0003800000 */
.L_x_482:
[----:B------:R-:W-:Y:S01]  /*1d0c0*/  @!P3 IMAD R111, R111, R165, R2 ;  /* 0x000000a56f6fb224 */ /* 0x000fe200078e0202 */
[----:B------:R-:W-:Y:S04]  /*1d0d0*/  BSSY B1, `(.L_x_484) ;  /* 0x0000006000017945 */ /* 0x000fe80003800000 */
[----:B------:R0:W-:Y:S01]  /*1d0e0*/  @!P3 STG.E.U8 desc[UR36][R8.64+0xa9], R111 ;  /* 0x0000a96f0800b986 */ /* 0x0001e2000c101124 */
[----:B------:R-:W-:Y:S05]  /*1d0f0*/  @P5 BRA `(.L_x_485) ;  /* 0x00000000000c5947 */ /* 0x000fea0003800000 */
[----:B------:R-:W0:Y:S02]  /*1d100*/  LDG.E.U8 R164, desc[UR36][R14.64+0xb0] ;  /* 0x0000b0240ea47981 */ /* 0x000e24000c1e1100 */
[----:B0-----:R-:W-:-:S05]  /*1d110*/  PRMT R3, R164, 0x8880, RZ ;  /* 0x00008880a4037816 */ /* 0x001fca00000000ff */
[----:B------:R-:W-:-:S07]  /*1d120*/  IMAD R2, R3, R180, RZ ;  /* 0x000000b403027224 */ /* 0x000fce00078e02ff */
.L_x_485:
[----:B------:R-:W-:Y:S05]  /*1d130*/  BSYNC B1 ;  /* 0x0000000000017941 */ /* 0x000fea0003800000 */
.L_x_484:
[----:B0-----:R-:W-:Y:S01]  /*1d140*/  @!P5 IMAD R3, R112, R165, R2 ;  /* 0x000000a57003d224 */ /* 0x001fe200078e0202 */
[----:B------:R-:W-:Y:S04]  /*1d150*/  BSSY B1, `(.L_x_486) ;  /* 0x0000006000017945 */ /* 0x000fe80003800000 */
[----:B------:R0:W-:Y:S01]  /*1d160*/  @!P5 STG.E.U8 desc[UR36][R6.64+0xb0], R3 ;  /* 0x0000b0030600d986 */ /* 0x0001e2000c101124 */
[----:B------:R-:W-:Y:S05]  /*1d170*/  @P6 BRA `(.L_x_487) ;  /* 0x00000000000c6947 */ /* 0x000fea0003800000 */
[----:B------:R-:W0:Y:S02]  /*1d180*/  LDG.E.U8 R164, desc[UR36][R14.64+0xb1] ;  /* 0x0000b1240ea47981 */ /* 0x000e24000c1e1100 */
[----:B0-----:R-:W-:-:S05]  /*1d190*/  PRMT R3, R164, 0x8880, RZ ;  /* 0x00008880a4037816 */ /* 0x001fca00000000ff */
[----:B------:R-:W-:-:S07]  /*1d1a0*/  IMAD R2, R3, R180, RZ ;  /* 0x000000b403027224 */ /* 0x000fce00078e02ff */
.L_x_487:
[----:B------:R-:W-:Y:S05]  /*1d1b0*/  BSYNC B1 ;  /* 0x0000000000017941 */ /* 0x000fea0003800000 */
.L_x_486:
[----:B------:R-:W-:Y:S01]  /*1d1c0*/  @!P6 IMAD R113, R113, R165, R2 ;  /* 0x000000a57171e224 */ /* 0x000fe200078e0202 */
[----:B------:R-:W-:Y:S04]  /*1d1d0*/  BSSY B1, `(.L_x_488) ;  /* 0x0000006000017945 */ /* 0x000fe80003800000 */
[----:B------:R0:W-:Y:S01]  /*1d1e0*/  @!P6 STG.E.U8 desc[UR36][R6.64+0xb1], R113 ;  /* 0x0000b1710600e986 */ /* 0x0001e2000c101124 */
[----:B------:R-:W-:Y:S05]  /*1d1f0*/  @P1 BRA `(.L_x_489) ;  /* 0x00000000000c1947 */ /* 0x000fea0003800000 */
[----:B------:R-:W0:Y:S02]  /*1d200*/  LDG.E.U8 R164, desc[UR36][R152.64+0xb0] ;  /* 0x0000b02498a47981 */ /* 0x000e24000c1e1100 */
[----:B0-----:R-:W-:-:S05]  /*1d210*/  PRMT R3, R164, 0x8880, RZ ;  /* 0x00008880a4037816 */ /* 0x001fca00000000ff */
[----:B------:R-:W-:-:S07]  /*1d220*/  IMAD R2, R3, R180, RZ ;  /* 0x000000b403027224 */ /* 0x000fce00078e02ff */
.L_x_489:
[----:B------:R-:W-:Y:S05]  /*1d230*/  BSYNC B1 ;  /* 0x0000000000017941 */ /* 0x000fea0003800000 */
.L_x_488:
        /* <DEDUP_REMOVED lines=12> */
.L_x_491:
[----:B------:R-:W-:Y:S05]  /*1d300*/  BSYNC B1 ;  /* 0x0000000000017941 */ /* 0x000fea0003800000 */
.L_x_490:
[----:B------:R-:W-:Y:S01]  /*1d310*/  @!P4 IMAD R115, R115, R165, R2 ;  /* 0x000000a57373c224 */ /* 0x000fe200078e0202 */
[----:B------:R-:W-:Y:S04]  /*1d320*/  BSSY B1, `(.L_x_492) ;  /* 0x0000006000017945 */ /* 0x000fe80003800000 */
[----:B------:R0:W-:Y:S01]  /*1d330*/  @!P4 STG.E.U8 desc[UR36][R8.64+0xb1], R115 ;  /* 0x0000b1730800c986 */ /* 0x0001e2000c101124 */
[----:B------:R-:W-:Y:S05]  /*1d340*/  @P3 BRA `(.L_x_493) ;  /* 0x00000000000c3947 */ /* 0x000fea0003800000 */
[----:B------:R-:W0:Y:S02]  /*1d350*/  LDG.E.U8 R164, desc[UR36][R14.64+0xb8] ;  /* 0x0000b8240ea47981 */ /* 0x000e24000c1e1100 */
[----:B0-----:R-:W-:-:S05]  /*1d360*/  PRMT R3, R164, 0x8880, RZ ;  /* 0x00008880a4037816 */ /* 0x001fca00000000ff */
[----:B------:R-:W-:-:S07]  /*1d370*/  IMAD R2, R3, R180, RZ ;  /* 0x000000b403027224 */ /* 0x000fce00078e02ff */
.L_x_493:
[----:B------:R-:W-:Y:S05]  /*1d380*/  BSYNC B1 ;  /* 0x0000000000017941 */ /* 0x000fea0003800000 */
.L_x_492:
[----:B0-----:R-:W-:Y:S01]  /*1d390*/  @!P3 IMAD R3, R116, R165, R2 ;  /* 0x000000a57403b224 */ /* 0x001fe200078e0202 */
[----:B------:R-:W-:Y:S04]  /*1d3a0*/  BSSY B1, `(.L_x_494) ;  /* 0x0000006000017945 */ /* 0x000fe80003800000 */
[----:B------:R0:W-:Y:S01]  /*1d3b0*/  @!P3 STG.E.U8 desc[UR36][R6.64+0xb8], R3 ;  /* 0x0000b8030600b986 */ /* 0x0001e2000c101124 */
[----:B------:R-:W-:Y:S05]  /*1d3c0*/  @P5 BRA `(.L_x_495) ;  /* 0x00000000000c5947 */ /* 0x000fea0003800000 */
[----:B------:R-:W0:Y:S02]  /*1d3d0*/  LDG.E.U8 R164, desc[UR36][R14.64+0xb9] ;  /* 0x0000b9240ea47981 */ /* 0x000e24000c1e1100 */
[----:B0-----:R-:W-:-:S05]  /*1d3e0*/  PRMT R3, R164, 0x8880, RZ ;  /* 0x00008880a4037816 */ /* 0x001fca00000000ff */
[----:B------:R-:W-:-:S07]  /*1d3f0*/  IMAD R2, R3, R180, RZ ;  /* 0x000000b403027224 */ /* 0x000fce00078e02ff */
.L_x_495:
[----:B------:R-:W-:Y:S05]  /*1d400*/  BSYNC B1 ;  /* 0x0000000000017941 */ /* 0x000fea0003800000 */
.L_x_494:
[----:B------:R-:W-:Y:S01]  /*1d410*/  @!P5 IMAD R117, R117, R165, R2 ;  /* 0x000000a57575d224 */ /* 0x000fe200078e0202 */
[----:B------:R-:W-:Y:S04]  /*1d420*/  BSSY B1, `(.L_x_496) ;  /* 0x0000006000017945 */ /* 0x000fe80003800000 */
[----:B------:R0:W-:Y:S01]  /*1d430*/  @!P5 STG.E.U8 desc[UR36][R6.64+0xb9], R117 ;  /* 0x0000b9750600d986 */ /* 0x0001e2000c101124 */
[----:B------:R-:W-:Y:S05]  /*1d440*/  @P6 BRA `(.L_x_497) ;  /* 0x00000000000c6947 */ /* 0x000fea0003800000 */
[----:B------:R-:W0:Y:S02]  /*1d450*/  LDG.E.U8 R164, desc[UR36][R152.64+0xb8] ;  /* 0x0000b82498a47981 */ /* 0x000e24000c1e1100 */
[----:B0-----:R-:W-:-:S05]  /*1d460*/  PRMT R3, R164, 0x8880, RZ ;  /* 0x00008880a4037816 */ /* 0x001fca00000000ff */
[----:B------:R-:W-:-:S07]  /*1d470*/  IMAD R2, R3, R180, RZ ;  /* 0x000000b403027224 */ /* 0x000fce00078e02ff */
.L_x_497:
[----:B------:R-:W-:Y:S05]  /*1d480*/  BSYNC B1 ;  /* 0x0000000000017941 */ /* 0x000fea0003800000 */
.L_x_496:
[----:B0-----:R-:W-:Y:S01]  /*1d490*/  @!P6 IMAD R3, R118, R165, R2 ;  /* 0x000000a57603e224 */ /* 0x001fe200078e0202 */
[----:B------:R-:W-:Y:S04]  /*1d4a0*/  BSSY B1, `(.L_x_498) ;  /* 0x0000006000017945 */ /* 0x000fe80003800000 */
[----:B------:R0:W-:Y:S01]  /*1d4b0*/  @!P6 STG.E.U8 desc[UR36][R8.64+0xb8], R3 ;  /* 0x0000b8030800e986 */ /* 0x0001e2000c101124 */
[----:B------:R-:W-:Y:S05]  /*1d4c0*/  @P1 BRA `(.L_x_499) ;  /* 0x00000000000c1947 */ /* 0x000fea0003800000 */
[----:B------:R-:W0:Y:S02]  /*1d4d0*/  LDG.E.U8 R164, desc[UR36][R152.64+0xb9] ;  /* 0x0000b92498a47981 */ /* 0x000e24000c1e1100 */
[----:B0-----:R-:W-:-:S05]  /*1d4e0*/  PRMT R3, R164, 0x8880, RZ ;  /* 0x00008880a4037816 */ /* 0x001fca00000000ff */
[----:B------:R-:W-:-:S07]  /*1d4f0*/  IMAD R2, R3, R180, RZ ;  /* 0x000000b403027224 */ /* 0x000fce00078e02ff */
.L_x_499:
[----:B------:R-:W-:Y:S05]  /*1d500*/  BSYNC B1 ;  /* 0x0000000000017941 */ /* 0x000fea0003800000 */
.L_x_498:
        /* <DEDUP_REMOVED lines=12> */
.L_x_501:
[----:B------:R-:W-:Y:S05]  /*1d5d0*/  BSYNC B1 ;  /* 0x0000000000017941 */ /* 0x000fea0003800000 */
.L_x_500:
[----:B0-----:R-:W-:Y:S01]  /*1d5e0*/  @!P4 IMAD R3, R120, R165, R2 ;  /* 0x000000a57803c224 */ /* 0x001fe200078e0202 */
[----:B------:R-:W-:Y:S04]  /*1d5f0*/  BSSY B1, `(.L_x_502) ;  /* 0x0000006000017945 */ /* 0x000fe80003800000 */
[----:B------:R0:W-:Y:S01]  /*1d600*/  @!P4 STG.E.U8 desc[UR36][R6.64+0xc0], R3 ;  /* 0x0000c0030600c986 */ /* 0x0001e2000c101124 */
[----:B------:R-:W-:Y:S05]  /*1d610*/  @P3 BRA `(.L_x_503) ;  /* 0x00000000000c3947 */ /* 0x000fea0003800000 */
[----:B------:R-:W0:Y:S02]  /*1d620*/  LDG.E.U8 R164, desc[UR36][R14.64+0xc1] ;  /* 0x0000c1240ea47981 */ /* 0x000e24000c1e1100 */
[----:B0-----:R-:W-:-:S05]  /*1d630*/  PRMT R3, R164, 0x8880, RZ ;  /* 0x00008880a4037816 */ /* 0x001fca00000000ff */
[----:B------:R-:W-:-:S07]  /*1d640*/  IMAD R2, R3, R180, RZ ;  /* 0x000000b403027224 */ /* 0x000fce00078e02ff */
.L_x_503:
[----:B------:R-:W-:Y:S05]  /*1d650*/  BSYNC B1 ;  /* 0x0000000000017941 */ /* 0x000fea0003800000 */
.L_x_502:
[----:B------:R-:W-:Y:S01]  /*1d660*/  @!P3 IMAD R121, R121, R165, R2 ;  /* 0x000000a57979b224 */ /* 0x000fe200078e0202 */
[----:B------:R-:W-:Y:S04]  /*1d670*/  BSSY B1, `(.L_x_504) ;  /* 0x0000006000017945 */ /* 0x000fe80003800000 */
[----:B------:R0:W-:Y:S01]  /*1d680*/  @!P3 STG.E.U8 desc[UR36][R6.64+0xc1], R121 ;  /* 0x0000c1790600b986 */ /* 0x0001e2000c101124 */
[----:B------:R-:W-:Y:S05]  /*1d690*/  @P5 BRA `(.L_x_505) ;  /* 0x00000000000c5947 */ /* 0x000fea0003800000 */
[----:B------:R-:W0:Y:S02]  /*1d6a0*/  LDG.E.U8 R164, desc[UR36][R152.64+0xc0] ;  /* 0x0000c02498a47981 */ /* 0x000e24000c1e1100 */
[----:B0-----:R-:W-:-:S05]  /*1d6b0*/  PRMT R3, R164, 0x8880, RZ ;  /* 0x00008880a4037816 */ /* 0x001fca00000000ff */
[----:B------:R-:W-:-:S07]  /*1d6c0*/  IMAD R2, R3, R180, RZ ;  /* 0x000000b403027224 */ /* 0x000fce00078e02ff */
.L_x_505:
[----:B------:R-:W-:Y:S05]  /*1d6d0*/  BSYNC B1 ;  /* 0x0000000000017941 */ /* 0x000fea0003800000 */
.L_x_504:
[----:B0-----:R-:W-:Y:S01]  /*1d6e0*/  @!P5 IMAD R3, R122, R165, R2 ;  /* 0x000000a57a03d224 */ /* 0x001fe200078e0202 */
[----:B------:R-:W-:Y:S04]  /*1d6f0*/  BSSY B1, `(.L_x_506) ;  /* 0x0000006000017945 */ /* 0x000fe80003800000 */
[----:B------:R0:W-:Y:S01]  /*1d700*/  @!P5 STG.E.U8 desc[UR36][R8.64+0xc0], R3 ;  /* 0x0000c0030800d986 */ /* 0x0001e2000c101124 */
[----:B------:R-:W-:Y:S05]  /*1d710*/  @P6 BRA `(.L_x_507) ;  /* 0x00000000000c6947 */ /* 0x000fea0003800000 */
[----:B------:R-:W0:Y:S02]  /*1d720*/  LDG.E.U8 R164, desc[UR36][R152.64+0xc1] ;  /* 0x0000c12498a47981 */ /* 0x000e24000c1e1100 */
[----:B0-----:R-:W-:-:S05]  /*1d730*/  PRMT R3, R164, 0x8880, RZ ;  /* 0x00008880a4037816 */ /* 0x001fca00000000ff */
[----:B------:R-:W-:-:S07]  /*1d740*/  IMAD R2, R3, R180, RZ ;  /* 0x000000b403027224 */ /* 0x000fce00078e02ff */
.L_x_507:
[----:B------:R-:W-:Y:S05]  /*1d750*/  BSYNC B1 ;  /* 0x0000000000017941 */ /* 0x000fea0003800000 */
.L_x_506:
[----:B------:R-:W-:Y:S01]  /*1d760*/  @!P6 IMAD R123, R123, R165, R2 ;  /* 0x000000a57b7be224 */ /* 0x000fe200078e0202 */
[----:B------:R-:W-:Y:S04]  /*1d770*/  BSSY B1, `(.L_x_508) ;  /* 0x0000006000017945 */ /* 0x000fe80003800000 */
[----:B------:R0:W-:Y:S01]  /*1d780*/  @!P6 STG.E.U8 desc[UR36][R8.64+0xc1], R123 ;  /* 0x0000c17b0800e986 */ /* 0x0001e2000c101124 */
[----:B------:R-:W-:Y:S05]  /*1d790*/  @P1 BRA `(.L_x_509) ;  /* 0x00000000000c1947 */ /* 0x000fea0003800000 */
[----:B------:R-:W0:Y:S02]  /*1d7a0*/  LDG.E.U8 R164, desc[UR36][R14.64+0xc8] ;  /* 0x0000c8240ea47981 */ /* 0x000e24000c1e1100 */
[----:B0-----:R-:W-:-:S05]  /*1d7b0*/  PRMT R3, R164, 0x8880, RZ ;  /* 0x00008880a4037816 */ /* 0x001fca00000000ff */
[----:B------:R-:W-:-:S07]  /*1d7c0*/  IMAD R2, R3, R180, RZ ;  /* 0x000000b403027224 */ /* 0x000fce00078e02ff */
.L_x_509:
[----:B------:R-:W-:Y:S05]  /*1d7d0*/  BSYNC B1 ;  /* 0x0000000000017941 */ /* 0x000fea0003800000 */
.L_x_508:
        /* <DEDUP_REMOVED lines=12> */
.L_x_511:
[----:B------:R-:W-:Y:S05]  /*1d8a0*/  BSYNC B1 ;  /* 0x0000000000017941 */ /* 0x000fea0003800000 */
.L_x_510:
[----:B------:R-:W-:Y:S01]  /*1d8b0*/  @!P4 IMAD R125, R125, R165, R2 ;  /* 0x000000a57d7dc224 */ /* 0x000fe200078e0202 */
[----:B------:R-:W-:Y:S04]  /*1d8c0*/  BSSY B1, `(.L_x_512) ;  /* 0x0000006000017945 */ /* 0x000fe80003800000 */
[----:B------:R0:W-:Y:S01]  /*1d8d0*/  @!P4 STG.E.U8 desc[UR36][R6.64+0xc9], R125 ;  /* 0x0000c97d0600c986 */ /* 0x0001e2000c101124 */
[----:B------:R-:W-:Y:S05]  /*1d8e0*/  @P3 BRA `(.L_x_513) ;  /* 0x00000000000c3947 */ /* 0x000fea0003800000 */
[----:B------:R-:W0:Y:S02]  /*1d8f0*/  LDG.E.U8 R164, desc[UR36][R152.64+0xc8] ;  /* 0x0000c82498a47981 */ /* 0x000e24000c1e1100 */
[----:B0-----:R-:W-:-:S05]  /*1d900*/  PRMT R3, R164, 0x8880, RZ ;  /* 0x00008880a4037816 */ /* 0x001fca00000000ff */
[----:B------:R-:W-:-:S07]  /*1d910*/  IMAD R2, R3, R180, RZ ;  /* 0x000000b403027224 */ /* 0x000fce00078e02ff */
.L_x_513:
[----:B------:R-:W-:Y:S05]  /*1d920*/  BSYNC B1 ;  /* 0x0000000000017941 */ /* 0x000fea0003800000 */
.L_x_512:
[----:B0-----:R-:W-:Y:S01]  /*1d930*/  @!P3 IMAD R3, R126, R165, R2 ;  /* 0x000000a57e03b224 */ /* 0x001fe200078e0202 */
[----:B------:R-:W-:Y:S04]  /*1d940*/  BSSY B1, `(.L_x_514) ;  /* 0x0000006000017945 */ /* 0x000fe80003800000 */
[----:B------:R0:W-:Y:S01]  /*1d950*/  @!P3 STG.E.U8 desc[UR36][R8.64+0xc8], R3 ;  /* 0x0000c8030800b986 */ /* 0x0001e2000c101124 */
[----:B------:R-:W-:Y:S05]  /*1d960*/  @P5 BRA `(.L_x_515) ;  /* 0x00000000000c5947 */ /* 0x000fea0003800000 */
[----:B------:R-:W0:Y:S02]  /*1d970*/  LDG.E.U8 R164, desc[UR36][R152.64+0xc9] ;  /* 0x0000c92498a47981 */ /* 0x000e24000c1e1100 */
[----:B0-----:R-:W-:-:S05]  /*1d980*/  PRMT R3, R164, 0x8880, RZ ;  /* 0x00008880a4037816 */ /* 0x001fca00000000ff */
[----:B------:R-:W-:-:S07]  /*1d990*/  IMAD R2, R3, R180, RZ ;  /* 0x000000b403027224 */ /* 0x000fce00078e02ff */
.L_x_515:
[----:B------:R-:W-:Y:S05]  /*1d9a0*/  BSYNC B1 ;  /* 0x0000000000017941 */ /* 0x000fea0003800000 */
.L_x_514:
[----:B------:R-:W-:Y:S01]  /*1d9b0*/  @!P5 IMAD R127, R127, R165, R2 ;  /* 0x000000a57f7fd224 */ /* 0x000fe200078e0202 */
[----:B------:R-:W-:Y:S04]  /*1d9c0*/  BSSY B1, `(.L_x_516) ;  /* 0x0000006000017945 */ /* 0x000fe80003800000 */
[----:B------:R0:W-:Y:S01]  /*1d9d0*/  @!P5 STG.E.U8 desc[UR36][R8.64+0xc9], R127 ;  /* 0x0000c97f0800d986 */ /* 0x0001e2000c101124 */
[----:B------:R-:W-:Y:S05]  /*1d9e0*/  @P6 BRA `(.L_x_517) ;  /* 0x00000000000c6947 */ /* 0x000fea0003800000 */
[----:B------:R-:W0:Y:S02]  /*1d9f0*/  LDG.E.U8 R164, desc[UR36][R14.64+0xd0] ;  /* 0x0000d0240ea47981 */ /* 0x000e24000c1e1100 */
[----:B0-----:R-:W-:-:S05]  /*1da00*/  PRMT R3, R164, 0x8880, RZ ;  /* 0x00008880a4037816 */ /* 0x001fca00000000ff */
[----:B------:R-:W-:-:S07]  /*1da10*/  IMAD R2, R3, R180, RZ ;  /* 0x000000b403027224 */ /* 0x000fce00078e02ff */
.L_x_517:
[----:B------:R-:W-:Y:S05]  /*1da20*/  BSYNC B1 ;  /* 0x0000000000017941 */ /* 0x000fea0003800000 */
.L_x_516:
[----:B0-----:R-:W-:Y:S01]  /*1da30*/  @!P6 IMAD R3, R128, R165, R2 ;  /* 0x000000a58003e224 */ /* 0x001fe200078e0202 */
[----:B------:R-:W-:Y:S04]  /*1da40*/  BSSY B1, `(.L_x_518) ;  /* 0x0000006000017945 */ /* 0x000fe80003800000 */
[----:B------:R0:W-:Y:S01]  /*1da50*/  @!P6 STG.E.U8 desc[UR36][R6.64+0xd0], R3 ;  /* 0x0000d0030600e986 */ /* 0x0001e2000c101124 */
[----:B------:R-:W-:Y:S05]  /*1da60*/  @P1 BRA `(.L_x_519) ;  /* 0x00000000000c1947 */ /* 0x000fea0003800000 */
[----:B------:R-:W0:Y:S02]  /*1da70*/  LDG.E.U8 R164, desc[UR36][R14.64+0xd1] ;  /* 0x0000d1240ea47981 */ /* 0x000e24000c1e1100 */
[----:B0-----:R-:W-:-:S05]  /*1da80*/  PRMT R3, R164, 0x8880, RZ ;  /* 0x00008880a4037816 */ /* 0x001fca00000000ff */
[----:B------:R-:W-:-:S07]  /*1da90*/  IMAD R2, R3, R180, RZ ;  /* 0x000000b403027224 */ /* 0x000fce00078e02ff */
.L_x_519:
[----:B------:R-:W-:Y:S05]  /*1daa0*/  BSYNC B1 ;  /* 0x0000000000017941 */ /* 0x000fea0003800000 */
.L_x_518:
        /* <DEDUP_REMOVED lines=12> */
.L_x_521:
[----:B------:R-:W-:Y:S05]  /*1db70*/  BSYNC B1 ;  /* 0x0000000000017941 */ /* 0x000fea0003800000 */
.L_x_520:
[----:B0-----:R-:W-:Y:S01]  /*1db80*/  @!P4 IMAD R3, R130, R165, R2 ;  /* 0x000000a58203c224 */ /* 0x001fe200078e0202 */
[----:B------:R-:W-:Y:S04]  /*1db90*/  BSSY B1, `(.L_x_522) ;  /* 0x0000006000017945 */ /* 0x000fe80003800000 */
[----:B------:R0:W-:Y:S01]  /*1dba0*/  @!P4 STG.E.U8 desc[UR36][R8.64+0xd0], R3 ;  /* 0x0000d0030800c986 */ /* 0x0001e2000c101124 */
[----:B------:R-:W-:Y:S05]  /*1dbb0*/  @P3 BRA `(.L_x_523) ;  /* 0x00000000000c3947 */ /* 0x000fea0003800000 */
[----:B------:R-:W0:Y:S02]  /*1dbc0*/  LDG.E.U8 R164, desc[UR36][R152.64+0xd1] ;  /* 0x0000d12498a47981 */ /* 0x000e24000c1e1100 */
[----:B0-----:R-:W-:-:S05]  /*1dbd0*/  PRMT R3, R164, 0x8880, RZ ;  /* 0x00008880a4037816 */ /* 0x001fca00000000ff */
[----:B------:R-:W-:-:S07]  /*1dbe0*/  IMAD R2, R3, R180, RZ ;  /* 0x000000b403027224 */ /* 0x000fce00078e02ff */
.L_x_523:
[----:B------:R-:W-:Y:S05]  /*1dbf0*/  BSYNC B1 ;  /* 0x0000000000017941 */ /* 0x000fea0003800000 */
.L_x_522:
[----:B------:R-:W-:Y:S01]  /*1dc00*/  @!P3 IMAD R131, R131, R165, R2 ;  /* 0x000000a58383b224 */ /* 0x000fe200078e0202 */
[----:B------:R-:W-:Y:S04]  /*1dc10*/  BSSY B1, `(.L_x_524) ;  /* 0x0000006000017945 */ /* 0x000fe80003800000 */
[----:B------:R0:W-:Y:S01]  /*1dc20*/  @!P3 STG.E.U8 desc[UR36][R8.64+0xd1], R131 ;  /* 0x0000d1830800b986 */ /* 0x0001e2000c101124 */
[----:B------:R-:W-:Y:S05]  /*1dc30*/  @P5 BRA `(.L_x_525) ;  /* 0x00000000000c5947 */ /* 0x000fea0003800000 */
[----:B------:R-:W0:Y:S02]  /*1dc40*/  LDG.E.U8 R164, desc[UR36][R14.64+0xd8] ;  /* 0x0000d8240ea47981 */ /* 0x000e24000c1e1100 */
[----:B0-----:R-:W-:-:S05]  /*1dc50*/  PRMT R3, R164, 0x8880, RZ ;  /* 0x00008880a4037816 */ /* 0x001fca00000000ff */
[----:B------:R-:W-:-:S07]  /*1dc60*/  IMAD R2, R3, R180, RZ ;  /* 0x000000b403027224 */ /* 0x000fce00078e02ff */
.L_x_525:
[----:B------:R-:W-:Y:S05]  /*1dc70*/  BSYNC B1 ;  /* 0x0000000000017941 */ /* 0x000fea0003800000 */
.L_x_524:
[----:B0-----:R-:W-:Y:S01]  /*1dc80*/  @!P5 IMAD R3, R132, R165, R2 ;  /* 0x000000a58403d224 */ /* 0x001fe200078e0202 */
[----:B------:R-:W-:Y:S04]  /*1dc90*/  BSSY B1, `(.L_x_526) ;  /* 0x0000006000017945 */ /* 0x000fe80003800000 */
[----:B------:R0:W-:Y:S01]  /*1dca0*/  @!P5 STG.E.U8 desc[UR36][R6.64+0xd8], R3 ;  /* 0x0000d8030600d986 */ /* 0x0001e2000c101124 */
[----:B------:R-:W-:Y:S05]  /*1dcb0*/  @P6 BRA `(.L_x_527) ;  /* 0x00000000000c6947 */ /* 0x000fea0003800000 */
[----:B------:R-:W0:Y:S02]  /*1dcc0*/  LDG.E.U8 R164, desc[UR36][R14.64+0xd9] ;  /* 0x0000d9240ea47981 */ /* 0x000e24000c1e1100 */
[----:B0-----:R-:W-:-:S05]  /*1dcd0*/  PRMT R3, R164, 0x8880, RZ ;  /* 0x00008880a4037816 */ /* 0x001fca00000000ff */
[----:B------:R-:W-:-:S07]  /*1dce0*/  IMAD R2, R3, R180, RZ ;  /* 0x000000b403027224 */ /* 0x000fce00078e02ff */
.L_x_527:
[----:B------:R-:W-:Y:S05]  /*1dcf0*/  BSYNC B1 ;  /* 0x0000000000017941 */ /* 0x000fea0003800000 */
.L_x_526:
[----:B------:R-:W-:Y:S01]  /*1dd00*/  @!P6 IMAD R133, R133, R165, R2 ;  /* 0x000000a58585e224 */ /* 0x000fe200078e0202 */
[----:B------:R-:W-:Y:S04]  /*1dd10*/  BSSY B1, `(.L_x_528) ;  /* 0x0000006000017945 */ /* 0x000fe80003800000 */
[----:B------:R0:W-:Y:S01]  /*1dd20*/  @!P6 STG.E.U8 desc[UR36][R6.64+0xd9], R133 ;  /* 0x0000d9850600e986 */ /* 0x0001e2000c101124 */
[----:B------:R-:W-:Y:S05]  /*1dd30*/  @P1 BRA `(.L_x_529) ;  /* 0x00000000000c1947 */ /* 0x000fea0003800000 */
[----:B------:R-:W0:Y:S02]  /*1dd40*/  LDG.E.U8 R164, desc[UR36][R152.64+0xd8] ;  /* 0x0000d82498a47981 */ /* 0x000e24000c1e1100 */
[----:B0-----:R-:W-:-:S05]  /*1dd50*/  PRMT R3, R164, 0x8880, RZ ;  /* 0x00008880a4037816 */ /* 0x001fca00000000ff */
[----:B------:R-:W-:-:S07]  /*1dd60*/  IMAD R2, R3, R180, RZ ;  /* 0x000000b403027224 */ /* 0x000fce00078e02ff */
.L_x_529:
[----:B------:R-:W-:Y:S05]  /*1dd70*/  BSYNC B1 ;  /* 0x0000000000017941 */ /* 0x000fea0003800000 */
.L_x_528:
        /* <DEDUP_REMOVED lines=12> */
.L_x_531:
[----:B------:R-:W-:Y:S05]  /*1de40*/  BSYNC B1 ;  /* 0x0000000000017941 */ /* 0x000fea0003800000 */
.L_x_530:
[----:B------:R-:W-:Y:S01]  /*1de50*/  @!P4 IMAD R135, R135, R165, R2 ;  /* 0x000000a58787c224 */ /* 0x000fe200078e0202 */
[----:B------:R-:W-:Y:S04]  /*1de60*/  BSSY B1, `(.L_x_532) ;  /* 0x0000006000017945 */ /* 0x000fe80003800000 */
[----:B------:R0:W-:Y:S01]  /*1de70*/  @!P4 STG.E.U8 desc[UR36][R8.64+0xd9], R135 ;  /* 0x0000d9870800c986 */ /* 0x0001e2000c101124 */
[----:B------:R-:W-:Y:S05]  /*1de80*/  @P3 BRA `(.L_x_533) ;  /* 0x00000000000c3947 */ /* 0x000fea0003800000 */
[----:B------:R-:W0:Y:S02]  /*1de90*/  LDG.E.U8 R164, desc[UR36][R14.64+0xe0] ;  /* 0x0000e0240ea47981 */ /* 0x000e24000c1e1100 */
[----:B0-----:R-:W-:-:S05]  /*1dea0*/  PRMT R3, R164, 0x8880, RZ ;  /* 0x00008880a4037816 */ /* 0x001fca00000000ff */
[----:B------:R-:W-:-:S07]  /*1deb0*/  IMAD R2, R3, R180, RZ ;  /* 0x000000b403027224 */ /* 0x000fce00078e02ff */
.L_x_533:
[----:B------:R-:W-:Y:S05]  /*1dec0*/  BSYNC B1 ;  /* 0x0000000000017941 */ /* 0x000fea0003800000 */
.L_x_532:
[----:B0-----:R-:W-:Y:S01]  /*1ded0*/  @!P3 IMAD R3, R136, R165, R2 ;  /* 0x000000a58803b224 */ /* 0x001fe200078e0202 */
[----:B------:R-:W-:Y:S04]  /*1dee0*/  BSSY B1, `(.L_x_534) ;  /* 0x0000006000017945 */ /* 0x000fe80003800000 */
[----:B------:R0:W-:Y:S01]  /*1def0*/  @!P3 STG.E.U8 desc[UR36][R6.64+0xe0], R3 ;  /* 0x0000e0030600b986 */ /* 0x0001e2000c101124 */
[----:B------:R-:W-:Y:S05]  /*1df00*/  @P5 BRA `(.L_x_535) ;  /* 0x00000000000c5947 */ /* 0x000fea0003800000 */
[----:B------:R-:W0:Y:S02]  /*1df10*/  LDG.E.U8 R164, desc[UR36][R14.64+0xe1] ;  /* 0x0000e1240ea47981 */ /* 0x000e24000c1e1100 */
[----:B0-----:R-:W-:-:S05]  /*1df20*/  PRMT R3, R164, 0x8880, RZ ;  /* 0x00008880a4037816 */ /* 0x001fca00000000ff */
[----:B------:R-:W-:-:S07]  /*1df30*/  IMAD R2, R3, R180, RZ ;  /* 0x000000b403027224 */ /* 0x000fce00078e02ff */
.L_x_535:
[----:B------:R-:W-:Y:S05]  /*1df40*/  BSYNC B1 ;  /* 0x0000000000017941 */ /* 0x000fea0003800000 */
.L_x_534:
[----:B------:R-:W-:Y:S01]  /*1df50*/  @!P5 IMAD R137, R137, R165, R2 ;  /* 0x000000a58989d224 */ /* 0x000fe200078e0202 */
[----:B------:R-:W-:Y:S04]  /*1df60*/  BSSY B1, `(.L_x_536) ;  /* 0x0000006000017945 */ /* 0x000fe80003800000 */
[----:B------:R0:W-:Y:S01]  /*1df70*/  @!P5 STG.E.U8 desc[UR36][R6.64+0xe1], R137 ;  /* 0x0000e1890600d986 */ /* 0x0001e2000c101124 */
[----:B------:R-:W-:Y:S05]  /*1df80*/  @P6 BRA `(.L_x_537) ;  /* 0x00000000000c6947 */ /* 0x000fea0003800000 */
[----:B------:R-:W0:Y:S02]  /*1df90*/  LDG.E.U8 R164, desc[UR36][R152.64+0xe0] ;  /* 0x0000e02498a47981 */ /* 0x000e24000c1e1100 */
[----:B0-----:R-:W-:-:S05]  /*1dfa0*/  PRMT R3, R164, 0x8880, RZ ;  /* 0x00008880a4037816 */ /* 0x001fca00000000ff */
[----:B------:R-:W-:-:S07]  /*1dfb0*/  IMAD R2, R3, R180, RZ ;  /* 0x000000b403027224 */ /* 0x000fce00078e02ff */
.L_x_537:
[----:B------:R-:W-:Y:S05]  /*1dfc0*/  BSYNC B1 ;  /* 0x0000000000017941 */ /* 0x000fea0003800000 */
.L_x_536:
[----:B0-----:R-:W-:Y:S01]  /*1dfd0*/  @!P6 IMAD R3, R138, R165, R2 ;  /* 0x000000a58a03e224 */ /* 0x001fe200078e0202 */
[----:B------:R-:W-:Y:S04]  /*1dfe0*/  BSSY B1, `(.L_x_538) ;  /* 0x0000006000017945 */ /* 0x000fe80003800000 */
[----:B------:R0:W-:Y:S01]  /*1dff0*/  @!P6 STG.E.U8 desc[UR36][R8.64+0xe0], R3 ;  /* 0x0000e0030800e986 */ /* 0x0001e2000c101124 */
[----:B------:R-:W-:Y:S05]  /*1e000*/  @P1 BRA `(.L_x_539) ;  /* 0x00000000000c1947 */ /* 0x000fea0003800000 */
[----:B------:R-:W0:Y:S02]  /*1e010*/  LDG.E.U8 R164, desc[UR36][R152.64+0xe1] ;  /* 0x0000e12498a47981 */ /* 0x000e24000c1e1100 */
[----:B0-----:R-:W-:-:S05]  /*1e020*/  PRMT R3, R164, 0x8880, RZ ;  /* 0x00008880a4037816 */ /* 0x001fca00000000ff */
[----:B------:R-:W-:-:S07]  /*1e030*/  IMAD R2, R3, R180, RZ ;  /* 0x000000b403027224 */ /* 0x000fce00078e02ff */
.L_x_539:
[----:B------:R-:W-:Y:S05]  /*1e040*/  BSYNC B1 ;  /* 0x0000000000017941 */ /* 0x000fea0003800000 */
.L_x_538:
        /* <DEDUP_REMOVED lines=12> */
.L_x_541:
[----:B------:R-:W-:Y:S05]  /*1e110*/  BSYNC B1 ;  /* 0x0000000000017941 */ /* 0x000fea0003800000 */
.L_x_540:
[----:B0-----:R-:W-:Y:S01]  /*1e120*/  @!P5 IMAD R3, R140, R165, R2 ;  /* 0x000000a58c03d224 */ /* 0x001fe200078e0202 */
[----:B------:R-:W-:Y:S04]  /*1e130*/  BSSY B1, `(.L_x_542) ;  /* 0x0000006000017945 */ /* 0x000fe80003800000 */
[----:B------:R0:W-:Y:S01]  /*1e140*/  @!P5 STG.E.U8 desc[UR36][R6.64+0xe8], R3 ;  /* 0x0000e8030600d986 */ /* 0x0001e2000c101124 */
[----:B------:R-:W-:Y:S05]  /*1e150*/  @P3 BRA `(.L_x_543) ;  /* 0x00000000000c3947 */ /* 0x000fea0003800000 */
[----:B------:R-:W0:Y:S02]  /*1e160*/  LDG.E.U8 R164, desc[UR36][R14.64+0xe9] ;  /* 0x0000e9240ea47981 */ /* 0x000e24000c1e1100 */
[----:B0-----:R-:W-:-:S05]  /*1e170*/  PRMT R3, R164, 0x8880, RZ ;  /* 0x00008880a4037816 */ /* 0x001fca00000000ff */
[----:B------:R-:W-:-:S07]  /*1e180*/  IMAD R2, R3, R180, RZ ;  /* 0x000000b403027224 */ /* 0x000fce00078e02ff */
.L_x_543:
[----:B------:R-:W-:Y:S05]  /*1e190*/  BSYNC B1 ;  /* 0x0000000000017941 */ /* 0x000fea0003800000 */
.L_x_542:
[----:B------:R-:W-:Y:S01]  /*1e1a0*/  @!P3 IMAD R141, R141, R165, R2 ;  /* 0x000000a58d8db224 */ /* 0x000fe200078e0202 */
[----:B------:R-:W-:Y:S04]  /*1e1b0*/  BSSY B1, `(.L_x_544) ;  /* 0x0000006000017945 */ /* 0x000fe80003800000 */
[----:B------:R0:W-:Y:S01]  /*1e1c0*/  @!P3 STG.E.U8 desc[UR36][R6.64+0xe9], R141 ;  /* 0x0000e98d0600b986 */ /* 0x0001e2000c101124 */
[----:B------:R-:W-:Y:S05]  /*1e1d0*/  @P1 BRA `(.L_x_545) ;  /* 0x00000000000c1947 */ /* 0x000fea0003800000 */
[----:B------:R-:W0:Y:S02]  /*1e1e0*/  LDG.E.U8 R164, desc[UR36][R152.64+0xe8] ;  /* 0x0000e82498a47981 */ /* 0x000e24000c1e1100 */
[----:B0-----:R-:W-:-:S05]  /*1e1f0*/  PRMT R3, R164, 0x8880, RZ ;  /* 0x00008880a4037816 */ /* 0x001fca00000000ff */
[----:B------:R-:W-:-:S07]  /*1e200*/  IMAD R2, R3, R180, RZ ;  /* 0x000000b403027224 */ /* 0x000fce00078e02ff */
.L_x_545:
[----:B------:R-:W-:Y:S05]  /*1e210*/  BSYNC B1 ;  /* 0x0000000000017941 */ /* 0x000fea0003800000 */
.L_x_544:
[----:B0-----:R-:W-:Y:S01]  /*1e220*/  @!P1 IMAD R3, R142, R165, R2 ;  /* 0x000000a58e039224 */ /* 0x001fe200078e0202 */
[----:B------:R-:W-:Y:S04]  /*1e230*/  BSSY B1, `(.L_x_546) ;  /* 0x0000006000017945 */ /* 0x000fe80003800000 */
[----:B------:R0:W-:Y:S01]  /*1e240*/  @!P1 STG.E.U8 desc[UR36][R8.64+0xe8], R3 ;  /* 0x0000e80308009986 */ /* 0x0001e2000c101124 */
[----:B------:R-:W-:Y:S05]  /*1e250*/  @P6 BRA `(.L_x_547) ;  /* 0x00000000000c6947 */ /* 0x000fea0003800000 */
[----:B------:R-:W0:Y:S02]  /*1e260*/  LDG.E.U8 R164, desc[UR36][R152.64+0xe9] ;  /* 0x0000e92498a47981 */ /* 0x000e24000c1e1100 */
[----:B0-----:R-:W-:-:S05]  /*1e270*/  PRMT R3, R164, 0x8880, RZ ;  /* 0x00008880a4037816 */ /* 0x001fca00000000ff */
[----:B------:R-:W-:-:S07]  /*1e280*/  IMAD R2, R3, R180, RZ ;  /* 0x000000b403027224 */ /* 0x000fce00078e02ff */
.L_x_547:
[----:B------:R-:W-:Y:S05]  /*1e290*/  BSYNC B1 ;  /* 0x0000000000017941 */ /* 0x000fea0003800000 */
.L_x_546:
[----:B------:R-:W-:Y:S01]  /*1e2a0*/  @!P6 IMAD R143, R143, R165, R2 ;  /* 0x000000a58f8fe224 */ /* 0x000fe200078e0202 */
[----:B------:R-:W-:Y:S04]  /*1e2b0*/  BSSY B1, `(.L_x_548) ;  /* 0x0000006000017945 */ /* 0x000fe80003800000 */
[----:B------:R0:W-:Y:S01]  /*1e2c0*/  @!P6 STG.E.U8 desc[UR36][R8.64+0xe9], R143 ;  /* 0x0000e98f0800e986 */ /* 0x0001e2000c101124 */
[----:B------:R-:W-:Y:S05]  /*1e2d0*/  @P4 BRA `(.L_x_549) ;  /* 0x00000000000c4947 */ /* 0x000fea0003800000 */
[----:B------:R-:W0:Y:S02]  /*1e2e0*/  LDG.E.U8 R164, desc[UR36][R14.64+0xf0] ;  /* 0x0000f0240ea47981 */ /* 0x000e24000c1e1100 */
[----:B0-----:R-:W-:-:S05]  /*1e2f0*/  PRMT R3, R164, 0x8880, RZ ;  /* 0x00008880a4037816 */ /* 0x001fca00000000ff */
[----:B------:R-:W-:-:S07]  /*1e300*/  IMAD R2, R3, R180, RZ ;  /* 0x000000b403027224 */ /* 0x000fce00078e02ff */
.L_x_549:
[----:B------:R-:W-:Y:S05]  /*1e310*/  BSYNC B1 ;  /* 0x0000000000017941 */ /* 0x000fea0003800000 */
.L_x_548:
[----:B------:R-:W-:Y:S01]  /*1e320*/  ISETP.LT.OR P3, PT, R0, 0xf2, !P2 ;  /* 0x000000f20000780c */ /* 0x000fe20005761670 */
[----:B0-----:R-:W-:Y:S01]  /*1e330*/  @!P4 IMAD R3, R144, R165, R2 ;  /* 0x000000a59003c224 */ /* 0x001fe200078e0202 */
[----:B------:R-:W-:Y:S01]  /*1e340*/  BSSY B1, `(.L_x_550) ;  /* 0x000000b000017945 */ /* 0x000fe20003800000 */
[C---:B------:R-:W-:Y:S02]  /*1e350*/  ISETP.LT.OR P1, PT, R0.reuse, 0xf1, !P0 ;  /* 0x000000f10000780c */ /* 0x040fe40004721670 */
[C---:B------:R-:W-:Y:S01]  /*1e360*/  ISETP.LT.OR P5, PT, R0.reuse, 0xf2, !P0 ;  /* 0x000000f20000780c */ /* 0x040fe200047a1670 */
[----:B------:R0:W-:Y:S01]  /*1e370*/  @!P4 STG.E.U8 desc[UR36][R6.64+0xf0], R3 ;  /* 0x0000f0030600c986 */ /* 0x0001e2000c101124 */
[C---:B------:R-:W-:Y:S02]  /*1e380*/  ISETP.LT.OR P4, PT, R0.reuse, 0xf9, !P2 ;  /* 0x000000f90000780c */ /* 0x040fe40005781670 */
[C---:B------:R-:W-:Y:S02]  /*1e390*/  ISETP.LT.OR P2, PT, R0.reuse, 0xfa, !P2 ;  /* 0x000000fa0000780c */ /* 0x040fe40005741670 */
[----:B------:R-:W-:-:S02]  /*1e3a0*/  ISETP.LT.OR P6, PT, R0, 0xf9, !P0 ;  /* 0x000000f90000780c */ /* 0x000fc400047c1670 */
[----:B------:R-:W-:Y:S11]  /*1e3b0*/  @P3 BRA `(.L_x_551) ;  /* 0x00000000000c3947 */ /* 0x000ff60003800000 */
[----:B------:R-:W0:Y:S02]  /*1e3c0*/  LDG.E.U8 R164, desc[UR36][R14.64+0xf1] ;  /* 0x0000f1240ea47981 */ /* 0x000e24000c1e1100 */
[----:B0-----:R-:W-:-:S05]  /*1e3d0*/  PRMT R3, R164, 0x8880, RZ ;  /* 0x00008880a4037816 */ /* 0x001fca00000000ff */
[----:B------:R-:W-:-:S07]  /*1e3e0*/  IMAD R2, R3, R180, RZ ;  /* 0x000000b403027224 */ /* 0x000fce00078e02ff */
.L_x_551:
[----:B------:R-:W-:Y:S05]  /*1e3f0*/  BSYNC B1 ;  /* 0x0000000000017941 */ /* 0x000fea0003800000 */
.L_x_550:
[----:B------:R-:W-:Y:S01]  /*1e400*/  @!P3 IMAD R145, R145, R165, R2 ;  /* 0x000000a59191b224 */ /* 0x000fe200078e0202 */
[----:B------:R-:W-:Y:S04]  /*1e410*/  BSSY B1, `(.L_x_552) ;  /* 0x0000006000017945 */ /* 0x000fe80003800000 */
[----:B------:R0:W-:Y:S01]  /*1e420*/  @!P3 STG.E.U8 desc[UR36][R6.64+0xf1], R145 ;  /* 0x0000f1910600b986 */ /* 0x0001e2000c101124 */
[----:B------:R-:W-:Y:S05]  /*1e430*/  @P1 BRA `(.L_x_553) ;  /* 0x00000000000c1947 */ /* 0x000fea0003800000 */
[----:B------:R-:W0:Y:S02]  /*1e440*/  LDG.E.U8 R164, desc[UR36][R152.64+0xf0] ;  /* 0x0000f02498a47981 */ /* 0x000e24000c1e1100 */
[----:B0-----:R-:W-:-:S05]  /*1e450*/  PRMT R3, R164, 0x8880, RZ ;  /* 0x00008880a4037816 */ /* 0x001fca00000000ff */
[----:B------:R-:W-:-:S07]  /*1e460*/  IMAD R2, R3, R180, RZ ;  /* 0x000000b403027224 */ /* 0x000fce00078e02ff */
.L_x_553:
[----:B------:R-:W-:Y:S05]  /*1e470*/  BSYNC B1 ;  /* 0x0000000000017941 */ /* 0x000fea0003800000 */
.L_x_552:
[----:B0-----:R-:W-:Y:S01]  /*1e480*/  @!P1 IMAD R3, R146, R165, R2 ;  /* 0x000000a592039224 */ /* 0x001fe200078e0202 */
[----:B------:R-:W-:Y:S04]  /*1e490*/  BSSY B1, `(.L_x_554) ;  /* 0x0000006000017945 */ /* 0x000fe80003800000 */
[----:B------:R0:W-:Y:S01]  /*1e4a0*/  @!P1 STG.E.U8 desc[UR36][R8.64+0xf0], R3 ;  /* 0x0000f00308009986 */ /* 0x0001e2000c101124 */
[----:B------:R-:W-:Y:S05]  /*1e4b0*/  @P5 BRA `(.L_x_555) ;  /* 0x00000000000c5947 */ /* 0x000fea0003800000 */
[----:B------:R-:W0:Y:S02]  /*1e4c0*/  LDG.E.U8 R164, desc[UR36][R152.64+0xf1] ;  /* 0x0000f12498a47981 */ /* 0x000e24000c1e1100 */
[----:B0-----:R-:W-:-:S05]  /*1e4d0*/  PRMT R3, R164, 0x8880, RZ ;  /* 0x00008880a4037816 */ /* 0x001fca00000000ff */
[----:B------:R-:W-:-:S07]  /*1e4e0*/  IMAD R2, R3, R180, RZ ;  /* 0x000000b403027224 */ /* 0x000fce00078e02ff */
.L_x_555:
[----:B------:R-:W-:Y:S05]  /*1e4f0*/  BSYNC B1 ;  /* 0x0000000000017941 */ /* 0x000fea0003800000 */
.L_x_554:
[----:B------:R-:W-:Y:S01]  /*1e500*/  @!P5 IMAD R147, R147, R165, R2 ;  /* 0x000000a59393d224 */ /* 0x000fe200078e0202 */
[----:B------:R-:W-:Y:S04]  /*1e510*/  BSSY B1, `(.L_x_556) ;  /* 0x0000006000017945 */ /* 0x000fe80003800000 */
[----:B------:R0:W-:Y:S01]  /*1e520*/  @!P5 STG.E.U8 desc[UR36][R8.64+0xf1], R147 ;  /* 0x0000f1930800d986 */ /* 0x0001e2000c101124 */
[----:B------:R-:W-:Y:S05]  /*1e530*/  @P4 BRA `(.L_x_557) ;  /* 0x00000000000c4947 */ /* 0x000fea0003800000 */
[----:B------:R-:W0:Y:S02]  /*1e540*/  LDG.E.U8 R164, desc[UR36][R14.64+0xf8] ;  /* 0x0000f8240ea47981 */ /* 0x000e24000c1e1100 */
[----:B0-----:R-:W-:-:S05]  /*1e550*/  PRMT R3, R164, 0x8880, RZ ;  /* 0x00008880a4037816 */ /* 0x001fca00000000ff */
[----:B------:R-:W-:-:S07]  /*1e560*/  IMAD R2, R3, R180, RZ ;  /* 0x000000b403027224 */ /* 0x000fce00078e02ff */
.L_x_557:
[----:B------:R-:W-:Y:S05]  /*1e570*/  BSYNC B1 ;  /* 0x0000000000017941 */ /* 0x000fea0003800000 */
.L_x_556:
[----:B0-----:R-:W-:Y:S01]  /*1e580*/  @!P4 IMAD R3, R148, R165, R2 ;  /* 0x000000a59403c224 */ /* 0x001fe200078e0202 */
[----:B------:R-:W-:Y:S04]  /*1e590*/  BSSY B1, `(.L_x_558) ;  /* 0x0000006000017945 */ /* 0x000fe80003800000 */
[----:B------:R0:W-:Y:S01]  /*1e5a0*/  @!P4 STG.E.U8 desc[UR36][R6.64+0xf8], R3 ;  /* 0x0000f8030600c986 */ /* 0x0001e2000c101124 */
[----:B------:R-:W-:Y:S05]  /*1e5b0*/  @P2 BRA `(.L_x_559) ;  /* 0x00000000000c2947 */ /* 0x000fea0003800000 */
[----:B------:R-:W0:Y:S02]  /*1e5c0*/  LDG.E.U8 R164, desc[UR36][R14.64+0xf9] ;  /* 0x0000f9240ea47981 */ /* 0x000e24000c1e1100 */
[----:B0-----:R-:W-:-:S05]  /*1e5d0*/  PRMT R3, R164, 0x8880, RZ ;  /* 0x00008880a4037816 */ /* 0x001fca00000000ff */
[----:B------:R-:W-:-:S07]  /*1e5e0*/  IMAD R2, R3, R180, RZ ;  /* 0x000000b403027224 */ /* 0x000fce00078e02ff */
.L_x_559:
[----:B------:R-:W-:Y:S05]  /*1e5f0*/  BSYNC B1 ;  /* 0x0000000000017941 */ /* 0x000fea0003800000 */
.L_x_558:
[----:B------:R-:W-:Y:S01]  /*1e600*/  @!P2 IMAD R149, R149, R165, R2 ;  /* 0x000000a59595a224 */ /* 0x000fe200078e0202 */
[----:B------:R-:W-:Y:S04]  /*1e610*/  BSSY B1, `(.L_x_560) ;  /* 0x0000006000017945 */ /* 0x000fe80003800000 */
[----:B------:R0:W-:Y:S01]  /*1e620*/  @!P2 STG.E.U8 desc[UR36][R6.64+0xf9], R149 ;  /* 0x0000f9950600a986 */ /* 0x0001e2000c101124 */
[----:B------:R-:W-:Y:S05]  /*1e630*/  @P6 BRA `(.L_x_561) ;  /* 0x00000000000c6947 */ /* 0x000fea0003800000 */
[----:B------:R-:W0:Y:S02]  /*1e640*/  LDG.E.U8 R164, desc[UR36][R152.64+0xf8] ;  /* 0x0000f82498a47981 */ /* 0x000e24000c1e1100 */
[----:B0-----:R-:W-:-:S05]  /*1e650*/  PRMT R3, R164, 0x8880, RZ ;  /* 0x00008880a4037816 */ /* 0x001fca00000000ff */
[----:B------:R-:W-:-:S07]  /*1e660*/  IMAD R2, R3, R180, RZ ;  /* 0x000000b403027224 */ /* 0x000fce00078e02ff */
.L_x_561:
[----:B------:R-:W-:Y:S05]  /*1e670*/  BSYNC B1 ;  /* 0x0000000000017941 */ /* 0x000fea0003800000 */
.L_x_560:
[----:B0-----:R-:W-:Y:S01]  /*1e680*/  @!P6 IMAD R3, R150, R165, R2 ;  /* 0x000000a59603e224 */ /* 0x001fe200078e0202 */
[----:B------:R-:W-:Y:S01]  /*1e690*/  ISETP.LT.OR P0, PT, R0, 0xfa, !P0 ;  /* 0x000000fa0000780c */ /* 0x000fe20004701670 */
[----:B------:R-:W-:Y:S03]  /*1e6a0*/  BSSY B1, `(.L_x_562) ;  /* 0x0000006000017945 */ /* 0x000fe60003800000 */
[----:B------:R0:W-:Y:S09]  /*1e6b0*/  @!P6 STG.E.U8 desc[UR36][R8.64+0xf8], R3 ;  /* 0x0000f8030800e986 */ /* 0x0001f2000c101124 */
[----:B------:R-:W-:Y:S05]  /*1e6c0*/  @P0 BRA `(.L_x_563) ;  /* 0x00000000000c0947 */ /* 0x000fea0003800000 */
[----:B------:R-:W0:Y:S02]  /*1e6d0*/  LDG.E.U8 R164, desc[UR36][R152.64+0xf9] ;  /* 0x0000f92498a47981 */ /* 0x000e24000c1e1100 */
[----:B0-----:R-:W-:-:S05]  /*1e6e0*/  PRMT R3, R164, 0x8880, RZ ;  /* 0x00008880a4037816 */ /* 0x001fca00000000ff */
[----:B------:R-:W-:-:S07]  /*1e6f0*/  IMAD R2, R3, R180, RZ ;  /* 0x000000b403027224 */ /* 0x000fce00078e02ff */
.L_x_563:
[----:B------:R-:W-:Y:S05]  /*1e700*/  BSYNC B1 ;  /* 0x0000000000017941 */ /* 0x000fea0003800000 */
.L_x_562:
[----:B------:R-:W-:Y:S01]  /*1e710*/  IMAD R151, R151, R165, R2 ;  /* 0x000000a597977224 */ /* 0x000fe200078e0202 */
[----:B------:R-:W-:Y:S06]  /*1e720*/  @P0 BRA `(.L_x_564) ;  /* 0x0000003800180947 */ /* 0x000fec0003800000 */
[----:B------:R0:W-:Y:S01]  /*1e730*/  STG.E.U8 desc[UR36][R8.64+0xf9], R151 ;  /* 0x0000f99708007986 */ /* 0x0001e2000c101124 */
[----:B------:R-:W-:Y:S05]  /*1e740*/  BRA `(.L_x_564) ;  /* 0x0000003800107947 */ /* 0x000fea0003800000 */
.L_x_51:
[----:B------:R-:W2:Y:S04]  /*1e750*/  LDL.LU R2, [R1] ;  /* 0x0000000001027983 */ /* 0x000ea80000300800 */
[----:B------:R-:W3:Y:S04]  /*1e760*/  LDL.LU R3, [R1+0xc] ;  /* 0x00000c0001037983 */ /* 0x000ee80000300800 */
[----:B------:R-:W4:Y:S04]  /*1e770*/  LDL.LU R12, [R1+0x14] ;  /* 0x00001400010c7983 */ /* 0x000f280000300800 */
[----:B------:R-:W5:Y:S04]  /*1e780*/  LDL.LU R13, [R1+0x98] ;  /* 0x00009800010d7983 */ /* 0x000f680000300800 */
        /* <DEDUP_REMOVED lines=61> */
[----:B------:R-:W5:Y:S01]  /*1eb60*/  LDL.LU R177, [R1+0x194] ;  /* 0x0001940001b17983 */ /* 0x000f620000300800 */
[----:B------:R-:W-:-:S03]  /*1eb70*/  ISETP.GE.AND P0, PT, R22, 0x1, PT ;  /* 0x000000011600780c */ /* 0x000fc60003f06270 */
[----:B------:R-:W5:Y:S04]  /*1eb80*/  LDL.LU R176, [R1+0x198] ;  /* 0x0001980001b07983 */ /* 0x000f680000300800 */
[----:B------:R-:W5:Y:S04]  /*1eb90*/  LDL.LU R175, [R1+0x19c] ;  /* 0x00019c0001af7983 */ /* 0x000f680000300800 */
[----:B------:R-:W5:Y:S04]  /*1eba0*/  LDL.LU R174, [R1+0x1a0] ;  /* 0x0001a00001ae7983 */ /* 0x000f680000300800 */
[----:B------:R-:W5:Y:S01]  /*1ebb0*/  LDL.LU R173, [R1+0x1a4] ;  /* 0x0001a40001ad7983 */ /* 0x000f620000300800 */
[----:B------:R-:W-:-:S03]  /*1ebc0*/  ISETP.LT.OR P1, PT, R0, 0x1, !P0 ;  /* 0x000000010000780c */ /* 0x000fc60004721670 */
        /* <DEDUP_REMOVED lines=13> */
[----:B--2---:R-:W-:-:S03]  /*1eca0*/  @!P1 IMAD R2, R2, R165, RZ ;  /* 0x000000a502029224 */ /* 0x004fc600078e02ff */
        /* <DEDUP_REMOVED lines=9> */
[----:B------:R0:W-:Y:S04]  /*1ed40*/  @!P1 STG.E.U8 desc[UR36][R4.64], R2 ;  /* 0x0000000204009986 */ /* 0x0001e8000c101124 */
[----:B0-----:R-:W3:Y:S01]  /*1ed50*/  LDL.LU R2, [R1+0x4] ;  /* 0x0000040001027983 */ /* 0x001ee20000300800 */
[----:B------:R-:W-:-:S02]  /*1ed60*/  ISETP.LT.OR P1, PT, R0, 0x2, !P0 ;  /* 0x000000020000780c */ /* 0x000fc40004721670 */
[----:B------:R-:W-:-:S11]  /*1ed70*/  ISETP.GE.AND P2, PT, R22, 0x9, PT ;  /* 0x000000091600780c */ /* 0x000fd60003f46270 */
[----:B---3--:R-:W-:-:S05]  /*1ed80*/  @!P1 IMAD R2, R2, R165, RZ ;  /* 0x000000a502029224 */ /* 0x008fca00078e02ff */
[----:B------:R0:W-:Y:S04]  /*1ed90*/  @!P1 STG.E.U8 desc[UR36][R4.64+0x1], R2 ;  /* 0x0000010204009986 */ /* 0x0001e8000c101124 */
[----:B0-----:R-:W3:Y:S01]  /*1eda0*/  LDL.LU R2, [R1+0x8] ;  /* 0x0000080001027983 */ /* 0x001ee20000300800 */
[C---:B------:R-:W-:Y:S02]  /*1edb0*/  ISETP.LT.OR P1, PT, R0.reuse, 0x1, !P2 ;  /* 0x000000010000780c */ /* 0x040fe40005721670 */
[C---:B------:R-:W-:Y:S02]  /*1edc0*/  ISETP.LT.OR P3, PT, R0.reuse, 0x2, !P2 ;  /* 0x000000020000780c */ /* 0x040fe40005761670 */
[----:B------:R-:W-:-:S09]  /*1edd0*/  ISETP.LT.OR P4, PT, R0, 0x9, !P0 ;  /* 0x000000090000780c */ /* 0x000fd20004781670 */
[----:B---3--:R-:W-:-:S05]  /*1ede0*/  @!P1 IMAD R2, R2, R165, RZ ;  /* 0x000000a502029224 */ /* 0x008fca00078e02ff */
[----:B------:R0:W-:Y:S04]  /*1edf0*/  @!P1 STG.E.U8 desc[UR36][R10.64], R2 ;  /* 0x000000020a009986 */ /* 0x0001e8000c101124 */
[----:B0-----:R-:W3:Y:S01]  /*1ee00*/  LDL.LU R2, [R1+0x10] ;  /* 0x0000100001027983 */ /* 0x001ee20000300800 */
[----:B------:R-:W-:Y:S01]  /*1ee10*/  @!P3 IMAD R3, R3, R165, RZ ;  /* 0x000000a50303b224 */ /* 0x000fe200078e02ff */
[C---:B------:R-:W-:Y:S02]  /*1ee20*/  ISETP.LT.OR P1, PT, R0.reuse, 0xa, !P0 ;  /* 0x0000000a0000780c */ /* 0x040fe40004721670 */
[C---:B------:R-:W-:Y:S02]  /*1ee30*/  ISETP.LT.OR P5, PT, R0.reuse, 0x9, !P2 ;  /* 0x000000090000780c */ /* 0x040fe400057a1670 */
[----:B------:R0:W-:Y:S01]  /*1ee40*/  @!P3 STG.E.U8 desc[UR36][R10.64+0x1], R3 ;  /* 0x000001030a00b986 */ /* 0x0001e2000c101124 */
[----:B------:R-:W-:-:S03]  /*1ee50*/  ISETP.LT.OR P6, PT, R0, 0xa, !P2 ;  /* 0x0000000a0000780c */ /* 0x000fc600057c1670 */
[----:B0-----:R-:W5:Y:S01]  /*1ee60*/  LDL.LU R3, [R1+0x18] ;  /* 0x0000180001037983 */ /* 0x001f620000300800 */
[----:B---3--:R-:W-:-:S05]  /*1ee70*/  @!P4 IMAD R2, R2, R165, RZ ;  /* 0x000000a50202c224 */ /* 0x008fca00078e02ff */
[----:B------:R0:W-:Y:S04]  /*1ee80*/  @!P4 STG.E.U8 desc[UR36][R4.64+0x8], R2 ;  /* 0x000008020400c986 */ /* 0x0001e8000c101124 */
[----:B0-----:R-:W3:Y:S01]  /*1ee90*/  LDL.LU R2, [R1+0x1c] ;  /* 0x00001c0001027983 */ /* 0x001ee20000300800 */
[-C--:B----4-:R-:W-:Y:S02]  /*1eea0*/  @!P1 IMAD R12, R12, R165.reuse, RZ ;  /* 0x000000a50c0c9224 */ /* 0x090fe400078e02ff */
[----:B-----5:R-:W-:-:S03]  /*1eeb0*/  @!P5 IMAD R3, R3, R165, RZ ;  /* 0x000000a50303d224 */ /* 0x020fc600078e02ff */
[----:B------:R0:W-:Y:S04]  /*1eec0*/  @!P1 STG.E.U8 desc[UR36][R4.64+0x9], R12 ;  /* 0x0000090c04009986 */ /* 0x0001e8000c101124 */
[----:B------:R1:W-:Y:S04]  /*1eed0*/  @!P5 STG.E.U8 desc[UR36][R10.64+0x8], R3 ;  /* 0x000008030a00d986 */ /* 0x0003e8000c101124 */
[----:B0-----:R-:W4:Y:S04]  /*1eee0*/  LDL.LU R12, [R1+0x28] ;  /* 0x00002800010c7983 */ /* 0x001f280000300800 */
[----:B-1----:R-:W5:Y:S01]  /*1eef0*/  LDL.LU R3, [R1+0x20] ;  /* 0x0000200001037983 */ /* 0x002f620000300800 */
[----:B---3--:R-:W-:-:S05]  /*1ef00*/  @!P6 IMAD R2, R2, R165, RZ ;  /* 0x000000a50202e224 */ /* 0x008fca00078e02ff */
[----:B------:R0:W-:Y:S04]  /*1ef10*/  @!P6 STG.E.U8 desc[UR36][R10.64+0x9], R2 ;  /* 0x000009020a00e986 */ /* 0x0001e8000c101124 */
[----:B0-----:R-:W3:Y:S01]  /*1ef20*/  LDL.LU R2, [R1+0x24] ;  /* 0x0000240001027983 */ /* 0x001ee20000300800 */
[C---:B------:R-:W-:Y:S02]  /*1ef30*/  ISETP.LT.OR P3, PT, R0.reuse, 0x11, !P0 ;  /* 0x000000110000780c */ /* 0x040fe40004761670 */
[----:B------:R-:W-:-:S11]  /*1ef40*/  ISETP.LT.OR P4, PT, R0, 0x12, !P0 ;  /* 0x000000120000780c */ /* 0x000fd60004781670 */
[----:B-----5:R-:W-:-:S05]  /*1ef50*/  @!P3 IMAD R3, R3, R165, RZ ;  /* 0x000000a50303b224 */ /* 0x020fca00078e02ff */
[----:B------:R0:W-:Y:S04]  /*1ef60*/  @!P3 STG.E.U8 desc[UR36][R4.64+0x10], R3 ;  /* 0x000010030400b986 */ /* 0x0001e8000c101124 */
[----:B0-----:R-:W5:Y:S01]  /*1ef70*/  LDL.LU R3, [R1+0x2c] ;  /* 0x00002c0001037983 */ /* 0x001f620000300800 */
[----:B---3--:R-:W-:-:S05]  /*1ef80*/  @!P4 IMAD R2, R2, R165, RZ ;  /* 0x000000a50202c224 */ /* 0x008fca00078e02ff */
[----:B------:R0:W-:Y:S04]  /*1ef90*/  @!P4 STG.E.U8 desc[UR36][R4.64+0x11], R2 ;  /* 0x000011020400c986 */ /* 0x0001e8000c101124 */
[----:B0-----:R-:W3:Y:S01]  /*1efa0*/  LDL.LU R2, [R1+0x30] ;  /* 0x0000300001027983 */ /* 0x001ee20000300800 */
[C---:B------:R-:W-:Y:S02]  /*1efb0*/  ISETP.LT.OR P1, PT, R0.reuse, 0x11, !P2 ;  /* 0x000000110000780c */ /* 0x040fe40005721670 */
[C---:B------:R-:W-:Y:S02]  /*1efc0*/  ISETP.LT.OR P5, PT, R0.reuse, 0x12, !P2 ;  /* 0x000000120000780c */ /* 0x040fe400057a1670 */
[----:B------:R-:W-:-:S09]  /*1efd0*/  ISETP.LT.OR P6, PT, R0, 0x19, !P0 ;  /* 0x000000190000780c */ /* 0x000fd200047c1670 */
        /* <DEDUP_REMOVED lines=43> */
[----:B-----5:R-:W-:-:S05]  /*1f290*/  @!P6 IMAD R3, R3, R165, RZ ;  /* 0x000000a50303e224 */ /* 0x020fca00078e02ff */
[----:B------:R0:W-:Y:S04]  /*1f2a0*/  @!P6 STG.E.U8 desc[UR36][R4.64+0x29], R3 ;  /* 0x000029030400e986 */ /* 0x0001e8000c101124 */
[----:B0-----:R-:W5:Y:S01]  /*1f2b0*/  LDL.LU R3, [R1+0x5c] ;  /* 0x00005c0001037983 */ /* 0x001f620000300800 */
        /* <DEDUP_REMOVED lines=48> */
[----:B------:R-:W-:-:S13]  /*1f5c0*/  ISETP.LT.OR P5, PT, R0, 0x42, !P2 ;  /* 0x000000420000780c */ /* 0x000fda00057a1670 */
[----:B----4-:R-:W-:-:S05]  /*1f5d0*/  @!P5 IMAD R12, R12, R165, RZ ;  /* 0x000000a50c0cd224 */ /* 0x010fca00078e02ff */
[----:B------:R-:W-:Y:S01]  /*1f5e0*/  @!P5 STG.E.U8 desc[UR36][R10.64+0x41], R12 ;  /* 0x0000410c0a00d986 */ /* 0x000fe2000c101124 */
[----:B---3--:R-:W-:-:S05]  /*1f5f0*/  @!P4 IMAD R2, R2, R165, RZ ;  /* 0x000000a50202c224 */ /* 0x008fca00078e02ff */
[----:B------:R0:W-:Y:S04]  /*1f600*/  @!P4 STG.E.U8 desc[UR36][R10.64+0x40], R2 ;  /* 0x000040020a00c986 */ /* 0x0001e8000c101124 */
[----:B0-----:R-:W3:Y:S04]  /*1f610*/  LDL.LU R2, [R1+0x90] ;  /* 0x0000900001027983 */ /* 0x001ee80000300800 */
[----:B------:R-:W4:Y:S01]  /*1f620*/  LDL.LU R12, [R1+0xac] ;  /* 0x0000ac00010c7983 */ /* 0x000f220000300800 */
[C---:B------:R-:W-:Y:S02]  /*1f630*/  ISETP.LT.OR P6, PT, R0.reuse, 0x49, !P0 ;  /* 0x000000490000780c */ /* 0x040fe400047c1670 */
[----:B------:R-:W-:-:S02]  /*1f640*/  ISETP.LT.OR P1, PT, R0, 0x4a, !P0 ;  /* 0x0000004a0000780c */ /* 0x000fc40004721670 */
[C---:B------:R-:W-:Y:S02]  /*1f650*/  ISETP.LT.OR P3, PT, R0.reuse, 0x49, !P2 ;  /* 0x000000490000780c */ /* 0x040fe40005761670 */
[C---:B------:R-:W-:Y:S02]  /*1f660*/  ISETP.LT.OR P4, PT, R0.reuse, 0x4a, !P2 ;  /* 0x0000004a0000780c */ /* 0x040fe40005781670 */
[----:B------:R-:W-:-:S07]  /*1f670*/  ISETP.LT.OR P5, PT, R0, 0x51, !P0 ;  /* 0x000000510000780c */ /* 0x000fce00047a1670 */
[----:B-----5:R-:W-:-:S05]  /*1f680*/  @!P1 IMAD R3, R3, R165, RZ ;  /* 0x000000a503039224 */ /* 0x020fca00078e02ff */
[----:B------:R4:W-:Y:S01]  /*1f690*/  @!P1 STG.E.U8 desc[UR36][R4.64+0x49], R3 ;  /* 0x0000490304009986 */ /* 0x0009e2000c101124 */
[----:B------:R-:W-:Y:S01]  /*1f6a0*/  ISETP.LT.OR P1, PT, R0, 0x51, !P2 ;  /* 0x000000510000780c */ /* 0x000fe20005721670 */
[-C--:B------:R-:W-:Y:S02]  /*1f6b0*/  @!P3 IMAD R13, R13, R165.reuse, RZ ;  /* 0x000000a50d0db224 */ /* 0x080fe400078e02ff */
[-C--:B------:R-:W-:Y:S02]  /*1f6c0*/  @!P4 IMAD R15, R15, R165.reuse, RZ ;  /* 0x000000a50f0fc224 */ /* 0x080fe400078e02ff */
[----:B------:R-:W-:-:S08]  /*1f6d0*/  @!P5 IMAD R17, R17, R165, RZ ;  /* 0x000000a51111d224 */ /* 0x000fd000078e02ff */
[-C--:B------:R-:W-:Y:S02]  /*1f6e0*/  @!P1 IMAD R21, R21, R165.reuse, RZ ;  /* 0x000000a515159224 */ /* 0x080fe400078e02ff */
[----:B---3--:R-:W-:-:S05]  /*1f6f0*/  @!P6 IMAD R2, R2, R165, RZ ;  /* 0x000000a50202e224 */ /* 0x008fca00078e02ff */
[----:B------:R-:W-:Y:S01]  /*1f700*/  @!P6 STG.E.U8 desc[UR36][R4.64+0x48], R2 ;  /* 0x000048020400e986 */ /* 0x000fe2000c101124 */
[----:B------:R-:W-:-:S03]  /*1f710*/  ISETP.LT.OR P6, PT, R0, 0x52, !P0 ;  /* 0x000000520000780c */ /* 0x000fc600047c1670 */
[----:B------:R0:W-:Y:S01]  /*1f720*/  @!P3 STG.E.U8 desc[UR36][R10.64+0x48], R13 ;  /* 0x0000480d0a00b986 */ /* 0x0001e2000c101124 */
[----:B------:R-:W-:-:S03]  /*1f730*/  ISETP.LT.OR P3, PT, R0, 0x52, !P2 ;  /* 0x000000520000780c */ /* 0x000fc60005761670 */
[----:B------:R1:W-:Y:S01]  /*1f740*/  @!P4 STG.E.U8 desc[UR36][R10.64+0x49], R15 ;  /* 0x0000490f0a00c986 */ /* 0x0003e2000c101124 */
[----:B------:R-:W-:-:S05]  /*1f750*/  ISETP.LT.OR P4, PT, R0, 0x59, !P0 ;  /* 0x000000590000780c */ /* 0x000fca0004781670 */
[----:B------:R-:W-:Y:S01]  /*1f760*/  @!P6 IMAD R19, R19, R165, RZ ;  /* 0x000000a51313e224 */ /* 0x000fe200078e02ff */
[----:B------:R3:W-:Y:S01]  /*1f770*/  @!P5 STG.E.U8 desc[UR36][R4.64+0x50], R17 ;  /* 0x000050110400d986 */ /* 0x0007e2000c101124 */
[----:B------:R-:W-:-:S03]  /*1f780*/  ISETP.LT.OR P5, PT, R0, 0x5a, !P0 ;  /* 0x0000005a0000780c */ /* 0x000fc600047a1670 */
[----:B------:R5:W-:Y:S01]  /*1f790*/  @!P6 STG.E.U8 desc[UR36][R4.64+0x51], R19 ;  /* 0x000051130400e986 */ /* 0x000be2000c101124 */
[----:B------:R-:W-:-:S03]  /*1f7a0*/  ISETP.LT.OR P6, PT, R0, 0x59, !P2 ;  /* 0x000000590000780c */ /* 0x000fc600057c1670 */
[----:B------:R-:W-:Y:S01]  /*1f7b0*/  @!P1 STG.E.U8 desc[UR36][R10.64+0x50], R21 ;  /* 0x000050150a009986 */ /* 0x000fe2000c101124 */
[----:B------:R-:W-:Y:S01]  /*1f7c0*/  ISETP.LT.OR P1, PT, R0, 0x5a, !P2 ;  /* 0x0000005a0000780c */ /* 0x000fe20005721670 */
[-C--:B----4-:R-:W-:Y:S02]  /*1f7d0*/  @!P3 IMAD R3, R12, R165.reuse, RZ ;  /* 0x000000a50c03b224 */ /* 0x090fe400078e02ff */
[-C--:B0-----:R-:W-:Y:S02]  /*1f7e0*/  @!P4 IMAD R13, R235, R165.reuse, RZ ;  /* 0x000000a5eb0dc224 */ /* 0x081fe400078e02ff */
[-C--:B-1----:R-:W-:Y:S01]  /*1f7f0*/  @!P5 IMAD R15, R234, R165.reuse, RZ ;  /* 0x000000a5ea0fd224 */ /* 0x082fe200078e02ff */
[----:B------:R0:W-:Y:S03]  /*1f800*/  @!P3 STG.E.U8 desc[UR36][R10.64+0x51], R3 ;  /* 0x000051030a00b986 */ /* 0x0001e6000c101124 */
[----:B---3--:R-:W-:Y:S01]  /*1f810*/  @!P6 IMAD R17, R233, R165, RZ ;  /* 0x000000a5e911e224 */ /* 0x008fe200078e02ff */
[----:B------:R1:W-:Y:S01]  /*1f820*/  @!P4 STG.E.U8 desc[UR36][R4.64+0x58], R13 ;  /* 0x0000580d0400c986 */ /* 0x0003e2000c101124 */
[----:B------:R-:W-:-:S02]  /*1f830*/  ISETP.LT.OR P3, PT, R0, 0x61, !P0 ;  /* 0x000000610000780c */ /* 0x000fc40004761670 */
[----:B-----5:R-:W-:Y:S01]  /*1f840*/  @!P1 IMAD R19, R232, R165, RZ ;  /* 0x000000a5e8139224 */ /* 0x020fe200078e02ff */
[C---:B------:R-:W-:Y:S01]  /*1f850*/  ISETP.LT.OR P4, PT, R0.reuse, 0x62, !P0 ;  /* 0x000000620000780c */ /* 0x040fe20004781670 */
[----:B------:R3:W-:Y:S01]  /*1f860*/  @!P5 STG.E.U8 desc[UR36][R4.64+0x59], R15 ;  /* 0x0000590f0400d986 */ /* 0x0007e2000c101124 */
[----:B------:R-:W-:-:S03]  /*1f870*/  ISETP.LT.OR P5, PT, R0, 0x61, !P2 ;  /* 0x000000610000780c */ /* 0x000fc600057a1670 */
[----:B------:R4:W-:Y:S01]  /*1f880*/  @!P6 STG.E.U8 desc[UR36][R10.64+0x58], R17 ;  /* 0x000058110a00e986 */ /* 0x0009e2000c101124 */
[----:B------:R-:W-:-:S03]  /*1f890*/  ISETP.LT.OR P6, PT, R0, 0x62, !P2 ;  /* 0x000000620000780c */ /* 0x000fc600057c1670 */
[----:B------:R-:W-:Y:S01]  /*1f8a0*/  @!P1 STG.E.U8 desc[UR36][R10.64+0x59], R19 ;  /* 0x000059130a009986 */ /* 0x000fe2000c101124 */
[----:B------:R-:W-:Y:S01]  /*1f8b0*/  ISETP.LT.OR P1, PT, R0, 0x69, !P0 ;  /* 0x000000690000780c */ /* 0x000fe20004721670 */
[-C--:B0-----:R-:W-:Y:S02]  /*1f8c0*/  @!P3 IMAD R3, R231, R165.reuse, RZ ;  /* 0x000000a5e703b224 */ /* 0x081fe400078e02ff */
[-C--:B-1----:R-:W-:Y:S02]  /*1f8d0*/  @!P4 IMAD R13, R230, R165.reuse, RZ ;  /* 0x000000a5e60dc224 */ /* 0x082fe400078e02ff */
[-C--:B---3--:R-:W-:Y:S01]  /*1f8e0*/  @!P5 IMAD R15, R229, R165.reuse, RZ ;  /* 0x000000a5e50fd224 */ /* 0x088fe200078e02ff */
[----:B------:R0:W-:Y:S03]  /*1f8f0*/  @!P3 STG.E.U8 desc[UR36][R4.64+0x60], R3 ;  /* 0x000060030400b986 */ /* 0x0001e6000c101124 */
[----:B----4-:R-:W-:Y:S01]  /*1f900*/  @!P6 IMAD R17, R228, R165, RZ ;  /* 0x000000a5e411e224 */ /* 0x010fe200078e02ff */
[----:B------:R1:W-:Y:S01]  /*1f910*/  @!P4 STG.E.U8 desc[UR36][R4.64+0x61], R13 ;  /* 0x0000610d0400c986 */ /* 0x0003e2000c101124 */
[----:B------:R-:W-:-:S02]  /*1f920*/  ISETP.LT.OR P3, PT, R0, 0x6a, !P0 ;  /* 0x0000006a0000780c */ /* 0x000fc40004761670 */
[----:B------:R-:W-:Y:S01]  /*1f930*/  @!P1 IMAD R21, R227, R165, RZ ;  /* 0x000000a5e3159224 */ /* 0x000fe200078e02ff */
        /* <DEDUP_REMOVED lines=131> */
[-C--:B----4-:R-:W-:Y:S01]  /*20170*/  @!P6 IMAD R17, R183, R165.reuse, RZ ;  /* 0x000000a5b711e224 */ /* 0x090fe200078e02ff */
[----:B------:R1:W-:Y:S03]  /*20180*/  @!P4 STG.E.U8 desc[UR36][R10.64+0xb8], R13 ;  /* 0x0000b80d0a00c986 */ /* 0x0003e6000c101124 */
[----:B------:R-:W-:Y:S01]  /*20190*/  @!P1 IMAD R19, R182, R165, RZ ;  /* 0x000000a5b6139224 */ /* 0x000fe200078e02ff */
[C---:B------:R-:W-:Y:S01]  /*201a0*/  ISETP.LT.OR P3, PT, R0.reuse, 0xc1, !P2 ;  /* 0x000000c10000780c */ /* 0x040fe20005761670 */
[----:B------:R3:W-:Y:S01]  /*201b0*/  @!P5 STG.E.U8 desc[UR36][R10.64+0xb9], R15 ;  /* 0x0000b90f0a00d986 */ /* 0x0007e2000c101124 */
[----:B------:R-:W-:-:S02]  /*201c0*/  ISETP.LT.OR P4, PT, R0, 0xc2, !P2 ;  /* 0x000000c20000780c */ /* 0x000fc40005781670 */
[C---:B------:R-:W-:Y:S01]  /*201d0*/  ISETP.LT.OR P5, PT, R0.reuse, 0xc9, !P0 ;  /* 0x000000c90000780c */ /* 0x040fe200047a1670 */
[----:B------:R4:W-:Y:S01]  /*201e0*/  @!P6 STG.E.U8 desc[UR36][R4.64+0xc0], R17 ;  /* 0x0000c0110400e986 */ /* 0x0009e2000c101124 */
[----:B------:R-:W-:-:S03]  /*201f0*/  ISETP.LT.OR P6, PT, R0, 0xca, !P0 ;  /* 0x000000ca0000780c */ /* 0x000fc600047c1670 */
[----:B------:R-:W-:Y:S01]  /*20200*/  @!P1 STG.E.U8 desc[UR36][R4.64+0xc1], R19 ;  /* 0x0000c11304009986 */ /* 0x000fe2000c101124 */
[----:B------:R-:W-:-:S03]  /*20210*/  ISETP.LT.OR P1, PT, R0, 0xc9, !P2 ;  /* 0x000000c90000780c */ /* 0x000fc60005721670 */
[-C--:B0-----:R-:W-:Y:S02]  /*20220*/  @!P3 IMAD R3, R181, R165.reuse, RZ ;  /* 0x000000a5b503b224 */ /* 0x081fe400078e02ff */
[-C--:B-1----:R-:W-:Y:S02]  /*20230*/  @!P4 IMAD R13, R179, R165.reuse, RZ ;  /* 0x000000a5b30dc224 */ /* 0x082fe400078e02ff */
[-C--:B---3--:R-:W-:Y:S02]  /*20240*/  @!P5 IMAD R15, R178, R165.reuse, RZ ;  /* 0x000000a5b20fd224 */ /* 0x088fe400078e02ff */
[-C--:B----4-:R-:W-:Y:S01]  /*20250*/  @!P6 IMAD R17, R177, R165.reuse, RZ ;  /* 0x000000a5b111e224 */ /* 0x090fe200078e02ff */
[----:B------:R0:W-:Y:S03]  /*20260*/  @!P3 STG.E.U8 desc[UR36][R10.64+0xc0], R3 ;  /* 0x0000c0030a00b986 */ /* 0x0001e6000c101124 */
[----:B------:R-:W-:Y:S01]  /*20270*/  @!P1 IMAD R21, R176, R165, RZ ;  /* 0x000000a5b0159224 */ /* 0x000fe200078e02ff */
[----:B------:R1:W-:Y:S01]  /*20280*/  @!P4 STG.E.U8 desc[UR36][R10.64+0xc1], R13 ;  /* 0x0000c10d0a00c986 */ /* 0x0003e2000c101124 */
[----:B------:R-:W-:-:S02]  /*20290*/  ISETP.LT.OR P3, PT, R0, 0xca, !P2 ;  /* 0x000000ca0000780c */ /* 0x000fc40005761670 */
        /* <DEDUP_REMOVED lines=33> */
[----:B------:R4:W-:Y:S04]  /*204b0*/  @!P6 STG.E.U8 desc[UR36][R10.64+0xd9], R17 ;  /* 0x0000d9110a00e986 */ /* 0x0009e8000c101124 */
[----:B------:R-:W-:Y:S01]  /*204c0*/  @!P1 STG.E.U8 desc[UR36][R4.64+0xe0], R21 ;  /* 0x0000e01504009986 */ /* 0x000fe2000c101124 */
[C---:B------:R-:W-:Y:S02]  /*204d0*/  ISETP.LT.OR P1, PT, R0.reuse, 0xea, !P0 ;  /* 0x000000ea0000780c */ /* 0x040fe40004721670 */
[----:B------:R-:W-:Y:S01]  /*204e0*/  ISETP.LT.OR P6, PT, R0, 0xe9, !P0 ;  /* 0x000000e90000780c */ /* 0x000fe200047c1670 */
[-C--:B0-----:R-:W-:Y:S02]  /*204f0*/  @!P3 IMAD R3, R163, R165.reuse, RZ ;  /* 0x000000a5a303b224 */ /* 0x081fe400078e02ff */
[----:B-1----:R-:W-:-:S02]  /*20500*/  @!P4 IMAD R13, R162, R165, RZ ;  /* 0x000000a5a20dc224 */ /* 0x002fc400078e02ff */
[----:B---3--:R-:W-:Y:S01]  /*20510*/  @!P5 IMAD R15, R159, R165, RZ ;  /* 0x000000a59f0fd224 */ /* 0x008fe200078e02ff */
[----:B------:R0:W-:Y:S01]  /*20520*/  @!P3 STG.E.U8 desc[UR36][R4.64+0xe1], R3 ;  /* 0x0000e1030400b986 */ /* 0x0001e2000c101124 */
[----:B------:R-:W-:-:S04]  /*20530*/  ISETP.LT.OR P3, PT, R0, 0xe9, !P2 ;  /* 0x000000e90000780c */ /* 0x000fc80005761670 */
[-C--:B------:R-:W-:Y:S01]  /*20540*/  @!P1 IMAD R19, R157, R165.reuse, RZ ;  /* 0x000000a59d139224 */ /* 0x080fe200078e02ff */
[----:B------:R2:W-:Y:S01]  /*20550*/  @!P4 STG.E.U8 desc[UR36][R10.64+0xe0], R13 ;  /* 0x0000e00d0a00c986 */ /* 0x0005e2000c101124 */
[----:B----4-:R-:W-:Y:S01]  /*20560*/  @!P6 IMAD R17, R158, R165, RZ ;  /* 0x000000a59e11e224 */ /* 0x010fe200078e02ff */
[C---:B------:R-:W-:Y:S02]  /*20570*/  ISETP.LT.OR P4, PT, R0.reuse, 0xea, !P2 ;  /* 0x000000ea0000780c */ /* 0x040fe40005781670 */
[----:B------:R1:W-:Y:S01]  /*20580*/  @!P5 STG.E.U8 desc[UR36][R10.64+0xe1], R15 ;  /* 0x0000e10f0a00d986 */ /* 0x0003e2000c101124 */
[----:B------:R-:W-:-:S03]  /*20590*/  ISETP.LT.OR P5, PT, R0, 0xf1, !P0 ;  /* 0x000000f10000780c */ /* 0x000fc600047a1670 */
[----:B------:R-:W-:Y:S01]  /*205a0*/  @!P1 STG.E.U8 desc[UR36][R4.64+0xe9], R19 ;  /* 0x0000e91304009986 */ /* 0x000fe2000c101124 */
[----:B------:R-:W-:-:S03]  /*205b0*/  ISETP.LT.OR P1, PT, R0, 0xf2, !P0 ;  /* 0x000000f20000780c */ /* 0x000fc60004721670 */
[----:B------:R3:W-:Y:S01]  /*205c0*/  @!P6 STG.E.U8 desc[UR36][R4.64+0xe8], R17 ;  /* 0x0000e8110400e986 */ /* 0x0007e2000c101124 */
[----:B------:R-:W-:Y:S01]  /*205d0*/  ISETP.LT.OR P6, PT, R0, 0xf1, !P2 ;  /* 0x000000f10000780c */ /* 0x000fe200057c1670 */
[-C--:B0-----:R-:W-:Y:S02]  /*205e0*/  @!P3 IMAD R3, R156, R165.reuse, RZ ;  /* 0x000000a59c03b224 */ /* 0x081fe400078e02ff */
[-C--:B--2---:R-:W-:Y:S02]  /*205f0*/  @!P4 IMAD R13, R155, R165.reuse, RZ ;  /* 0x000000a59b0dc224 */ /* 0x084fe400078e02ff */
[-C--:B-1----:R-:W-:Y:S01]  /*20600*/  @!P5 IMAD R15, R154, R165.reuse, RZ ;  /* 0x000000a59a0fd224 */ /* 0x082fe200078e02ff */
[----:B------:R0:W-:Y:S01]  /*20610*/  @!P3 STG.E.U8 desc[UR36][R10.64+0xe8], R3 ;  /* 0x0000e8030a00b986 */ /* 0x0001e2000c101124 */
[----:B------:R-:W-:Y:S02]  /*20620*/  ISETP.LT.OR P3, PT, R0, 0xf2, !P2 ;  /* 0x000000f20000780c */ /* 0x000fe40005761670 */
[-C--:B---3--:R-:W-:Y:S01]  /*20630*/  @!P1 IMAD R17, R153, R165.reuse, RZ ;  /* 0x000000a599119224 */ /* 0x088fe200078e02ff */
[----:B------:R1:W-:Y:S03]  /*20640*/  @!P4 STG.E.U8 desc[UR36][R10.64+0xe9], R13 ;  /* 0x0000e90d0a00c986 */ /* 0x0003e6000c101124 */
[----:B------:R-:W-:Y:S01]  /*20650*/  @!P6 IMAD R19, R152, R165, RZ ;  /* 0x000000a59813e224 */ /* 0x000fe200078e02ff */
[C---:B------:R-:W-:Y:S01]  /*20660*/  ISETP.LT.OR P4, PT, R0.reuse, 0xf9, !P0 ;  /* 0x000000f90000780c */ /* 0x040fe20004781670 */
[----:B------:R-:W-:Y:S01]  /*20670*/  @!P1 STG.E.U8 desc[UR36][R4.64+0xf1], R17 ;  /* 0x0000f11104009986 */ /* 0x000fe2000c101124 */
[----:B------:R-:W-:-:S02]  /*20680*/  ISETP.LT.OR P0, PT, R0, 0xfa, !P0 ;  /* 0x000000fa0000780c */ /* 0x000fc40004701670 */
[----:B------:R-:W-:Y:S01]  /*20690*/  ISETP.GE.AND P1, PT, R22, 0x81, PT ;  /* 0x000000811600780c */ /* 0x000fe20003f26270 */
[----:B------:R2:W-:Y:S01]  /*206a0*/  @!P5 STG.E.U8 desc[UR36][R4.64+0xf0], R15 ;  /* 0x0000f00f0400d986 */ /* 0x0005e2000c101124 */
[C---:B------:R-:W-:Y:S02]  /*206b0*/  ISETP.LT.OR P5, PT, R0.reuse, 0xf9, !P2 ;  /* 0x000000f90000780c */ /* 0x040fe400057a1670 */
[C---:B------:R-:W-:Y:S01]  /*206c0*/  ISETP.LT.OR P2, PT, R0.reuse, 0xfa, !P2 ;  /* 0x000000fa0000780c */ /* 0x040fe20005741670 */
[----:B------:R3:W-:Y:S01]  /*206d0*/  @!P6 STG.E.U8 desc[UR36][R10.64+0xf0], R19 ;  /* 0x0000f0130a00e986 */ /* 0x0007e2000c101124 */
[----:B------:R-:W-:Y:S01]  /*206e0*/  ISETP.LT.OR P6, PT, R0, 0x1, !P1 ;  /* 0x000000010000780c */ /* 0x000fe20004fc1670 */
[-C--:B0-----:R-:W-:Y:S02]  /*206f0*/  @!P3 IMAD R3, R23, R165.reuse, RZ ;  /* 0x000000a51703b224 */ /* 0x081fe400078e02ff */
[-C--:B-1----:R-:W-:Y:S02]  /*20700*/  @!P4 IMAD R13, R20, R165.reuse, RZ ;  /* 0x000000a5140dc224 */ /* 0x082fe400078e02ff */
[----:B------:R-:W-:Y:S01]  /*20710*/  @!P0 IMAD R21, R18, R165, RZ ;  /* 0x000000a512158224 */ /* 0x000fe200078e02ff */
[----:B------:R0:W-:Y:S01]  /*20720*/  @!P3 STG.E.U8 desc[UR36][R10.64+0xf1], R3 ;  /* 0x0000f1030a00b986 */ /* 0x0001e2000c101124 */
[----:B------:R-:W-:-:S02]  /*20730*/  ISETP.GE.AND P3, PT, R22, 0x89, PT ;  /* 0x000000891600780c */ /* 0x000fc40003f66270 */
[-C--:B--2---:R-:W-:Y:S02]  /*20740*/  @!P5 IMAD R15, R16, R165.reuse, RZ ;  /* 0x000000a5100fd224 */ /* 0x084fe400078e02ff */
[-C--:B------:R-:W-:Y:S01]  /*20750*/  @!P2 IMAD R17, R14, R165.reuse, RZ ;  /* 0x000000a50e11a224 */ /* 0x080fe200078e02ff */
[----:B------:R-:W-:Y:S01]  /*20760*/  @!P0 STG.E.U8 desc[UR36][R4.64+0xf9], R21 ;  /* 0x0000f91504008986 */ /* 0x000fe2000c101124 */
[----:B---3--:R-:W-:Y:S01]  /*20770*/  @!P6 IMAD R19, R24, R165, RZ ;  /* 0x000000a51813e224 */ /* 0x008fe200078e02ff */
[C---:B------:R-:W-:Y:S02]  /*20780*/  ISETP.LT.OR P0, PT, R0.reuse, 0x2, !P1 ;  /* 0x000000020000780c */ /* 0x040fe40004f01670 */
[----:B------:R1:W-:Y:S01]  /*20790*/  @!P4 STG.E.U8 desc[UR36][R4.64+0xf8], R13 ;  /* 0x0000f80d0400c986 */ /* 0x0003e2000c101124 */
[----:B------:R-:W-:-:S03]  /*207a0*/  ISETP.LT.OR P4, PT, R0, 0x1, !P3 ;  /* 0x000000010000780c */ /* 0x000fc60005f81670 */
[----:B------:R-:W-:Y:S01]  /*207b0*/  @!P5 STG.E.U8 desc[UR36][R10.64+0xf8], R15 ;  /* 0x0000f80f0a00d986 */ /* 0x000fe2000c101124 */
[----:B------:R-:W-:-:S03]  /*207c0*/  ISETP.LT.OR P5, PT, R0, 0x2, !P3 ;  /* 0x000000020000780c */ /* 0x000fc60005fa1670 */
[----:B------:R-:W-:Y:S01]  /*207d0*/  @!P2 STG.E.U8 desc[UR36][R10.64+0xf9], R17 ;  /* 0x0000f9110a00a986 */ /* 0x000fe2000c101124 */
[----:B------:R-:W-:-:S03]  /*207e0*/  ISETP.LT.OR P2, PT, R0, 0x9, !P1 ;  /* 0x000000090000780c */ /* 0x000fc60004f41670 */
[----:B------:R-:W-:Y:S01]  /*207f0*/  @!P6 STG.E.U8 desc[UR36][R6.64], R19 ;  /* 0x000000130600e986 */ /* 0x000fe2000c101124 */
[----:B------:R-:W-:Y:S01]  /*20800*/  ISETP.LT.OR P6, PT, R0, 0xa, !P1 ;  /* 0x0000000a0000780c */ /* 0x000fe20004fc1670 */
[-C--:B------:R-:W-:Y:S02]  /*20810*/  @!P0 IMAD R25, R25, R165.reuse, RZ ;  /* 0x000000a519198224 */ /* 0x080fe400078e02ff */
[-C--:B0-----:R-:W-:Y:S02]  /*20820*/  @!P4 IMAD R3, R26, R165.reuse, RZ ;  /* 0x000000a51a03c224 */ /* 0x081fe400078e02ff */
[-C--:B------:R-:W-:Y:S01]  /*20830*/  @!P5 IMAD R27, R27, R165.reuse, RZ ;  /* 0x000000a51b1bd224 */ /* 0x080fe200078e02ff */
[----:B------:R-:W-:Y:S03]  /*20840*/  @!P0 STG.E.U8 desc[UR36][R6.64+0x1], R25 ;  /* 0x0000011906008986 */ /* 0x000fe6000c101124 */
[----:B-1----:R-:W-:Y:S01]  /*20850*/  @!P2 IMAD R5, R28, R165, RZ ;  /* 0x000000a51c05a224 */ /* 0x002fe200078e02ff */
[----:B------:R0:W-:Y:S01]  /*20860*/  @!P4 STG.E.U8 desc[UR36][R8.64], R3 ;  /* 0x000000030800c986 */ /* 0x0001e2000c101124 */
[----:B------:R-:W-:-:S02]  /*20870*/  ISETP.LT.OR P0, PT, R0, 0xa, !P3 ;  /* 0x0000000a0000780c */ /* 0x000fc40005f01670 */
[----:B------:R-:W-:Y:S01]  /*20880*/  @!P6 IMAD R29, R29, R165, RZ ;  /* 0x000000a51d1de224 */ /* 0x000fe200078e02ff */
[C---:B------:R-:W-:Y:S01]  /*20890*/  ISETP.LT.OR P4, PT, R0.reuse, 0x9, !P3 ;  /* 0x000000090000780c */ /* 0x040fe20005f81670 */
[----:B------:R-:W-:Y:S01]  /*208a0*/  @!P5 STG.E.U8 desc[UR36][R8.64+0x1], R27 ;  /* 0x0000011b0800d986 */ /* 0x000fe2000c101124 */
[----:B------:R-:W-:-:S03]  /*208b0*/  ISETP.LT.OR P5, PT, R0, 0x11, !P1 ;  /* 0x000000110000780c */ /* 0x000fc60004fa1670 */
[----:B------:R1:W-:Y:S01]  /*208c0*/  @!P2 STG.E.U8 desc[UR36][R6.64+0x8], R5 ;  /* 0x000008050600a986 */ /* 0x0003e2000c101124 */
[----:B------:R-:W-:-:S03]  /*208d0*/  ISETP.LT.OR P2, PT, R0, 0x12, !P1 ;  /* 0x000000120000780c */ /* 0x000fc60004f41670 */
[----:B------:R-:W-:Y:S01]  /*208e0*/  @!P6 STG.E.U8 desc[UR36][R6.64+0x9], R29 ;  /* 0x0000091d0600e986 */ /* 0x000fe2000c101124 */
[----:B------:R-:W-:Y:S01]  /*208f0*/  ISETP.LT.OR P6, PT, R0, 0x11, !P3 ;  /* 0x000000110000780c */ /* 0x000fe20005fc1670 */
[-C--:B------:R-:W-:Y:S02]  /*20900*/  @!P0 IMAD R31, R31, R165.reuse, RZ ;  /* 0x000000a51f1f8224 */ /* 0x080fe400078e02ff */
[-C--:B0-----:R-:W-:Y:S02]  /*20910*/  @!P4 IMAD R3, R30, R165.reuse, RZ ;  /* 0x000000a51e03c224 */ /* 0x081fe400078e02ff */
[-C--:B------:R-:W-:Y:S01]  /*20920*/  @!P5 IMAD R11, R32, R165.reuse, RZ ;  /* 0x000000a5200bd224 */ /* 0x080fe200078e02ff */
[----:B------:R-:W-:Y:S03]  /*20930*/  @!P0 STG.E.U8 desc[UR36][R8.64+0x9], R31 ;  /* 0x0000091f08008986 */ /* 0x000fe6000c101124 */
[----:B------:R-:W-:Y:S01]  /*20940*/  @!P2 IMAD R33, R33, R165, RZ ;  /* 0x000000a52121a224 */ /* 0x000fe200078e02ff */
[----:B------:R0:W-:Y:S01]  /*20950*/  @!P4 STG.E.U8 desc[UR36][R8.64+0x8], R3 ;  /* 0x000008030800c986 */ /* 0x0001e2000c101124 */
[----:B------:R-:W-:-:S02]  /*20960*/  ISETP.LT.OR P0, PT, R0, 0x12, !P3 ;  /* 0x000000120000780c */ /* 0x000fc40005f01670 */
[----:B-1----:R-:W-:Y:S01]  /*20970*/  @!P6 IMAD R5, R34, R165, RZ ;  /* 0x000000a52205e224 */ /* 0x002fe200078e02ff */
[C---:B------:R-:W-:Y:S01]  /*20980*/  ISETP.LT.OR P4, PT, R0.reuse, 0x19, !P1 ;  /* 0x000000190000780c */ /* 0x040fe20004f81670 */
[----:B------:R-:W-:Y:S01]  /*20990*/  @!P5 STG.E.U8 desc[UR36][R6.64+0x10], R11 ;  /* 0x0000100b0600d986 */ /* 0x000fe2000c101124 */
[----:B------:R-:W-:-:S03]  /*209a0*/  ISETP.LT.OR P5, PT, R0, 0x1a, !P1 ;  /* 0x0000001a0000780c */ /* 0x000fc60004fa1670 */
[----:B------:R-:W-:Y:S01]  /*209b0*/  @!P2 STG.E.U8 desc[UR36][R6.64+0x11], R33 ;  /* 0x000011210600a986 */ /* 0x000fe2000c101124 */
[----:B------:R-:W-:-:S03]  /*209c0*/  ISETP.LT.OR P2, PT, R0, 0x19, !P3 ;  /* 0x000000190000780c */ /* 0x000fc60005f41670 */
[----:B------:R1:W-:Y:S01]  /*209d0*/  @!P6 STG.E.U8 desc[UR36][R8.64+0x10], R5 ;  /* 0x000010050800e986 */ /* 0x0003e2000c101124 */
[----:B------:R-:W-:Y:S01]  /*209e0*/  ISETP.LT.OR P6, PT, R0, 0x1a, !P3 ;  /* 0x0000001a0000780c */ /* 0x000fe20005fc1670 */
[-C--:B------:R-:W-:Y:S02]  /*209f0*/  @!P0 IMAD R35, R35, R165.reuse, RZ ;  /* 0x000000a523238224 */ /* 0x080fe400078e02ff */
[-C--:B0-----:R-:W-:Y:S02]  /*20a00*/  @!P4 IMAD R3, R36, R165.reuse, RZ ;  /* 0x000000a52403c224 */ /* 0x081fe400078e02ff */
[-C--:B------:R-:W-:Y:S01]  /*20a10*/  @!P5 IMAD R37, R37, R165.reuse, RZ ;  /* 0x000000a52525d224 */ /* 0x080fe200078e02ff */
[----:B------:R-:W-:Y:S01]  /*20a20*/  @!P0 STG.E.U8 desc[UR36][R8.64+0x11], R35 ;  /* 0x0000112308008986 */ /* 0x000fe2000c101124 */
[----:B------:R-:W-:Y:S02]  /*20a30*/  ISETP.LT.OR P0, PT, R0, 0x22, !P1 ;  /* 0x000000220000780c */ /* 0x000fe40004f01670 */
[----:B-1----:R-:W-:-:S04]  /*20a40*/  @!P2 IMAD R5, R38, R165, RZ ;  /* 0x000000a52605a224 */ /* 0x002fc800078e02ff */
[----:B------:R-:W-:Y:S01]  /*20a50*/  @!P6 IMAD R39, R39, R165, RZ ;  /* 0x000000a52727e224 */ /* 0x000fe200078e02ff */
[----:B------:R0:W-:Y:S01]  /*20a60*/  @!P4 STG.E.U8 desc[UR36][R6.64+0x18], R3 ;  /* 0x000018030600c986 */ /* 0x0001e2000c101124 */
[----:B------:R-:W-:-:S03]  /*20a70*/  ISETP.LT.OR P4, PT, R0, 0x21, !P1 ;  /* 0x000000210000780c */ /* 0x000fc60004f81670 */
        /* <DEDUP_REMOVED lines=216> */
[-C--:B0-----:R-:W-:Y:S02]  /*21800*/  @!P4 IMAD R3, R110, R165.reuse, RZ ;  /* 0x000000a56e03c224 */ /* 0x081fe400078e02ff */
[-C--:B------:R-:W-:Y:S02]  /*21810*/  @!P0 IMAD R111, R111, R165.reuse, RZ ;  /* 0x000000a56f6f8224 */ /* 0x080fe400078e02ff */
[-C--:B------:R-:W-:Y:S01]  /*21820*/  @!P5 IMAD R11, R112, R165.reuse, RZ ;  /* 0x000000a5700bd224 */ /* 0x080fe200078e02ff */
[----:B------:R0:W-:Y:S03]  /*21830*/  @!P4 STG.E.U8 desc[UR36][R8.64+0xa8], R3 ;  /* 0x0000a8030800c986 */ /* 0x0001e6000c101124 */
[-C--:B------:R-:W-:Y:S01]  /*21840*/  @!P2 IMAD R113, R113, R165.reuse, RZ ;  /* 0x000000a57171a224 */ /* 0x080fe200078e02ff */
[----:B------:R-:W-:Y:S03]  /*21850*/  @!P0 STG.E.U8 desc[UR36][R8.64+0xa9], R111 ;  /* 0x0000a96f08008986 */ /* 0x000fe6000c101124 */
[----:B-1----:R-:W-:Y:S01]  /*21860*/  @!P6 IMAD R5, R114, R165, RZ ;  /* 0x000000a57205e224 */ /* 0x002fe200078e02ff */
[C---:B------:R-:W-:Y:S01]  /*21870*/  ISETP.LT.OR P0, PT, R0.reuse, 0xb2, !P3 ;  /* 0x000000b20000780c */ /* 0x040fe20005f01670 */
[----:B------:R-:W-:Y:S01]  /*21880*/  @!P5 STG.E.U8 desc[UR36][R6.64+0xb0], R11 ;  /* 0x0000b00b0600d986 */ /* 0x000fe2000c101124 */
[----:B------:R-:W-:-:S02]  /*21890*/  ISETP.LT.OR P5, PT, R0, 0xba, !P1 ;  /* 0x000000ba0000780c */ /* 0x000fc40004fa1670 */
[C---:B------:R-:W-:Y:S01]  /*218a0*/  ISETP.LT.OR P4, PT, R0.reuse, 0xb9, !P1 ;  /* 0x000000b90000780c */ /* 0x040fe20004f81670 */
[----:B------:R-:W-:Y:S01]  /*218b0*/  @!P2 STG.E.U8 desc[UR36][R6.64+0xb1], R113 ;  /* 0x0000b1710600a986 */ /* 0x000fe2000c101124 */
[----:B------:R-:W-:-:S03]  /*218c0*/  ISETP.LT.OR P2, PT, R0, 0xb9, !P3 ;  /* 0x000000b90000780c */ /* 0x000fc60005f41670 */
[----:B------:R1:W-:Y:S01]  /*218d0*/  @!P6 STG.E.U8 desc[UR36][R8.64+0xb0], R5 ;  /* 0x0000b0050800e986 */ /* 0x0003e2000c101124 */
[----:B------:R-:W-:-:S03]  /*218e0*/  ISETP.LT.OR P6, PT, R0, 0xba, !P3 ;  /* 0x000000ba0000780c */ /* 0x000fc60005fc1670 */
[-C--:B------:R-:W-:Y:S02]  /*218f0*/  @!P0 IMAD R115, R115, R165.reuse, RZ ;  /* 0x000000a573738224 */ /* 0x080fe400078e02ff */
[-C--:B------:R-:W-:Y:S02]  /*21900*/  @!P5 IMAD R117, R117, R165.reuse, RZ ;  /* 0x000000a57575d224 */ /* 0x080fe400078e02ff */
[-C--:B0-----:R-:W-:Y:S01]  /*21910*/  @!P4 IMAD R3, R116, R165.reuse, RZ ;  /* 0x000000a57403c224 */ /* 0x081fe200078e02ff */
[----:B------:R-:W-:Y:S01]  /*21920*/  @!P0 STG.E.U8 desc[UR36][R8.64+0xb1], R115 ;  /* 0x0000b17308008986 */ /* 0x000fe2000c101124 */
[----:B------:R-:W-:Y:S01]  /*21930*/  ISETP.LT.OR P0, PT, R0, 0xc1, !P1 ;  /* 0x000000c10000780c */ /* 0x000fe20004f01670 */
[----:B-1----:R-:W-:-:S03]  /*21940*/  @!P2 IMAD R5, R118, R165, RZ ;  /* 0x000000a57605a224 */ /* 0x002fc600078e02ff */
[----:B------:R-:W-:Y:S01]  /*21950*/  @!P6 IMAD R119, R119, R165, RZ ;  /* 0x000000a57777e224 */ /* 0x000fe200078e02ff */
[----:B------:R-:W-:Y:S01]  /*21960*/  @!P5 STG.E.U8 desc[UR36][R6.64+0xb9], R117 ;  /* 0x0000b9750600d986 */ /* 0x000fe2000c101124 */
[----:B------:R-:W-:-:S03]  /*21970*/  ISETP.LT.OR P5, PT, R0, 0xc2, !P1 ;  /* 0x000000c20000780c */ /* 0x000fc60004fa1670 */
[----:B------:R0:W-:Y:S01]  /*21980*/  @!P4 STG.E.U8 desc[UR36][R6.64+0xb8], R3 ;  /* 0x0000b8030600c986 */ /* 0x0001e2000c101124 */
[----:B------:R-:W-:-:S03]  /*21990*/  ISETP.LT.OR P4, PT, R0, 0xc1, !P3 ;  /* 0x000000c10000780c */ /* 0x000fc60005f81670 */
[----:B------:R-:W-:Y:S01]  /*219a0*/  @!P6 STG.E.U8 desc[UR36][R8.64+0xb9], R119 ;  /* 0x0000b9770800e986 */ /* 0x000fe2000c101124 */
[----:B------:R-:W-:-:S03]  /*219b0*/  ISETP.LT.OR P6, PT, R0, 0xc2, !P3 ;  /* 0x000000c20000780c */ /* 0x000fc60005fc1670 */
[----:B------:R1:W-:Y:S01]  /*219c0*/  @!P2 STG.E.U8 desc[UR36][R8.64+0xb8], R5 ;  /* 0x0000b8050800a986 */ /* 0x0003e2000c101124 */
[----:B------:R-:W-:Y:S01]  /*219d0*/  ISETP.LT.OR P2, PT, R0, 0xc9, !P1 ;  /* 0x000000c90000780c */ /* 0x000fe20004f41670 */
[-C--:B------:R-:W-:Y:S02]  /*219e0*/  @!P0 IMAD R11, R120, R165.reuse, RZ ;  /* 0x000000a5780b8224 */ /* 0x080fe400078e02ff */
[-C--:B------:R-:W-:Y:S02]  /*219f0*/  @!P5 IMAD R121, R121, R165.reuse, RZ ;  /* 0x000000a57979d224 */ /* 0x080fe400078e02ff */
[-C--:B0-----:R-:W-:Y:S01]  /*21a00*/  @!P4 IMAD R3, R122, R165.reuse, RZ ;  /* 0x000000a57a03c224 */ /* 0x081fe200078e02ff */
[----:B------:R0:W-:Y:S03]  /*21a10*/  @!P0 STG.E.U8 desc[UR36][R6.64+0xc0], R11 ;  /* 0x0000c00b06008986 */ /* 0x0001e6000c101124 */
[-C--:B------:R-:W-:Y:S01]  /*21a20*/  @!P6 IMAD R123, R123, R165.reuse, RZ ;  /* 0x000000a57b7be224 */ /* 0x080fe200078e02ff */
[----:B------:R-:W-:Y:S01]  /*21a30*/  ISETP.LT.OR P0, PT, R0, 0xca, !P1 ;  /* 0x000000ca0000780c */ /* 0x000fe20004f01670 */
[----:B------:R-:W-:Y:S02]  /*21a40*/  @!P5 STG.E.U8 desc[UR36][R6.64+0xc1], R121 ;  /* 0x0000c1790600d986 */ /* 0x000fe4000c101124 */
[----:B-1----:R-:W-:Y:S01]  /*21a50*/  @!P2 IMAD R5, R124, R165, RZ ;  /* 0x000000a57c05a224 */ /* 0x002fe200078e02ff */
[C---:B------:R-:W-:Y:S01]  /*21a60*/  ISETP.LT.OR P5, PT, R0.reuse, 0xc9, !P3 ;  /* 0x000000c90000780c */ /* 0x040fe20005fa1670 */
[----:B------:R1:W-:Y:S01]  /*21a70*/  @!P4 STG.E.U8 desc[UR36][R8.64+0xc0], R3 ;  /* 0x0000c0030800c986 */ /* 0x0003e2000c101124 */
        /* <DEDUP_REMOVED lines=8> */
[----:B------:R-:W-:Y:S03]  /*21b00*/  @!P0 STG.E.U8 desc[UR36][R6.64+0xc9], R125 ;  /* 0x0000c97d06008986 */ /* 0x000fe6000c101124 */
[-C--:B-1----:R-:W-:Y:S01]  /*21b10*/  @!P6 IMAD R3, R128, R165.reuse, RZ ;  /* 0x000000a58003e224 */ /* 0x082fe200078e02ff */
[----:B------:R0:W-:Y:S03]  /*21b20*/  @!P5 STG.E.U8 desc[UR36][R8.64+0xc8], R11 ;  /* 0x0000c80b0800d986 */ /* 0x0001e6000c101124 */
[----:B------:R-:W-:Y:S01]  /*21b30*/  @!P2 IMAD R129, R129, R165, RZ ;  /* 0x000000a58181a224 */ /* 0x000fe200078e02ff */
[C---:B------:R-:W-:Y:S01]  /*21b40*/  ISETP.LT.OR P0, PT, R0.reuse, 0xd1, !P3 ;  /* 0x000000d10000780c */ /* 0x040fe20005f01670 */
[----:B------:R-:W-:Y:S01]  /*21b50*/  @!P4 STG.E.U8 desc[UR36][R8.64+0xc9], R127 ;  /* 0x0000c97f0800c986 */ /* 0x000fe2000c101124 */
[----:B------:R-:W-:-:S02]  /*21b60*/  ISETP.LT.OR P5, PT, R0, 0xd2, !P3 ;  /* 0x000000d20000780c */ /* 0x000fc40005fa1670 */
[C---:B------:R-:W-:Y:S01]  /*21b70*/  ISETP.LT.OR P4, PT, R0.reuse, 0xd9, !P1 ;  /* 0x000000d90000780c */ /* 0x040fe20004f81670 */
[----:B------:R1:W-:Y:S01]  /*21b80*/  @!P6 STG.E.U8 desc[UR36][R6.64+0xd0], R3 ;  /* 0x0000d0030600e986 */ /* 0x0003e2000c101124 */
[----:B------:R-:W-:-:S03]  /*21b90*/  ISETP.LT.OR P6, PT, R0, 0xda, !P1 ;  /* 0x000000da0000780c */ /* 0x000fc60004fc1670 */
[----:B------:R-:W-:Y:S01]  /*21ba0*/  @!P2 STG.E.U8 desc[UR36][R6.64+0xd1], R129 ;  /* 0x0000d1810600a986 */ /* 0x000fe2000c101124 */
[----:B------:R-:W-:-:S03]  /*21bb0*/  ISETP.LT.OR P2, PT, R0, 0xd9, !P3 ;  /* 0x000000d90000780c */ /* 0x000fc60005f41670 */
[-C--:B--2---:R-:W-:Y:S02]  /*21bc0*/  @!P0 IMAD R5, R130, R165.reuse, RZ ;  /* 0x000000a582058224 */ /* 0x084fe400078e02ff */
[-C--:B------:R-:W-:Y:S02]  /*21bd0*/  @!P5 IMAD R131, R131, R165.reuse, RZ ;  /* 0x000000a58383d224 */ /* 0x080fe400078e02ff */
[-C--:B0-----:R-:W-:Y:S02]  /*21be0*/  @!P4 IMAD R11, R132, R165.reuse, RZ ;  /* 0x000000a5840bc224 */ /* 0x081fe400078e02ff */
[-C--:B------:R-:W-:Y:S01]  /*21bf0*/  @!P6 IMAD R133, R133, R165.reuse, RZ ;  /* 0x000000a58585e224 */ /* 0x080fe200078e02ff */
[----:B------:R0:W-:Y:S03]  /*21c00*/  @!P0 STG.E.U8 desc[UR36][R8.64+0xd0], R5 ;  /* 0x0000d00508008986 */ /* 0x0001e6000c101124 */
[----:B-1----:R-:W-:Y:S01]  /*21c10*/  @!P2 IMAD R3, R134, R165, RZ ;  /* 0x000000a58603a224 */ /* 0x002fe200078e02ff */
[----:B------:R-:W-:Y:S01]  /*21c20*/  @!P5 STG.E.U8 desc[UR36][R8.64+0xd1], R131 ;  /* 0x0000d1830800d986 */ /* 0x000fe2000c101124 */
[----:B------:R-:W-:-:S02]  /*21c30*/  ISETP.LT.OR P0, PT, R0, 0xda, !P3 ;  /* 0x000000da0000780c */ /* 0x000fc40005f01670 */
        /* <DEDUP_REMOVED lines=14> */
[----:B------:R-:W-:Y:S01]  /*21d20*/  @!P4 STG.E.U8 desc[UR36][R6.64+0xe1], R137 ;  /* 0x0000e1890600c986 */ /* 0x000fe2000c101124 */
[----:B------:R-:W-:-:S02]  /*21d30*/  ISETP.LT.OR P0, PT, R0, 0xe9, !P1 ;  /* 0x000000e90000780c */ /* 0x000fc40004f01670 */
[C---:B------:R-:W-:Y:S01]  /*21d40*/  ISETP.LT.OR P4, PT, R0.reuse, 0xea, !P1 ;  /* 0x000000ea0000780c */ /* 0x040fe20004f81670 */
[----:B------:R1:W-:Y:S01]  /*21d50*/  @!P6 STG.E.U8 desc[UR36][R8.64+0xe0], R11 ;  /* 0x0000e00b0800e986 */ /* 0x0003e2000c101124 */
[C---:B------:R-:W-:Y:S02]  /*21d60*/  ISETP.LT.OR P6, PT, R0.reuse, 0xe9, !P3 ;  /* 0x000000e90000780c */ /* 0x040fe40005fc1670 */
[C---:B------:R-:W-:Y:S01]  /*21d70*/  ISETP.LT.OR P5, PT, R0.reuse, 0xea, !P3 ;  /* 0x000000ea0000780c */ /* 0x040fe20005fa1670 */
[----:B------:R-:W-:Y:S01]  /*21d80*/  @!P2 STG.E.U8 desc[UR36][R8.64+0xe1], R139 ;  /* 0x0000e18b0800a986 */ /* 0x000fe2000c101124 */
[----:B------:R-:W-:-:S05]  /*21d90*/  ISETP.LT.OR P2, PT, R0, 0xf1, !P1 ;  /* 0x000000f10000780c */ /* 0x000fca0004f41670 */
[-C--:B--2---:R-:W-:Y:S02]  /*21da0*/  @!P0 IMAD R3, R140, R165.reuse, RZ ;  /* 0x000000a58c038224 */ /* 0x084fe400078e02ff */
[-C--:B------:R-:W-:Y:S02]  /*21db0*/  @!P4 IMAD R141, R141, R165.reuse, RZ ;  /* 0x000000a58d8dc224 */ /* 0x080fe400078e02ff */
[-C--:B0-----:R-:W-:Y:S02]  /*21dc0*/  @!P6 IMAD R5, R142, R165.reuse, RZ ;  /* 0x000000a58e05e224 */ /* 0x081fe400078e02ff */
[-C--:B------:R-:W-:Y:S02]  /*21dd0*/  @!P5 IMAD R143, R143, R165.reuse, RZ ;  /* 0x000000a58f8fd224 */ /* 0x080fe400078e02ff */
[----:B-1----:R-:W-:Y:S01]  /*21de0*/  @!P2 IMAD R11, R144, R165, RZ ;  /* 0x000000a5900ba224 */ /* 0x002fe200078e02ff */
[----:B------:R0:W-:Y:S01]  /*21df0*/  @!P0 STG.E.U8 desc[UR36][R6.64+0xe8], R3 ;  /* 0x0000e80306008986 */ /* 0x0001e2000c101124 */
[----:B------:R-:W-:-:S03]  /*21e00*/  ISETP.LT.OR P0, PT, R0, 0xf2, !P1 ;  /* 0x000000f20000780c */ /* 0x000fc60004f01670 */
[----:B------:R-:W-:Y:S01]  /*21e10*/  @!P4 STG.E.U8 desc[UR36][R6.64+0xe9], R141 ;  /* 0x0000e98d0600c986 */ /* 0x000fe2000c101124 */
[----:B------:R-:W-:-:S03]  /*21e20*/  ISETP.LT.OR P4, PT, R0, 0xf1, !P3 ;  /* 0x000000f10000780c */ /* 0x000fc60005f81670 */
[----:B------:R-:W-:Y:S01]  /*21e30*/  @!P6 STG.E.U8 desc[UR36][R8.64+0xe8], R5 ;  /* 0x0000e8050800e986 */ /* 0x000fe2000c101124 */
[----:B------:R-:W-:-:S03]  /*21e40*/  ISETP.LT.OR P6, PT, R0, 0xf2, !P3 ;  /* 0x000000f20000780c */ /* 0x000fc60005fc1670 */
[----:B------:R-:W-:Y:S01]  /*21e50*/  @!P5 STG.E.U8 desc[UR36][R8.64+0xe9], R143 ;  /* 0x0000e98f0800d986 */ /* 0x000fe2000c101124 */
[----:B------:R-:W-:-:S03]  /*21e60*/  ISETP.LT.OR P5, PT, R0, 0xf9, !P3 ;  /* 0x000000f90000780c */ /* 0x000fc60005fa1670 */
[----:B------:R1:W-:Y:S01]  /*21e70*/  @!P2 STG.E.U8 desc[UR36][R6.64+0xf0], R11 ;  /* 0x0000f00b0600a986 */ /* 0x0003e2000c101124 */
[C---:B------:R-:W-:Y:S02]  /*21e80*/  ISETP.LT.OR P2, PT, R0.reuse, 0xf9, !P1 ;  /* 0x000000f90000780c */ /* 0x040fe40004f41670 */
[C---:B------:R-:W-:Y:S02]  /*21e90*/  ISETP.LT.OR P1, PT, R0.reuse, 0xfa, !P1 ;  /* 0x000000fa0000780c */ /* 0x040fe40004f21670 */
[----:B------:R-:W-:Y:S01]  /*21ea0*/  ISETP.LT.OR P3, PT, R0, 0xfa, !P3 ;  /* 0x000000fa0000780c */ /* 0x000fe20005f61670 */
[-C--:B------:R-:W-:Y:S02]  /*21eb0*/  @!P0 IMAD R145, R145, R165.reuse, RZ ;  /* 0x000000a591918224 */ /* 0x080fe400078e02ff */
[-C--:B0-----:R-:W-:Y:S02]  /*21ec0*/  @!P4 IMAD R3, R146, R165.reuse, RZ ;  /* 0x000000a59203c224 */ /* 0x081fe400078e02ff */
[----:B------:R-:W-:-:S02]  /*21ed0*/  @!P6 IMAD R147, R147, R165, RZ ;  /* 0x000000a59393e224 */ /* 0x000fc400078e02ff */
[-C--:B-1----:R-:W-:Y:S02]  /*21ee0*/  @!P5 IMAD R11, R150, R165.reuse, RZ ;  /* 0x000000a5960bd224 */ /* 0x082fe400078e02ff */
[-C--:B------:R-:W-:Y:S02]  /*21ef0*/  @!P2 IMAD R5, R148, R165.reuse, RZ ;  /* 0x000000a59405a224 */ /* 0x080fe400078e02ff */
[-C--:B------:R-:W-:Y:S02]  /*21f00*/  @!P1 IMAD R149, R149, R165.reuse, RZ ;  /* 0x000000a595959224 */ /* 0x080fe400078e02ff */
[----:B------:R-:W-:Y:S01]  /*21f10*/  @!P3 IMAD R151, R151, R165, RZ ;  /* 0x000000a59797b224 */ /* 0x000fe200078e02ff */
[----:B------:R0:W-:Y:S04]  /*21f20*/  @!P0 STG.E.U8 desc[UR36][R6.64+0xf1], R145 ;  /* 0x0000f19106008986 */ /* 0x0001e8000c101124 */
[----:B------:R0:W-:Y:S04]  /*21f30*/  @!P4 STG.E.U8 desc[UR36][R8.64+0xf0], R3 ;  /* 0x0000f0030800c986 */ /* 0x0001e8000c101124 */
[----:B------:R0:W-:Y:S04]  /*21f40*/  @!P6 STG.E.U8 desc[UR36][R8.64+0xf1], R147 ;  /* 0x0000f1930800e986 */ /* 0x0001e8000c101124 */
[----:B------:R0:W-:Y:S04]  /*21f50*/  @!P2 STG.E.U8 desc[UR36][R6.64+0xf8], R5 ;  /* 0x0000f8050600a986 */ /* 0x0001e8000c101124 */
[----:B------:R0:W-:Y:S04]  /*21f60*/  @!P1 STG.E.U8 desc[UR36][R6.64+0xf9], R149 ;  /* 0x0000f99506009986 */ /* 0x0001e8000c101124 */
[----:B------:R0:W-:Y:S04]  /*21f70*/  @!P5 STG.E.U8 desc[UR36][R8.64+0xf8], R11 ;  /* 0x0000f80b0800d986 */ /* 0x0001e8000c101124 */
[----:B------:R0:W-:Y:S02]  /*21f80*/  @!P3 STG.E.U8 desc[UR36][R8.64+0xf9], R151 ;  /* 0x0000f9970800b986 */ /* 0x0001e4000c101124 */
.L_x_564:
[----:B------:R-:W-:Y:S05]  /*21f90*/  BSYNC B0 ;  /* 0x0000000000007941 */ /* 0x000fea0003800000 */
.L_x_50:
[----:B0-----:R-:W5:Y:S04]  /*21fa0*/  LDL.LU R3, [R1+0x200] ;  /* 0x0002000001037983 */ /* 0x001f680000300800 */
[----:B------:R-:W5:Y:S01]  /*21fb0*/  LDL.LU R2, [R1+0x204] ;  /* 0x0002040001027983 */ /* 0x000f620000300800 */
[----:B------:R-:W-:Y:S01]  /*21fc0*/  ULDC UR4, c[0x0][0xc] ;  /* 0x0000030000047ab9 */ /* 0x000fe20000000800 */
[----:B------:R-:W-:Y:S01]  /*21fd0*/  ULDC UR5, c[0x0][0x10] ;  /* 0x0000040000057ab9 */ /* 0x000fe20000000800 */
[----:B------:R-:W5:Y:S01]  /*21fe0*/  LDC R5, c[0x0][0x14] ;  /* 0x00000500ff057b82 */ /* 0x000f620000000800 */
[----:B------:R-:W-:Y:S01]  /*21ff0*/  UIMAD.WIDE.U32 UR4, UR4, UR5, URZ ;  /* 0x00000005040472a5 */ /* 0x000fe2000f8e003f */
[----:B------:R-:W-:Y:S01]  /*22000*/  PRMT R0, RZ, 0x7610, R0 ;  /* 0x00007610ff007816 */ /* 0x000fe20000000000 */
[----:B------:R-:W-:Y:S01]  /*22010*/  UMOV UR42, 0xffffffff ;  /* 0xffffffff002a7882 */ /* 0x000fe20000000000 */
[----:B------:R-:W-:-:S03]  /*22020*/  UMOV UR43, 0xffffffff ;  /* 0xffffffff002b7882 */ /* 0x000fc60000000000 */
[----:B-----5:R-:W-:-:S04]  /*22030*/  IMAD.WIDE.U32 R2, R5, UR4, R2 ;  /* 0x0000000405027c25 */ /* 0x020fc8000f8e0002 */
[----:B------:R-:W-:Y:S01]  /*22040*/  IMAD R5, R5, UR5, RZ ;  /* 0x0000000505057c24 */ /* 0x000fe2000f8e02ff */
[----:B------:R-:W-:Y:S01]  /*22050*/  ULDC.64 UR4, c[0x0][0x650] ;  /* 0x0001940000047ab9 */ /* 0x000fe20000000a00 */
[----:B-1-3--:R-:W-:Y:S01]  /*22060*/  IMAD.MOV.U32 R6, RZ, RZ, R2 ;  /* 0x000000ffff067224 */ /* 0x00afe200078e0002 */
[----:B------:R-:W-:Y:S01]  /*22070*/  ISETP.GE.U32.AND P0, PT, R2, UR4, PT ;  /* 0x0000000402007c0c */ /* 0x000fe2000bf06070 */
[----:B------:R-:W-:-:S05]  /*22080*/  IMAD.IADD R4, R3, 0x1, R5 ;  /* 0x0000000103047824 */ /* 0x000fca00078e0205 */
[----:B------:R0:W-:Y:S01]  /*22090*/  STL [R1+0x200], R4 ;  /* 0x0002000401007387 */ /* 0x0001e20000100800 */
[----:B------:R-:W-:-:S03]  /*220a0*/  ISETP.GE.U32.AND.EX P0, PT, R4, UR5, PT, P0 ;  /* 0x0000000504007c0c */ /* 0x000fc6000bf06100 */
[----:B------:R0:W-:Y:S10]  /*220b0*/  STL [R1+0x204], R6 ;  /* 0x0002040601007387 */ /* 0x0001f40000100800 */
[----:B0-----:R-:W-:Y:S05]  /*220c0*/  @P0 BRA `(.L_x_565) ;  /* 0x0000000400880947 */ /* 0x001fea0003800000 */
[----:B------:R-:W0:Y:S01]  /*220d0*/  S2UR UR6, SR_CTAID.X ;  /* 0x00000000000679c3 */ /* 0x000e220000002500 */
[----:B------:R-:W-:Y:S01]  /*220e0*/  ULDC.64 UR12, c[0x0][0x628] ;  /* 0x00018a00000c7ab9 */ /* 0x000fe20000000a00 */
[----:B------:R-:W-:Y:S01]  /*220f0*/  ULDC UR4, c[0x0][0x150] ;  /* 0x0000540000047ab9 */ /* 0x000fe20000000800 */
[----:B------:R-:W-:Y:S01]  /*22100*/  ISETP.NE.U32.AND P0, PT, RZ, UR12, PT ;  /* 0x0000000cff007c0c */ /* 0x000fe2000bf05070 */
[----:B------:R-:W-:Y:S01]  /*22110*/  ULDC UR15, c[0x0][0x630] ;  /* 0x00018c00000f7ab9 */ /* 0x000fe20000000800 */
[----:B------:R-:W-:Y:S01]  /*22120*/  R2UR UR16, R6 ;  /* 0x00000000061072ca */ /* 0x000fe200000e0000 */
[----:B------:R-:W-:Y:S01]  /*22130*/  ULDC UR19, c[0x0][0x154] ;  /* 0x0000550000137ab9 */ /* 0x000fe20000000800 */
[----:B------:R-:W-:Y:S01]  /*22140*/  ISETP.NE.AND.EX P0, PT, RZ, UR13, PT, P0 ;  /* 0x0000000dff007c0c */ /* 0x000fe2000bf05300 */
[----:B------:R-:W1:Y:S01]  /*22150*/  S2UR UR18, SR_CTAID.Y ;  /* 0x00000000001279c3 */ /* 0x000e620000002600 */
[----:B------:R-:W-:Y:S02]  /*22160*/  R2UR UR17, R4 ;  /* 0x00000000041172ca */ /* 0x000fe400000e0000 */
[----:B------:R-:W-:-:S02]  /*22170*/  R2UR UR10, R6 ;  /* 0x00000000060a72ca */ /* 0x000fc400000e0000 */
[----:B------:R-:W-:Y:S02]  /*22180*/  R2UR UR11, R4 ;  /* 0x00000000040b72ca */ /* 0x000fe400000e0000 */
[----:B0-----:R-:W-:-:S05]  /*22190*/  I2FP.F32.U32 R0, UR6 ;  /* 0x0000000600007c45 */ /* 0x001fca0008201000 */
[----:B------:R-:W-:-:S04]  /*221a0*/  FMUL R0, R0, UR4 ;  /* 0x0000000400007c20 */ /* 0x000fc80008400000 */
[----:B------:R0:W3:Y:S01]  /*221b0*/  F2I.U32.TRUNC.NTZ R2, R0 ;  /* 0x0000000000027305 */ /* 0x0000e2000020f000 */
[----:B-1----:R-:W-:Y:S05]  /*221c0*/  @!P0 BRA `(.L_x_566) ;  /* 0x0000000000308947 */ /* 0x002fea0003800000 */
        /* <DEDUP_REMOVED lines=12> */
.L_x_566:
[----:B------:R-:W-:Y:S01]  /*22290*/  USHF.R.U64 UR43, UR10, UR15, UR11 ;  /* 0x0000000f0a2b7299 */ /* 0x000fe2000800120b */
[----:B0-----:R-:W-:Y:S01]  /*222a0*/  I2FP.F32.U32 R0, UR18 ;  /* 0x0000001200007c45 */ /* 0x001fe20008201000 */
[----:B------:R-:W-:Y:S02]  /*222b0*/  USHF.R.U32.HI UR4, URZ, UR15, UR11 ;  /* 0x0000000f3f047299 */ /* 0x000fe4000801160b */
        /* <DEDUP_REMOVED lines=8> */
[----:B------:R-:W-:Y:S01]  /*22340*/  UIMAD.WIDE.U32 UR8, UR10, UR12, UR8 ;  /* 0x0000000c0a0872a5 */ /* 0x000fe2000f8e0008 */
[----:B---3--:R-:W-:Y:S01]  /*22350*/  R2UR UR12, R2 ;  /* 0x00000000020c72ca */ /* 0x008fe200000e0000 */
[----:B------:R-:W-:Y:S01]  /*22360*/  UIMAD UR10, UR10, UR13, UR4 ;  /* 0x0000000d0a0a72a4 */ /* 0x000fe2000f8e0204 */
[----:B------:R-:W-:Y:S01]  /*22370*/  ULDC UR11, c[0x0][0x618] ;  /* 0x00018600000b7ab9 */ /* 0x000fe20000000800 */
[----:B------:R-:W-:Y:S02]  /*22380*/  ULDC UR21, c[0x0][0x658] ;  /* 0x0001960000157ab9 */ /* 0x000fe40000000800 */
[----:B------:R-:W-:Y:S01]  /*22390*/  UIADD3 UR9, UR9, UR10, URZ ;  /* 0x0000000a09097290 */ /* 0x000fe2000fffe03f */
[----:B------:R-:W-:Y:S01]  /*223a0*/  UMOV UR15, 0xffffffff ;  /* 0xffffffff000f7882 */ /* 0x000fe20000000000 */
[----:B------:R-:W-:Y:S01]  /*223b0*/  ULDC.64 UR4, c[0x0][0x640] ;  /* 0x0001900000047ab9 */ /* 0x000fe20000000a00 */
[----:B------:R-:W-:Y:S01]  /*223c0*/  USHF.L.U32 UR15, UR15, UR21, URZ ;  /* 0x000000150f0f7299 */ /* 0x000fe2000800063f */
[----:B------:R-:W-:Y:S01]  /*223d0*/  ISETP.NE.U32.AND P0, PT, RZ, UR4, PT ;  /* 0x00000004ff007c0c */ /* 0x000fe2000bf05070 */
[----:B------:R-:W-:-:S02]  /*223e0*/  USHF.R.U64 UR16, UR8, UR11, UR9 ;  /* 0x0000000b08107299 */ /* 0x000fc40008001209 */
[----:B------:R-:W-:Y:S01]  /*223f0*/  USHF.R.U32.HI UR8, URZ, UR11, UR9 ;  /* 0x0000000b3f087299 */ /* 0x000fe20008011609 */
[----:B0-----:R-:W-:Y:S01]  /*22400*/  R2UR UR14, R0 ;  /* 0x00000000000e72ca */ /* 0x001fe200000e0000 */
[----:B------:R-:W-:Y:S01]  /*22410*/  ULDC UR17, c[0x0][0x608] ;  /* 0x0001820000117ab9 */ /* 0x000fe20000000800 */
[----:B------:R-:W-:Y:S01]  /*22420*/  ULOP3.LUT UR45, URZ, UR15, URZ, 0x33, !UPT ;  /* 0x0000000f3f2d7292 */ /* 0x000fe2000f8e333f */
[----:B------:R-:W-:Y:S01]  /*22430*/  ISETP.NE.AND.EX P0, PT, RZ, UR5, PT, P0 ;  /* 0x00000005ff007c0c */ /* 0x000fe2000bf05300 */
[----:B------:R-:W-:Y:S02]  /*22440*/  USHF.R.U64 UR15, UR16, UR17, UR8 ;  /* 0x00000011100f7299 */ /* 0x000fe40008001208 */
[----:B------:R-:W-:Y:S02]  /*22450*/  USHF.R.U32.HI UR8, URZ, UR17, UR8 ;  /* 0x000000113f087299 */ /* 0x000fe40008011608 */
[----:B------:R-:W-:Y:S02]  /*22460*/  UIADD3 UR12, -UR12, URZ, URZ ;  /* 0x0000003f0c0c7290 */ /* 0x000fe4000fffe13f */
[----:B------:R-:W-:Y:S01]  /*22470*/  USHF.R.U64 UR17, UR15, UR21, UR8 ;  /* 0x000000150f117299 */ /* 0x000fe20008001208 */
[----:B------:R-:W-:Y:S01]  /*22480*/  UMOV UR19, 0x1 ;  /* 0x0000000100137882 */ /* 0x000fe20000000000 */
[----:B------:R-:W-:Y:S01]  /*22490*/  ULDC UR13, c[0x0][0x144] ;  /* 0x00005100000d7ab9 */ /* 0x000fe20000000800 */
[----:B------:R-:W-:Y:S01]  /*224a0*/  ULDC UR7, c[0x0][0x600] ;  /* 0x0001800000077ab9 */ /* 0x000fe20000000800 */
[----:B------:R-:W-:-:S02]  /*224b0*/  USHF.L.U32 UR24, UR19, UR21, URZ ;  /* 0x0000001513187299 */ /* 0x000fc4000800063f */
[----:B------:R-:W-:Y:S02]  /*224c0*/  USHF.R.U32.HI UR8, URZ, UR21, UR8 ;  /* 0x000000153f087299 */ /* 0x000fe40008011608 */
[----:B------:R-:W-:Y:S02]  /*224d0*/  UIMAD UR21, UR13, UR12, UR6 ;  /* 0x0000000c0d1572a4 */ /* 0x000fe4000f8e0206 */
[----:B------:R-:W-:Y:S02]  /*224e0*/  UIADD3 UR20, UR7, -0x1, URZ ;  /* 0xffffffff07147890 */ /* 0x000fe4000fffe03f */
[----:B------:R-:W-:Y:S01]  /*224f0*/  UIADD3 UR19, -UR14, URZ, URZ ;  /* 0x0000003f0e137290 */ /* 0x000fe2000fffe13f */
        /* <DEDUP_REMOVED lines=17> */
.L_x_567:
[----:B------:R-:W-:Y:S01]  /*22610*/  UISETP.NE.AND UP0, UPT, UR44, URZ, UPT ;  /* 0x0000003f2c00728c */ /* 0x000fe2000bf05270 */
[----:B------:R-:W-:Y:S01]  /*22620*/  IMAD.MOV.U32 R0, RZ, RZ, 0x1 ;  /* 0x00000001ff007424 */ /* 0x000fe200078e00ff */
[----:B------:R-:W-:Y:S02]  /*22630*/  USHF.R.U64 UR4, UR6, UR22, UR8 ;  /* 0x0000001606047299 */ /* 0x000fe40008001208 */
[----:B------:R-:W-:Y:S02]  /*22640*/  ULOP3.LUT UR45, UR15, UR45, URZ, 0xc0, !UPT ;  /* 0x0000002d0f2d7292 */ /* 0x000fe4000f8ec03f */
[----:B------:R-:W-:Y:S02]  /*22650*/  UIADD3 UR5, -UR4, URZ, URZ ;  /* 0x0000003f04057290 */ /* 0x000fe4000fffe13f */
[----:B------:R-:W-:Y:S02]  /*22660*/  UIMAD UR45, UR24, UR4, UR45 ;  /* 0x00000004182d72a4 */ /* 0x000fe4000f8e022d */
[----:B------:R-:W-:-:S02]  /*22670*/  ULOP3.LUT UR16, UR16, UR20, URZ, 0xc0, !UPT ;  /* 0x0000001410107292 */ /* 0x000fc4000f8ec03f */
[----:B------:R-:W-:Y:S02]  /*22680*/  @UP0 UIMAD UR21, UR25, UR19, UR18 ;  /* 0x00000013191502a4 */ /* 0x000fe4000f8e0212 */
[----:B------:R-:W-:-:S03]  /*22690*/  UIMAD UR4, UR5, UR23, UR17 ;  /* 0x00000017050472a4 */ /* 0x000fc6000f8e0211 */
[----:B------:R-:W-:Y:S01]  /*226a0*/  ULDC UR5, c[0x0][0x610] ;  /* 0x0001840000057ab9 */ /* 0x000fe20000000800 */
[----:B------:R-:W-:Y:S02]  /*226b0*/  UIMAD UR4, UR4, UR7, UR16 ;  /* 0x00000007040472a4 */ /* 0x000fe4000f8e0210 */
[----:B------:R-:W-:-:S04]  /*226c0*/  UIMAD UR45, UR45, UR5, UR21 ;  /* 0x000000052d2d72a4 */ /* 0x000fc8000f8e0215 */
[----:B------:R-:W-:Y:S02]  /*226d0*/  USEL UR42, UR4, UR45, !UP0 ;  /* 0x0000002d042a7287 */ /* 0x000fe4000c000000 */
[----:B------:R-:W-:-:S12]  /*226e0*/  USEL UR45, UR45, UR4, !UP0 ;  /* 0x000000042d2d7287 */ /* 0x000fd8000c000000 */
.L_x_565:
[----:B------:R-:W-:-:S13]  /*226f0*/  LOP3.LUT P0, RZ, R0, 0xff, RZ, 0xc0, !PT ;  /* 0x000000ff00ff7812 */ /* 0x000fda000780c0ff */
[----:B------:R-:W-:Y:S05]  /*22700*/  @P0 BRA `(.L_x_568) ;  /* 0xfffffde800880947 */ /* 0x000fea000383ffff */
[----:B------:R-:W-:Y:S05]  /*22710*/  EXIT ;  /* 0x000000000000794d */ /* 0x000fea0003800000 */
.L_x_3:
[----:B------:R-:W2:Y:S04]  /*22720*/  LDL R4, [R1+0x204] ;  /* 0x0002040001047983 */ /* 0x000ea80000100800 */
[----:B------:R-:W3:Y:S01]  /*22730*/  LDL R3, [R1+0x200] ;  /* 0x0002000001037983 */ /* 0x000ee20000100800 */
[----:B------:R-:W-:Y:S01]  /*22740*/  MOV R5, 0xffffffff ;  /* 0xffffffff00057802 */ /* 0x000fe20000000f00 */
[----:B------:R-:W-:Y:S01]  /*22750*/  IMAD.MOV.U32 R2, RZ, RZ, -0x1 ;  /* 0xffffffffff027424 */ /* 0x000fe200078e00ff */
[----:B------:R-:W-:Y:S01]  /*22760*/  ULDC.64 UR8, c[0x0][0x650] ;  /* 0x0001940000087ab9 */ /* 0x000fe20000000a00 */
[----:B------:R-:W-:Y:S01]  /*22770*/  PRMT R0, RZ, 0x7610, R0 ;  /* 0x00007610ff007816 */ /* 0x000fe20000000000 */
[----:B------:R-:W-:Y:S01]  /*22780*/  IMAD.MOV.U32 R16, RZ, RZ, -0x1 ;  /* 0xffffffffff107424 */ /* 0x000fe200078e00ff */
[----:B------:R1:W-:Y:S04]  /*22790*/  STL [R1+0x4], R5 ;  /* 0x0000040501007387 */ /* 0x0003e80000100800 */
[----:B------:R1:W-:Y:S01]  /*227a0*/  STL [R1], R2 ;  /* 0x0000000201007387 */ /* 0x0003e20000100800 */
[----:B--2---:R-:W-:-:S04]  /*227b0*/  ISETP.GE.U32.AND P0, PT, R4, UR8, PT ;  /* 0x0000000804007c0c */ /* 0x004fc8000bf06070 */
[----:B---3--:R-:W-:-:S13]  /*227c0*/  ISETP.GE.U32.AND.EX P0, PT, R3, UR9, PT, P0 ;  /* 0x0000000903007c0c */ /* 0x008fda000bf06100 */
[----:B-1----:R-:W-:Y:S05]  /*227d0*/  @P0 BRA `(.L_x_569) ;  /* 0x0000000400940947 */ /* 0x002fea0003800000 */
[----:B------:R-:W-:Y:S01]  /*227e0*/  I2FP.F32.U32 R0, UR4 ;  /* 0x0000000400007c45 */ /* 0x000fe20008201000 */
[----:B0-----:R-:W-:Y:S01]  /*227f0*/  ULDC.64 UR16, c[0x0][0x628] ;  /* 0x00018a0000107ab9 */ /* 0x001fe20000000a00 */
        /* <DEDUP_REMOVED lines=24> */
.L_x_570:
        /* <DEDUP_REMOVED lines=24> */
[----:B------:R-:W-:Y:S01]  /*22b00*/  UMOV UR19, 0x1 ;  /* 0x0000000100137882 */ /* 0x000fe20000000000 */
[----:B------:R-:W-:Y:S01]  /*22b10*/  ULDC UR20, c[0x0][0x608] ;  /* 0x0001820000147ab9 */ /* 0x000fe20000000800 */
[----:B------:R-:W-:Y:S01]  /*22b20*/  USHF.L.U32 UR26, UR19, UR23, URZ ;  /* 0x00000017131a7299 */ /* 0x000fe2000800063f */
[----:B------:R-:W-:Y:S01]  /*22b30*/  ISETP.NE.AND.EX P0, PT, RZ, UR9, PT, P0 ;  /* 0x00000009ff007c0c */ /* 0x000fe2000bf05300 */
[----:B------:R-:W-:Y:S02]  /*22b40*/  USHF.R.U64 UR19, UR18, UR20, UR11 ;  /* 0x0000001412137299 */ /* 0x000fe4000800120b */
[----:B------:R-:W-:Y:S02]  /*22b50*/  USHF.R.U32.HI UR11, URZ, UR20, UR11 ;  /* 0x000000143f0b7299 */ /* 0x000fe4000801160b */
[----:B------:R-:W-:-:S02]  /*22b60*/  UIADD3 UR15, -UR15, URZ, URZ ;  /* 0x0000003f0f0f7290 */ /* 0x000fc4000fffe13f */
[----:B------:R-:W-:Y:S01]  /*22b70*/  USHF.R.U64 UR20, UR19, UR23, UR11 ;  /* 0x0000001713147299 */ /* 0x000fe2000800120b */
[----:B------:R-:W-:Y:S01]  /*22b80*/  ULDC UR16, c[0x0][0x144] ;  /* 0x0000510000107ab9 */ /* 0x000fe20000000800 */
[----:B------:R-:W-:Y:S01]  /*22b90*/  ULDC UR6, c[0x0][0x600] ;  /* 0x0001800000067ab9 */ /* 0x000fe20000000800 */
[----:B------:R-:W-:Y:S02]  /*22ba0*/  USHF.R.U32.HI UR11, URZ, UR23, UR11 ;  /* 0x000000173f0b7299 */ /* 0x000fe4000801160b */
[----:B------:R-:W-:Y:S02]  /*22bb0*/  UIMAD UR23, UR16, UR15, UR4 ;  /* 0x0000000f101772a4 */ /* 0x000fe4000f8e0204 */
[----:B------:R-:W-:Y:S02]  /*22bc0*/  UIADD3 UR22, UR6, -0x1, URZ ;  /* 0xffffffff06167890 */ /* 0x000fe4000fffe03f */
[----:B------:R-:W-:Y:S02]  /*22bd0*/  ULOP3.LUT UR27, URZ, UR13, URZ, 0x33, !UPT ;  /* 0x0000000d3f1b7292 */ /* 0x000fe4000f8e333f */
        /* <DEDUP_REMOVED lines=18> */
.L_x_571:
[----:B------:R-:W-:Y:S01]  /*22d00*/  UISETP.NE.AND UP0, UPT, UR44, URZ, UPT ;  /* 0x0000003f2c00728c */ /* 0x000fe2000bf05270 */
[----:B------:R-:W-:Y:S01]  /*22d10*/  IMAD.MOV.U32 R0, RZ, RZ, 0x1 ;  /* 0x00000001ff007424 */ /* 0x000fe200078e00ff */
[----:B------:R-:W-:Y:S01]  /*22d20*/  USHF.R.U64 UR8, UR4, UR24, UR11 ;  /* 0x0000001804087299 */ /* 0x000fe2000800120b */
[----:B------:R-:W-:Y:S01]  /*22d30*/  IMAD.U32 R16, RZ, RZ, UR5 ;  /* 0x00000005ff107e24 */ /* 0x000fe2000f8e00ff */
[----:B------:R-:W-:Y:S02]  /*22d40*/  ULOP3.LUT UR4, UR19, UR27, URZ, 0xc0, !UPT ;  /* 0x0000001b13047292 */ /* 0x000fe4000f8ec03f */
[----:B------:R-:W-:Y:S02]  /*22d50*/  ULOP3.LUT UR18, UR18, UR22, URZ, 0xc0, !UPT ;  /* 0x0000001612127292 */ /* 0x000fe4000f8ec03f */
[----:B------:R-:W-:-:S03]  /*22d60*/  UIMAD UR4, UR26, UR8, UR4 ;  /* 0x000000081a0472a4 */ /* 0x000fc6000f8e0204 */
[----:B------:R-:W-:Y:S02]  /*22d70*/  @UP0 UIMAD UR23, UR28, UR21, UR7 ;  /* 0x000000151c1702a4 */ /* 0x000fe4000f8e0207 */
[----:B------:R-:W-:-:S03]  /*22d80*/  UIADD3 UR7, -UR8, URZ, URZ ;  /* 0x0000003f08077290 */ /* 0x000fc6000fffe13f */
[----:B------:R-:W-:Y:S01]  /*22d90*/  ULDC UR8, c[0x0][0x610] ;  /* 0x0001840000087ab9 */ /* 0x000fe20000000800 */
[----:B------:R-:W-:Y:S02]  /*22da0*/  UIMAD UR7, UR7, UR25, UR20 ;  /* 0x00000019070772a4 */ /* 0x000fe4000f8e0214 */
[----:B------:R-:W-:Y:S02]  /*22db0*/  UIMAD UR4, UR4, UR8, UR23 ;  /* 0x00000008040472a4 */ /* 0x000fe4000f8e0217 */
[----:B------:R-:W-:-:S04]  /*22dc0*/  UIMAD UR7, UR7, UR6, UR18 ;  /* 0x00000006070772a4 */ /* 0x000fc8000f8e0212 */
[----:B------:R-:W-:Y:S02]  /*22dd0*/  USEL UR6, UR7, UR4, !UP0 ;  /* 0x0000000407067287 */ /* 0x000fe4000c000000 */
[----:B------:R-:W-:-:S04]  /*22de0*/  USEL UR4, UR4, UR7, !UP0 ;  /* 0x0000000704047287 */ /* 0x000fc8000c000000 */
[----:B------:R-:W-:Y:S02]  /*22df0*/  MOV R3, UR6 ;  /* 0x0000000600037c02 */ /* 0x000fe40008000f00 */
[----:B------:R-:W-:-:S05]  /*22e00*/  IMAD.U32 R2, RZ, RZ, UR4 ;  /* 0x00000004ff027e24 */ /* 0x000fca000f8e00ff */
[----:B------:R1:W-:Y:S04]  /*22e10*/  STL [R1+0x4], R2 ;  /* 0x0000040201007387 */ /* 0x0003e80000100800 */
[----:B------:R1:W-:Y:S02]  /*22e20*/  STL [R1], R3 ;  /* 0x0000000301007387 */ /* 0x0003e40000100800 */
.L_x_569:
[----:B------:R-:W-:-:S08]  /*22e30*/  NOP ;  /* 0x0000000000007918 */ /* 0x000fd00000000000 */
[----:B01----:R-:W0:-:S00]  /*22e40*/  USETMAXREG.DEALLOC.CTAPOOL 0x18 ;  /* 0x00000018000079c8 */ /* 0x003e0000080e0500 */
[----:B------:R-:W-:-:S13]  /*22e50*/  ISETP.NE.AND P0, PT, RZ, UR10, PT ;  /* 0x0000000aff007c0c */ /* 0x000fda000bf05270 */
[----:B------:R-:W-:Y:S05]  /*22e60*/  @P0 EXIT ;  /* 0x000000000000094d */ /* 0x000fea0003800000 */
[----:B0-----:R0:W-:Y:S01]  /*22e70*/  STL [R1+0x8], RZ ;  /* 0x000008ff01007387 */ /* 0x0011e20000100800 */
[----:B------:R-:W-:Y:S01]  /*22e80*/  LOP3.LUT P0, RZ, R0, 0xff, RZ, 0xc0, !PT ;  /* 0x000000ff00ff7812 */ /* 0x000fe2000780c0ff */
[----:B------:R-:W-:-:S12]  /*22e90*/  IMAD.MOV.U32 R18, RZ, RZ, 0x1 ;  /* 0x00000001ff127424 */ /* 0x000fd800078e00ff */
[----:B0-----:R-:W-:Y:S05]  /*22ea0*/  @!P0 BRA `(.L_x_572) ;  /* 0x00000010006c8947 */ /* 0x001fea0003800000 */
[----:B------:R-:W0:Y:S01]  /*22eb0*/  S2R R2, SR_TID.X ;  /* 0x0000000000027919 */ /* 0x000e220000002100 */
[----:B------:R-:W-:Y:S01]  /*22ec0*/  IMAD.MOV.U32 R0, RZ, RZ, 0x1 ;  /* 0x00000001ff007424 */ /* 0x000fe200078e00ff */
[----:B------:R-:W-:Y:S01]  /*22ed0*/  ULDC UR5, c[0x0][0x28c] ;  /* 0x0000a30000057ab9 */ /* 0x000fe20000000800 */
[----:B------:R-:W-:Y:S01]  /*22ee0*/  ULDC UR42, c[0x0][0x658] ;  /* 0x00019600002a7ab9 */ /* 0x000fe20000000800 */
[----:B------:R-:W-:Y:S01]  /*22ef0*/  UMOV UR6, 0xffffffff ;  /* 0xffffffff00067882 */ /* 0x000fe20000000000 */
[----:B------:R-:W-:Y:S01]  /*22f00*/  UIADD3 UR7, UR5, 0x7f, URZ ;  /* 0x0000007f05077890 */ /* 0x000fe2000fffe03f */
[----:B------:R1:W-:Y:S01]  /*22f10*/  STL.S16 [R1+0xc], R0 ;  /* 0x00000c0001007387 */ /* 0x0003e20000100600 */
[----:B------:R-:W-:Y:S01]  /*22f20*/  UMOV UR8, 0x1 ;  /* 0x0000000100087882 */ /* 0x000fe20000000000 */
[----:B------:R-:W-:Y:S01]  /*22f30*/  USHF.L.U32 UR6, UR6, UR42, URZ ;  /* 0x0000002a06067299 */ /* 0x000fe2000800063f */
[----:B------:R-:W-:Y:S01]  /*22f40*/  BSSY B7, `(.L_x_572) ;  /* 0x0000111000077945 */ /* 0x000fe20003800000 */
[----:B------:R1:W-:Y:S01]  /*22f50*/  STL [R1+0x8], RZ ;  /* 0x000008ff01007387 */ /* 0x0003e20000100800 */
[----:B------:R-:W-:Y:S01]  /*22f60*/  USHF.L.U32 UR42, UR8, UR42, URZ ;  /* 0x0000002a082a7299 */ /* 0x000fe2000800063f */
[----:B------:R-:W-:Y:S01]  /*22f70*/  IMAD.MOV.U32 R18, RZ, RZ, 0x1 ;  /* 0x00000001ff127424 */ /* 0x000fe200078e00ff */
[----:B------:R-:W-:Y:S01]  /*22f80*/  USHF.R.S32.HI UR8, URZ, 0x1f, UR7 ;  /* 0x0000001f3f087899 */ /* 0x000fe20008011407 */
[----:B------:R-:W-:Y:S01]  /*22f90*/  ULDC UR4, c[0x0][0xc] ;  /* 0x0000030000047ab9 */ /* 0x000fe20000000800 */
[----:B------:R-:W-:-:S02]  /*22fa0*/  ULDC UR5, c[0x0][0x10] ;  /* 0x0000040000057ab9 */ /* 0x000fc40000000800 */
[----:B------:R-:W-:Y:S02]  /*22fb0*/  ULEA.HI UR8, UR8, UR7, URZ, 0x7 ;  /* 0x0000000708087291 */ /* 0x000fe4000f8f383f */
[----:B------:R-:W-:Y:S02]  /*22fc0*/  UIMAD.WIDE.U32 UR4, UR4, UR5, URZ ;  /* 0x00000005040472a5 */ /* 0x000fe4000f8e003f */
[----:B------:R-:W-:Y:S02]  /*22fd0*/  ULOP3.LUT UR43, URZ, UR6, URZ, 0x33, !UPT ;  /* 0x000000063f2b7292 */ /* 0x000fe4000f8e333f */
[----:B------:R-:W-:Y:S01]  /*22fe0*/  USHF.R.S32.HI UR45, URZ, 0x7, UR8 ;  /* 0x000000073f2d7899 */ /* 0x000fe20008011408 */
[----:B------:R-:W-:Y:S01]  /*22ff0*/  ULDC UR6, c[0x0][0x14] ;  /* 0x0000050000067ab9 */ /* 0x000fe20000000800 */
[----:B------:R-:W-:Y:S01]  /*23000*/  ULDC UR41, c[0x0][0x600] ;  /* 0x0001800000297ab9 */ /* 0x000fe20000000800 */
[----:B------:R-:W-:Y:S02]  /*23010*/  UIMAD.WIDE.U32 UR38, UR4, UR6, URZ ;  /* 0x00000006042672a5 */ /* 0x000fe4000f8e003f */
[----:B------:R-:W-:-:S02]  /*23020*/  UIMAD UR46, UR5, UR6, URZ ;  /* 0x00000006052e72a4 */ /* 0x000fc4000f8e023f */
[----:B------:R-:W-:Y:S01]  /*23030*/  ULOP3.LUT UR47, UR40, 0x2, URZ, 0xfc, !UPT ;  /* 0x00000002282f7892 */ /* 0x000fe2000f8efc3f */
[C---:B0-----:R-:W-:Y:S01]  /*23040*/  LOP3.LUT P1, RZ, R2.reuse, 0x7f, RZ, 0xc0, !PT ;  /* 0x0000007f02ff7812 */ /* 0x041fe2000782c0ff */
[----:B------:R-:W-:Y:S01]  /*23050*/  UIADD3 UR41, UR41, -0x1, URZ ;  /* 0xffffffff29297890 */ /* 0x000fe2000fffe03f */
[----:B------:R-:W-:Y:S01]  /*23060*/  LOP3.LUT P0, RZ, R2, 0x1f, RZ, 0xc0, !PT ;  /* 0x0000001f02ff7812 */ /* 0x000fe2000780c0ff */
[----:B------:R-:W-:Y:S02]  /*23070*/  UIADD3 UR46, UR39, UR46, URZ ;  /* 0x0000002e272e7290 */ /* 0x000fe4000fffe03f */
[----:B------:R-:W-:Y:S01]  /*23080*/  UIADD3 UR48, UR45, 0x1, URZ ;  /* 0x000000012d307890 */ /* 0x000fe2000fffe03f */
[----:B------:R-:W-:Y:S01]  /*23090*/  PLOP3.LUT P0, PT, P0, P1, PT, 0x8a, 0x0 ;  /* 0x000000000000781c */ /* 0x000fe20000703172 */
[----:B------:R-:W-:-:S03]  /*230a0*/  ULDC.64 UR36, c[0x0][0x198] ;  /* 0x0000660000247ab9 */ /* 0x000fc60000000a00 */
[----:B-1----:R-:W-:-:S09]  /*230b0*/  P2R R17, PR, RZ, 0x1 ;  /* 0x00000001ff117803 */ /* 0x002fd20000000000 */
.L_x_586:
[----:B------:R-:W-:-:S03]  /*230c0*/  UMOV UR4, 0xffffffff ;  /* 0xffffffff00047882 */ /* 0x000fc60000000000 */
[----:B01----:R-:W-:Y:S05]  /*230d0*/  BRA.DIV UR4, `(.L_x_573) ;  /* 0x00000016041c7947 */ /* 0x003fea000b800000 */
[----:B------:R-:W-:-:S13]  /*230e0*/  ELECT P6, URZ, PT ;  /* 0x00000000003f782f */ /* 0x000fda00038c0000 */
.L_x_604:
[----:B------:R-:W-:Y:S04]  /*230f0*/  BSSY B6, `(.L_x_574) ;  /* 0x0000070000067945 */ /* 0x000fe80003800000 */
[----:B------:R-:W-:Y:S05]  /*23100*/  @!P6 BRA `(.L_x_575) ;  /* 0x0000000400b8e947 */ /* 0x000fea0003800000 */
[----:B------:R-:W0:Y:S01]  /*23110*/  S2R R0, SR_CgaCtaId ;  /* 0x0000000000007919 */ /* 0x000e220000008800 */
[----:B------:R-:W-:-:S04]  /*23120*/  MOV R19, 0x400 ;  /* 0x0000040000137802 */ /* 0x000fc80000000f00 */
[----:B0-----:R-:W-:-:S04]  /*23130*/  LEA R19, R0, R19, 0x18 ;  /* 0x0000001300137211 */ /* 0x001fc800078ec0ff */
[----:B------:R-:W-:-:S04]  /*23140*/  IADD3 R0, R19, 0x800, RZ ;  /* 0x0000080013007810 */ /* 0x000fc80007ffe0ff */
[----:B------:R-:W-:-:S13]  /*23150*/  LOP3.LUT P0, RZ, R0, 0x3ff, RZ, 0xc0, !PT ;  /* 0x000003ff00ff7812 */ /* 0x000fda000780c0ff */
[----:B------:R-:W-:Y:S05]  /*23160*/  @!P0 BRA `(.L_x_576) ;  /* 0x0000000000408947 */ /* 0x000fea0003800000 */
[----:B------:R-:W-:Y:S01]  /*23170*/  MOV R2, 0x0 ;  /* 0x0000000000027802 */ /* 0x000fe20000000f00 */
[----:B------:R-:W-:Y:S01]  /*23180*/  ULDC.64 UR4, c[0x4][0x70] ;  /* 0x01001c0000047ab9 */ /* 0x000fe20000000a00 */
[----:B------:R-:W-:Y:S01]  /*23190*/  ULDC.64 UR6, c[0x4][0x78] ;  /* 0x01001e0000067ab9 */ /* 0x000fe20000000a00 */
[----:B------:R-:W-:Y:S01]  /*231a0*/  ULDC.64 UR8, c[0x4][0x8] ;  /* 0x0100020000087ab9 */ /* 0x000fe20000000a00 */
[----:B------:R-:W-:Y:S01]  /*231b0*/  IMAD.U32 R4, RZ, RZ, UR4 ;  /* 0x00000004ff047e24 */ /* 0x000fe2000f8e00ff */
[----:B------:R-:W-:Y:S01]  /*231c0*/  MOV R10, UR8 ;  /* 0x00000008000a7c02 */ /* 0x000fe20008000f00 */
[----:B------:R-:W0:Y:S01]  /*231d0*/  LDC.64 R2, c[0x4][R2] ;  /* 0x0100000002027b82 */ /* 0x000e220000000a00 */
[----:B------:R-:W-:Y:S02]  /*231e0*/  IMAD.U32 R5, RZ, RZ, UR5 ;  /* 0x00000005ff057e24 */ /* 0x000fe4000f8e00ff */
[----:B------:R-:W-:Y:S02]  /*231f0*/  IMAD.U32 R6, RZ, RZ, UR6 ;  /* 0x00000006ff067e24 */ /* 0x000fe4000f8e00ff */
[----:B------:R-:W-:-:S02]  /*23200*/  IMAD.U32 R7, RZ, RZ, UR7 ;  /* 0x00000007ff077e24 */ /* 0x000fc4000f8e00ff */
[----:B------:R-:W-:Y:S02]  /*23210*/  IMAD.U32 R11, RZ, RZ, UR9 ;  /* 0x00000009ff0b7e24 */ /* 0x000fe4000f8e00ff */
[----:B------:R-:W-:Y:S02]  /*23220*/  IMAD.MOV.U32 R8, RZ, RZ, 0x70 ;  /* 0x00000070ff087424 */ /* 0x000fe400078e00ff */
[----:B------:R-:W-:Y:S02]  /*23230*/  IMAD.MOV.U32 R12, RZ, RZ, 0x1 ;  /* 0x00000001ff0c7424 */ /* 0x000fe400078e00ff */
[----:B------:R-:W-:-:S07]  /*23240*/  IMAD.MOV.U32 R13, RZ, RZ, RZ ;  /* 0x000000ffff0d7224 */ /* 0x000fce00078e00ff */
[----:B------:R-:W-:-:S07]  /*23250*/  LEPC R20, `(.L_x_576) ;  /* 0x000000001014794e */ /* 0x000fce0000000000 */
[----:B0-----:R-:W-:Y:S05]  /*23260*/  CALL.ABS.NOINC R2 ;  /* 0x0000000002007343 */ /* 0x001fea0003c00000 */
.L_x_576:
        /* <DEDUP_REMOVED lines=19> */
.L_x_577:
[----:B------:R-:W0:Y:S02]  /*233a0*/  LDC R0, c[0x0][0x28c] ;  /* 0x0000a300ff007b82 */ /* 0x000e240000000800 */
[----:B0-----:R-:W-:-:S13]  /*233b0*/  ISETP.GE.AND P0, PT, R0, 0x1, PT ;  /* 0x000000010000780c */ /* 0x001fda0003f06270 */
[----:B------:R-:W-:Y:S05]  /*233c0*/  @!P0 BRA `(.L_x_575) ;  /* 0x0000000400088947 */ /* 0x000fea0003800000 */
[----:B------:R-:W2:Y:S04]  /*233d0*/  LDL.LU R3, [R1+0x4] ;  /* 0x0000040001037983 */ /* 0x000ea80000300800 */
[----:B------:R-:W3:Y:S01]  /*233e0*/  LDL.LU R2, [R1] ;  /* 0x0000000001027983 */ /* 0x000ee20000300800 */
[----:B------:R-:W-:Y:S02]  /*233f0*/  IMAD.MOV.U32 R10, RZ, RZ, RZ ;  /* 0x000000ffff0a7224 */ /* 0x000fe400078e00ff */
[----:B------:R-:W-:Y:S01]  /*23400*/  IMAD.U32 R9, RZ, RZ, UR48 ;  /* 0x00000030ff097e24 */ /* 0x000fe2000f8e00ff */
[----:B------:R0:W5:Y:S01]  /*23410*/  LDL R4, [R1+0x8] ;  /* 0x0000080001047983 */ /* 0x0001620000100800 */
[----:B--2---:R-:W-:Y:S01]  /*23420*/  SHF.L.U32 R0, R3, 0x8, RZ ;  /* 0x0000000803007819 */ /* 0x004fe200000006ff */
[----:B---3--:R-:W-:-:S03]  /*23430*/  IMAD.SHL.U32 R3, R2, 0x100, RZ ;  /* 0x0000010002037824 */ /* 0x008fc600078e00ff */
[----:B------:R-:W-:Y:S01]  /*23440*/  IADD3 R8, R0, 0x80, RZ ;  /* 0x0000008000087810 */ /* 0x000fe20007ffe0ff */
[----:B------:R-:W-:Y:S02]  /*23450*/  IMAD.MOV.U32 R2, RZ, RZ, R18 ;  /* 0x000000ffff027224 */ /* 0x000fe400078e0012 */
[----:B0-----:R-:W-:-:S07]  /*23460*/  VIADD R7, R3, 0x80 ;  /* 0x0000008003077836 */ /* 0x001fce0000000000 */
.L_x_581:
[----:B------:R-:W0:Y:S01]  /*23470*/  S2R R5, SR_TID.X ;  /* 0x0000000000057919 */ /* 0x000e220000002100 */
[----:B-----5:R-:W-:Y:S01]  /*23480*/  IMAD R12, R4, 0x8, R19 ;  /* 0x00000008040c7824 */ /* 0x020fe200078e0213 */
[----:B0-----:R-:W-:Y:S02]  /*23490*/  LOP3.LUT P1, RZ, R5, 0x7f, RZ, 0xc0, !PT ;  /* 0x0000007f05ff7812 */ /* 0x001fe4000782c0ff */
[----:B------:R-:W-:-:S04]  /*234a0*/  SHF.L.U32 R5, R2, 0x1f, RZ ;  /* 0x0000001f02057819 */ /* 0x000fc800000006ff */
[----:B------:R-:W0:Y:S07]  /*234b0*/  SYNCS.PHASECHK.TRANS64.TRYWAIT P0, [R12+URZ+0x18], R5 ;  /* 0x000018050c0075a7 */ /* 0x000e2e000800017f */
[----:B------:R-:W1:Y:S01]  /*234c0*/  @!P1 LDC R6, c[0x0][0x500] ;  /* 0x00014000ff069b82 */ /* 0x000e620000000800 */
[----:B0-----:R-:W-:Y:S05]  /*234d0*/  @!P0 BRA `(.L_x_578) ;  /* 0x00000010003c8947 */ /* 0x001fea0003800000 */
.L_x_605:
[----:B------:R-:W2:Y:S01]  /*234e0*/  S2R R11, SR_TID.X ;  /* 0x00000000000b7919 */ /* 0x000ea20000002100 */
[----:B------:R-:W-:-:S04]  /*234f0*/  UPRMT UR4, UR47, 0x9910, URZ ;  /* 0x000099102f047896 */ /* 0x000fc8000800003f */
[----:B------:R-:W-:Y:S01]  /*23500*/  UISETP.NE.AND UP0, UPT, UR4, 0x2, UPT ;  /* 0x000000020400788c */ /* 0x000fe2000bf05270 */
[----:B--2---:R-:W-:-:S13]  /*23510*/  LOP3.LUT P0, RZ, R11, 0x7f, RZ, 0xc0, !PT ;  /* 0x0000007f0bff7812 */ /* 0x004fda000780c0ff */
[----:B-1----:R1:W-:Y:S01]  /*23520*/  @!P0 SYNCS.ARRIVE.TRANS64 RZ, [R12+URZ], R6 ;  /* 0x000000060cff89a7 */ /* 0x0023e2000800003f */
[----:B------:R-:W-:-:S13]  /*23530*/  PLOP3.LUT P0, PT, PT, PT, UP0, 0x80, 0x0 ;  /* 0x000000000000781c */ /* 0x000fda0003f0f008 */
[----:B-1----:R-:W-:Y:S05]  /*23540*/  @P0 BRA `(.L_x_579) ;  /* 0x0000000000040947 */ /* 0x002fea0003800000 */
[----:B------:R-:W-:Y:S01]  /*23550*/  BPT.TRAP 0x1 ;  /* 0x000000040000795c */ /* 0x000fe20000300000 */
.L_x_579:
[----:B------:R-:W-:-:S13]  /*23560*/  ISETP.NE.AND P0, PT, R17, RZ, PT ;  /* 0x000000ff1100720c */ /* 0x000fda0003f05270 */
[----:B------:R-:W-:Y:S05]  /*23570*/  @P0 BRA `(.L_x_580) ;  /* 0x0000000000040947 */ /* 0x000fea0003800000 */
[----:B------:R-:W-:Y:S01]  /*23580*/  BPT.TRAP 0x1 ;  /* 0x000000040000795c */ /* 0x000fe20000300000 */
.L_x_580:
[----:B0-----:R-:W-:Y:S01]  /*23590*/  IMAD R5, R4, 0x8000, R19 ;  /* 0x0000800004057824 */ /* 0x001fe200078e0213 */
[----:B------:R-:W-:Y:S01]  /*235a0*/  R2UR UR10, R0 ;  /* 0x00000000000a72ca */ /* 0x000fe200000e0000 */
[----:B------:R-:W-:Y:S01]  /*235b0*/  UIADD3 UR4, UP0, UR36, 0xf0, URZ ;  /* 0x000000f024047890 */ /* 0x000fe2000ff1e03f */
[----:B------:R-:W-:Y:S01]  /*235c0*/  R2UR UR9, R12 ;  /* 0x000000000c0972ca */ /* 0x000fe200000e0000 */
[----:B------:R-:W-:Y:S01]  /*235d0*/  UIADD3 UR6, UP1, UR36, 0x1f0, URZ ;  /* 0x000001f024067890 */ /* 0x000fe2000ff3e03f */
[----:B------:R-:W-:Y:S01]  /*235e0*/  R2UR UR13, R5 ;  /* 0x00000000050d72ca */ /* 0x000fe200000e0000 */
[----:B------:R-:W-:Y:S01]  /*235f0*/  UIADD3.X UR5, URZ, UR37, URZ, UP0, !UPT ;  /* 0x000000253f057290 */ /* 0x000fe200087fe43f */
[----:B------:R-:W-:Y:S01]  /*23600*/  R2UR UR11, R10 ;  /* 0x000000000a0b72ca */ /* 0x000fe200000e0000 */
[----:B------:R-:W-:Y:S01]  /*23610*/  UIADD3.X UR7, URZ, UR37, URZ, UP1, !UPT ;  /* 0x000000253f077290 */ /* 0x000fe20008ffe43f */
[----:B------:R-:W-:Y:S01]  /*23620*/  R2UR UR12, R16 ;  /* 0x00000000100c72ca */ /* 0x000fe200000e0000 */
[----:B------:R-:W-:Y:S01]  /*23630*/  UMOV UR14, 0x0 ;  /* 0x00000000000e7882 */ /* 0x000fe20000000000 */
[----:B------:R-:W-:Y:S01]  /*23640*/  R2UR UR18, R8 ;  /* 0x00000000081272ca */ /* 0x000fe200000e0000 */
[----:B------:R-:W-:Y:S01]  /*23650*/  UMOV UR15, 0x10000000 ;  /* 0x10000000000f7882 */ /* 0x000fe20000000000 */
[----:B------:R-:W-:Y:S01]  /*23660*/  R2UR UR19, R3 ;  /* 0x00000000031372ca */ /* 0x000fe200000e0000 */
[----:B------:R-:W-:Y:S01]  /*23670*/  VIADD R4, R4, 0x1 ;  /* 0x0000000104047836 */ /* 0x000fe20000000000 */
[----:B------:R-:W-:Y:S01]  /*23680*/  IADD3 R9, R9, -0x1, RZ ;  /* 0xffffffff09097810 */ /* 0x000fe20007ffe0ff */
[----:B------:R-:W-:Y:S01]  /*23690*/  VIADD R10, R10, 0x80 ;  /* 0x000000800a0a7836 */ /* 0x000fe20000000000 */
[----:B------:R-:W-:Y:S01]  /*236a0*/  R2UR UR20, R7 ;  /* 0x00000000071472ca */ /* 0x000fe200000e0000 */
[----:B------:R-:W-:Y:S01]  /*236b0*/  UIADD3 UR8, UR13, 0x800, URZ ;  /* 0x000008000d087890 */ /* 0x000fe2000fffe03f */
[----:B------:R-:W-:Y:S01]  /*236c0*/  ISETP.GT.AND P1, PT, R9, 0x1, PT ;  /* 0x000000010900780c */ /* 0x000fe20003f24270 */
[----:B------:R-:W-:Y:S01]  /*236d0*/  UIADD3 UR16, UR13, 0x4800, URZ ;  /* 0x000048000d107890 */ /* 0x000fe2000fffe03f */
[----:B------:R-:W-:Y:S01]  /*236e0*/  ISETP.NE.AND P0, PT, R4, 0x3, PT ;  /* 0x000000030400780c */ /* 0x000fe20003f05270 */
[----:B------:R-:W-:-:S02]  /*236f0*/  UIADD3 UR17, UR13, 0x18800, URZ ;  /* 0x000188000d117890 */ /* 0x000fc4000fffe03f */
[----:B------:R-:W-:Y:S01]  /*23700*/  UIADD3 UR13, UR13, 0x1c800, URZ ;  /* 0x0001c8000d0d7890 */ /* 0x000fe2000fffe03f */
[----:B------:R-:W-:Y:S02]  /*23710*/  SEL R5, RZ, 0x1, P0 ;  /* 0x00000001ff057807 */ /* 0x000fe40000000000 */
[----:B------:R0:W-:Y:S01]  /*23720*/  UTMALDG.3D [UR8], [UR4], desc[UR14] ;  /* 0x00000e08040075b4 */ /* 0x0001e20008011000 */
[----:B------:R-:W-:Y:S02]  /*23730*/  SEL R4, R4, RZ, P0 ;  /* 0x000000ff04047207 */ /* 0x000fe40000000000 */
[----:B------:R-:W-:Y:S01]  /*23740*/  LOP3.LUT R2, R2, R5, RZ, 0x3c, !PT ;  /* 0x0000000502027212 */ /* 0x000fe200078e3cff */
[----:B0-----:R-:W-:Y:S01]  /*23750*/  UMOV UR8, UR16 ;  /* 0x0000001000087c82 */ /* 0x001fe20008000000 */
[----:B------:R-:W-:Y:S02]  /*23760*/  UMOV UR10, UR18 ;  /* 0x00000012000a7c82 */ /* 0x000fe40008000000 */
[----:B------:R0:W-:Y:S02]  /*23770*/  UTMALDG.3D [UR8], [UR4], desc[UR14] ;  /* 0x00000e08040075b4 */ /* 0x0001e40008011000 */
[----:B0-----:R-:W-:Y:S01]  /*23780*/  UMOV UR8, UR17 ;  /* 0x0000001100087c82 */ /* 0x001fe20008000000 */
[----:B------:R-:W-:-:S02]  /*23790*/  UMOV UR10, UR19 ;  /* 0x00000013000a7c82 */ /* 0x000fc40008000000 */
[----:B------:R0:W-:Y:S02]  /*237a0*/  UTMALDG.3D [UR8], [UR6], desc[UR14] ;  /* 0x00000e08060075b4 */ /* 0x0001e40008011000 */
[----:B0-----:R-:W-:Y:S01]  /*237b0*/  UMOV UR8, UR13 ;  /* 0x0000000d00087c82 */ /* 0x001fe20008000000 */
[----:B------:R-:W-:Y:S02]  /*237c0*/  UMOV UR10, UR20 ;  /* 0x00000014000a7c82 */ /* 0x000fe40008000000 */
[----:B------:R0:W-:Y:S02]  /*237d0*/  UTMALDG.3D [UR8], [UR6], desc[UR14] ;  /* 0x00000e08060075b4 */ /* 0x0001e40008011000 */
[----:B0-----:R-:W-:Y:S05]  /*237e0*/  @P1 BRA `(.L_x_581) ;  /* 0xfffffffc00201947 */ /* 0x001fea000383ffff */
.L_x_575:
[----:B------:R-:W-:Y:S05]  /*237f0*/  BSYNC B6 ;  /* 0x0000000000067941 */ /* 0x000fea0003800000 */
.L_x_574:
[----:B------:R-:W2:Y:S01]  /*23800*/  LDL.LU R6, [R1+0xc] ;  /* 0x00000c0001067983 */ /* 0x000ea20000300800 */
[----:B------:R-:W-:Y:S01]  /*23810*/  IMAD.U32 R2, RZ, RZ, UR45 ;  /* 0x0000002dff027e24 */ /* 0x000fe2000f8e00ff */
[----:B------:R-:W-:Y:S02]  /*23820*/  ULDC.64 UR4, c[0x0][0x650] ;  /* 0x0001940000047ab9 */ /* 0x000fe40000000a00 */
[----:B------:R-:W3:Y:S04]  /*23830*/  LDL.LU R5, [R1+0x8] ;  /* 0x0000080001057983 */ /* 0x000ee80000300800 */
[----:B------:R-:W4:Y:S04]  /*23840*/  LDL.LU R12, [R1+0x200] ;  /* 0x00020000010c7983 */ /* 0x000f280000300800 */
[----:B------:R-:W5:Y:S01]  /*23850*/  LDL.LU R11, [R1+0x204] ;  /* 0x00020400010b7983 */ /* 0x000f620000300800 */
[----:B------:R-:W-:Y:S01]  /*23860*/  IMAD.MOV.U32 R4, RZ, RZ, -0x1 ;  /* 0xffffffffff047424 */ /* 0x000fe200078e00ff */
[----:B------:R-:W-:Y:S01]  /*23870*/  UISETP.GE.U32.AND UP0, UPT, UR45, 0x3, UPT ;  /* 0x000000032d00788c */ /* 0x000fe2000bf06070 */
[----:B------:R-:W-:Y:S01]  /*23880*/  BSSY B0, `(.L_x_582) ;  /* 0x000007a000007945 */ /* 0x000fe20003800000 */
[----:B------:R-:W-:-:S04]  /*23890*/  IMAD.MOV.U32 R16, RZ, RZ, -0x1 ;  /* 0xffffffffff107424 */ /* 0x000fc800078e00ff */
[----:B------:R-:W-:Y:S02]  /*238a0*/  PLOP3.LUT P1, PT, PT, PT, UP0, 0x80, 0x0 ;  /* 0x000000000000781c */ /* 0x000fe40003f2f008 */
[----:B--2---:R-:W-:-:S13]  /*238b0*/  LOP3.LUT P0, RZ, R6, 0xff, RZ, 0xc0, !PT ;  /* 0x000000ff06ff7812 */ /* 0x004fda000780c0ff */
[----:B------:R-:W0:Y:S01]  /*238c0*/  @P0 S2R R3, SR_CgaCtaId ;  /* 0x0000000000030919 */ /* 0x000e220000008800 */
[----:B------:R-:W-:-:S04]  /*238d0*/  @P0 MOV R0, 0x400 ;  /* 0x0000040000000802 */ /* 0x000fc80000000f00 */
[----:B0-----:R-:W-:-:S04]  /*238e0*/  @P0 LEA R0, R3, R0, 0x18 ;  /* 0x0000000003000211 */ /* 0x001fc800078ec0ff */
[----:B------:R3:W-:Y:S02]  /*238f0*/  @P0 SYNCS.ARRIVE.TRANS64.A1T0 RZ, [R0+URZ+0x48], RZ ;  /* 0x000048ff00ff09a7 */ /* 0x0007e4000810003f */
[----:B---3--:R-:W-:-:S05]  /*23900*/  VIADD R0, R5, UR45 ;  /* 0x0000002d05007c36 */ /* 0x008fca0008000000 */
[----:B------:R-:W-:-:S04]  /*23910*/  ISETP.GT.U32.AND P0, PT, R0, 0x2, PT ;  /* 0x000000020000780c */ /* 0x000fc80003f04070 */
[----:B------:R-:W-:Y:S01]  /*23920*/  ISETP.LT.U32.AND P0, PT, R2, 0x3, P0 ;  /* 0x000000030200780c */ /* 0x000fe20000701070 */
[----:B------:R-:W-:-:S05]  /*23930*/  IMAD.WIDE.U32 R2, R0, -0x55555555, RZ ;  /* 0xaaaaaaab00027825 */ /* 0x000fca00078e00ff */
[----:B------:R-:W-:Y:S02]  /*23940*/  SHF.R.U32.HI R5, RZ, 0x1, R3 ;  /* 0x00000001ff057819 */ /* 0x000fe40000011603 */
[----:B------:R-:W-:Y:S02]  /*23950*/  SEL R3, RZ, 0x1, !P0 ;  /* 0x00000001ff037807 */ /* 0x000fe40004000000 */
[----:B-----5:R-:W-:Y:S02]  /*23960*/  IADD3 R11, P0, R11, UR38, RZ ;  /* 0x000000260b0b7c10 */ /* 0x020fe4000ff1e0ff */
[----:B------:R-:W-:Y:S01]  /*23970*/  LOP3.LUT R18, R18, R3, RZ, 0x3c, !PT ;  /* 0x0000000312127212 */ /* 0x000fe200078e3cff */
[----:B------:R-:W-:Y:S01]  /*23980*/  IMAD R3, R5, -0x3, R0 ;  /* 0xfffffffd05037824 */ /* 0x000fe200078e0200 */
[----:B----4-:R-:W-:Y:S01]  /*23990*/  IADD3.X R12, R12, UR46, RZ, P0, !PT ;  /* 0x0000002e0c0c7c10 */ /* 0x010fe200087fe4ff */
[----:B------:R-:W-:Y:S01]  /*239a0*/  STL [R1+0x204], R11 ;  /* 0x0002040b01007387 */ /* 0x000fe20000100800 */
[----:B------:R-:W-:-:S02]  /*239b0*/  PRMT R2, RZ, 0x7610, R2 ;  /* 0x00007610ff027816 */ /* 0x000fc40000000002 */
[----:B------:R-:W-:Y:S01]  /*239c0*/  ISETP.GE.U32.AND P0, PT, R11, UR4, PT ;  /* 0x000000040b007c0c */ /* 0x000fe2000bf06070 */
[----:B------:R-:W-:Y:S01]  /*239d0*/  STL [R1+0x200], R12 ;  /* 0x0002000c01007387 */ /* 0x000fe20000100800 */
[----:B------:R-:W-:Y:S02]  /*239e0*/  @P1 LOP3.LUT R18, R18, 0x1, R5, 0x78, !PT ;  /* 0x0000000112121812 */ /* 0x000fe400078e7805 */
[----:B------:R-:W-:Y:S01]  /*239f0*/  ISETP.GE.U32.AND.EX P0, PT, R12, UR5, PT, P0 ;  /* 0x000000050c007c0c */ /* 0x000fe2000bf06100 */
[----:B------:R0:W-:Y:S01]  /*23a00*/  STL [R1+0x8], R3 ;  /* 0x0000080301007387 */ /* 0x0001e20000100800 */
[----:B------:R-:W-:-:S03]  /*23a10*/  PRMT R0, RZ, 0x7610, R0 ;  /* 0x00007610ff007816 */ /* 0x000fc60000000000 */
[----:B------:R1:W-:Y:S01]  /*23a20*/  STL [R1+0x4], R4 ;  /* 0x0000040401007387 */ /* 0x0003e20000100800 */
[----:B0-----:R-:W-:-:S05]  /*23a30*/  MOV R3, 0xffffffff ;  /* 0xffffffff00037802 */ /* 0x001fca0000000f00 */
[----:B------:R1:W-:Y:S04]  /*23a40*/  STL [R1], R3 ;  /* 0x0000000301007387 */ /* 0x0003e80000100800 */
[----:B------:R1:W-:Y:S01]  /*23a50*/  STL.S16 [R1+0xc], R2 ;  /* 0x00000c0201007387 */ /* 0x0003e20000100600 */
[----:B------:R-:W-:Y:S05]  /*23a60*/  @P0 BRA `(.L_x_583) ;  /* 0x00000004006c0947 */ /* 0x000fea0003800000 */
[----:B------:R-:W0:Y:S01]  /*23a70*/  S2R R0, SR_CTAID.X ;  /* 0x0000000000007919 */ /* 0x000e220000002500 */
[----:B------:R-:W-:Y:S01]  /*23a80*/  ULDC UR4, c[0x0][0x150] ;  /* 0x0000540000047ab9 */ /* 0x000fe20000000800 */
[----:B-1----:R-:W1:Y:S01]  /*23a90*/  LDC R3, c[0x0][0x144] ;  /* 0x00005100ff037b82 */ /* 0x002e620000000800 */
[----:B------:R-:W-:Y:S01]  /*23aa0*/  UISETP.NE.AND UP0, UPT, UR44, URZ, UPT ;  /* 0x0000003f2c00728c */ /* 0x000fe2000bf05270 */
[----:B------:R-:W2:Y:S01]  /*23ab0*/  S2R R5, SR_CTAID.Y ;  /* 0x0000000000057919 */ /* 0x000ea20000002600 */
[----:B------:R-:W-:-:S04]  /*23ac0*/  ULDC UR7, c[0x0][0x630] ;  /* 0x00018c0000077ab9 */ /* 0x000fc80000000800 */
[----:B------:R-:W-:Y:S01]  /*23ad0*/  PLOP3.LUT P0, PT, PT, PT, UP0, 0x80, 0x0 ;  /* 0x000000000000781c */ /* 0x000fe20003f0f008 */
[----:B------:R-:W3:Y:S01]  /*23ae0*/  LDC R8, c[0x0][0x148] ;  /* 0x00005200ff087b82 */ /* 0x000ee20000000800 */
[----:B0-----:R-:W-:Y:S02]  /*23af0*/  I2FP.F32.U32 R2, R0 ;  /* 0x0000000000027245 */ /* 0x001fe40000201000 */
[----:B--2---:R-:W-:-:S03]  /*23b00*/  I2FP.F32.U32 R4, R5 ;  /* 0x0000000500047245 */ /* 0x004fc60000201000 */
[----:B------:R-:W-:Y:S01]  /*23b10*/  FMUL R2, R2, UR4 ;  /* 0x0000000402027c20 */ /* 0x000fe20008400000 */
[----:B------:R-:W-:Y:S02]  /*23b20*/  ULDC UR4, c[0x0][0x154] ;  /* 0x0000550000047ab9 */ /* 0x000fe40000000800 */
[----:B------:R-:W-:Y:S01]  /*23b30*/  FMUL R6, R4, UR4 ;  /* 0x0000000404067c20 */ /* 0x000fe20008400000 */
[----:B------:R-:W-:Y:S02]  /*23b40*/  ULDC.64 UR4, c[0x0][0x628] ;  /* 0x00018a0000047ab9 */ /* 0x000fe40000000a00 */
[----:B------:R-:W0:Y:S08]  /*23b50*/  F2I.U32.TRUNC.NTZ R2, R2 ;  /* 0x0000000200027305 */ /* 0x000e30000020f000 */
[----:B------:R-:W2:Y:S01]  /*23b60*/  F2I.U32.TRUNC.NTZ R6, R6 ;  /* 0x0000000600067305 */ /* 0x000ea2000020f000 */
[----:B0-----:R-:W-:-:S02]  /*23b70*/  IMAD.MOV R4, RZ, RZ, -R2 ;  /* 0x000000ffff047224 */ /* 0x001fc400078e0a02 */
[----:B------:R-:W-:Y:S02]  /*23b80*/  IMAD.MOV.U32 R2, RZ, RZ, R11 ;  /* 0x000000ffff027224 */ /* 0x000fe400078e000b */
[----:B-1----:R-:W-:Y:S02]  /*23b90*/  IMAD R0, R3, R4, R0 ;  /* 0x0000000403007224 */ /* 0x002fe400078e0200 */
[----:B--2---:R-:W-:-:S04]  /*23ba0*/  IMAD.MOV R3, RZ, RZ, -R6 ;  /* 0x000000ffff037224 */ /* 0x004fc800078e0a06 */
[----:B---3--:R-:W-:Y:S01]  /*23bb0*/  @P0 IMAD R0, R8, R3, R5 ;  /* 0x0000000308000224 */ /* 0x008fe200078e0205 */
[----:B------:R-:W-:Y:S02]  /*23bc0*/  ISETP.NE.U32.AND P0, PT, RZ, UR4, PT ;  /* 0x00000004ff007c0c */ /* 0x000fe4000bf05070 */
[----:B------:R-:W-:Y:S02]  /*23bd0*/  MOV R3, R12 ;  /* 0x0000000c00037202 */ /* 0x000fe40000000f00 */
[----:B------:R-:W-:-:S13]  /*23be0*/  ISETP.NE.AND.EX P0, PT, RZ, UR5, PT, P0 ;  /* 0x00000005ff007c0c */ /* 0x000fda000bf05300 */
[----:B------:R-:W-:Y:S05]  /*23bf0*/  @!P0 BRA `(.L_x_584) ;  /* 0x0000000000288947 */ /* 0x000fea0003800000 */
[----:B------:R-:W-:Y:S02]  /*23c00*/  ULDC UR6, c[0x0][0x634] ;  /* 0x00018d0000067ab9 */ /* 0x000fe40000000800 */
[----:B------:R-:W-:-:S05]  /*23c10*/  IADD3 R3, P0, R11, UR6, RZ ;  /* 0x000000060b037c10 */ /* 0x000fca000ff1e0ff */
[----:B------:R-:W-:-:S04]  /*23c20*/  IMAD.X R7, RZ, RZ, R12, P0 ;  /* 0x000000ffff077224 */ /* 0x000fc800000e060c */
[----:B------:R-:W-:-:S04]  /*23c30*/  IMAD.WIDE.U32 R4, R7, UR4, RZ ;  /* 0x0000000407047c25 */ /* 0x000fc8000f8e00ff */
[----:B------:R-:W-:-:S04]  /*23c40*/  IMAD.WIDE.U32 R4, P0, R3, UR5, R4 ;  /* 0x0000000503047c25 */ /* 0x000fc8000f800004 */
[----:B------:R-:W-:-:S04]  /*23c50*/  IMAD.WIDE.U32 R2, R3, UR4, RZ ;  /* 0x0000000403027c25 */ /* 0x000fc8000f8e00ff */
[----:B------:R-:W-:Y:S01]  /*23c60*/  IMAD.MOV.U32 R2, RZ, RZ, R5 ;  /* 0x000000ffff027224 */ /* 0x000fe200078e0005 */
[----:B------:R-:W-:Y:S01]  /*23c70*/  IADD3 RZ, P1, R3, R4, RZ ;  /* 0x0000000403ff7210 */ /* 0x000fe20007f3e0ff */
[----:B------:R-:W-:-:S04]  /*23c80*/  IMAD.X R3, RZ, RZ, RZ, P0 ;  /* 0x000000ffff037224 */ /* 0x000fc800000e06ff */
[----:B------:R-:W-:-:S08]  /*23c90*/  IMAD.WIDE.U32.X R2, R7, UR5, R2, P1 ;  /* 0x0000000507027c25 */ /* 0x000fd000088e0402 */
.L_x_584:
[--C-:B------:R-:W-:Y:S01]  /*23ca0*/  SHF.R.U64 R16, R2, UR7, R3.reuse ;  /* 0x0000000702107c19 */ /* 0x100fe20008001203 */
[----:B------:R-:W-:Y:S01]  /*23cb0*/  ULDC.64 UR4, c[0x0][0x620] ;  /* 0x0001880000047ab9 */ /* 0x000fe20000000a00 */
[----:B------:R-:W-:Y:S01]  /*23cc0*/  SHF.R.U32.HI R2, RZ, UR7, R3 ;  /* 0x00000007ff027c19 */ /* 0x000fe20008011603 */
[----:B------:R-:W-:Y:S01]  /*23cd0*/  IMAD.MOV.U32 R3, RZ, RZ, R12 ;  /* 0x000000ffff037224 */ /* 0x000fe200078e000c */
[----:B------:R-:W-:Y:S01]  /*23ce0*/  IADD3 R7, P0, RZ, -R16, RZ ;  /* 0x80000010ff077210 */ /* 0x000fe20007f1e0ff */
[----:B------:R-:W-:-:S04]  /*23cf0*/  ULDC.64 UR6, c[0x0][0x640] ;  /* 0x0001900000067ab9 */ /* 0x000fc80000000a00 */
[----:B------:R-:W-:Y:S01]  /*23d00*/  IMAD.X R2, RZ, RZ, ~R2, P0 ;  /* 0x000000ffff027224 */ /* 0x000fe200000e0e02 */
[----:B------:R-:W-:-:S03]  /*23d10*/  ISETP.NE.U32.AND P0, PT, RZ, UR6, PT ;  /* 0x00000006ff007c0c */ /* 0x000fc6000bf05070 */
[----:B------:R-:W-:Y:S01]  /*23d20*/  IMAD R2, R2, UR4, RZ ;  /* 0x0000000402027c24 */ /* 0x000fe2000f8e02ff */
[----:B------:R-:W-:-:S03]  /*23d30*/  ISETP.NE.AND.EX P0, PT, RZ, UR7, PT, P0 ;  /* 0x00000007ff007c0c */ /* 0x000fc6000bf05300 */
[----:B------:R-:W-:Y:S01]  /*23d40*/  IMAD R5, R7, UR5, R2 ;  /* 0x0000000507057c24 */ /* 0x000fe2000f8e0202 */
[----:B------:R-:W-:-:S05]  /*23d50*/  MOV R2, R11 ;  /* 0x0000000b00027202 */ /* 0x000fca0000000f00 */
[----:B------:R-:W-:Y:S01]  /*23d60*/  IMAD.WIDE.U32 R2, R7, UR4, R2 ;  /* 0x0000000407027c25 */ /* 0x000fe2000f8e0002 */
[----:B------:R-:W-:-:S03]  /*23d70*/  ULDC UR4, c[0x0][0x618] ;  /* 0x0001860000047ab9 */ /* 0x000fc60000000800 */
[----:B------:R-:W-:-:S05]  /*23d80*/  IMAD.IADD R3, R3, 0x1, R5 ;  /* 0x0000000103037824 */ /* 0x000fca00078e0205 */
[--C-:B------:R-:W-:Y:S02]  /*23d90*/  SHF.R.U64 R6, R2, UR4, R3.reuse ;  /* 0x0000000402067c19 */ /* 0x100fe40008001203 */
[----:B------:R-:W-:Y:S01]  /*23da0*/  SHF.R.U32.HI R3, RZ, UR4, R3 ;  /* 0x00000004ff037c19 */ /* 0x000fe20008011603 */
[----:B------:R-:W-:-:S03]  /*23db0*/  ULDC UR4, c[0x0][0x608] ;  /* 0x0001820000047ab9 */ /* 0x000fc60000000800 */
[--C-:B------:R-:W-:Y:S02]  /*23dc0*/  SHF.R.U64 R7, R6, UR4, R3.reuse ;  /* 0x0000000406077c19 */ /* 0x100fe40008001203 */
[----:B------:R-:W-:Y:S01]  /*23dd0*/  SHF.R.U32.HI R2, RZ, UR4, R3 ;  /* 0x00000004ff027c19 */ /* 0x000fe20008011603 */
[----:B------:R-:W-:-:S03]  /*23de0*/  ULDC UR4, c[0x0][0x658] ;  /* 0x0001960000047ab9 */ /* 0x000fc60000000800 */
[--C-:B------:R-:W-:Y:S02]  /*23df0*/  SHF.R.U64 R8, R7, UR4, R2.reuse ;  /* 0x0000000407087c19 */ /* 0x100fe40008001202 */
[----:B------:R-:W-:-:S03]  /*23e00*/  SHF.R.U32.HI R9, RZ, UR4, R2 ;  /* 0x00000004ff097c19 */ /* 0x000fc60008011602 */
[----:B------:R-:W-:Y:S02]  /*23e10*/  IMAD.MOV.U32 R2, RZ, RZ, R8 ;  /* 0x000000ffff027224 */ /* 0x000fe400078e0008 */
[----:B------:R-:W-:Y:S01]  /*23e20*/  IMAD.MOV.U32 R3, RZ, RZ, R9 ;  /* 0x000000ffff037224 */ /* 0x000fe200078e0009 */
[----:B------:R-:W-:Y:S06]  /*23e30*/  @!P0 BRA `(.L_x_585) ;  /* 0x0000000000288947 */ /* 0x000fec0003800000 */
[----:B------:R-:W-:Y:S02]  /*23e40*/  ULDC UR4, c[0x0][0x64c] ;  /* 0x0001930000047ab9 */ /* 0x000fe40000000800 */
[----:B------:R-:W-:-:S04]  /*23e50*/  IADD3 R3, P0, R8, UR4, RZ ;  /* 0x0000000408037c10 */ /* 0x000fc8000ff1e0ff */
[----:B------:R-:W-:-:S05]  /*23e60*/  IADD3.X R9, RZ, R9, RZ, P0, !PT ;  /* 0x00000009ff097210 */ /* 0x000fca00007fe4ff */
[----:B------:R-:W-:-:S04]  /*23e70*/  IMAD.WIDE.U32 R4, R9, UR6, RZ ;  /* 0x0000000609047c25 */ /* 0x000fc8000f8e00ff */
[----:B------:R-:W-:-:S04]  /*23e80*/  IMAD.WIDE.U32 R4, P0, R3, UR7, R4 ;  /* 0x0000000703047c25 */ /* 0x000fc8000f800004 */
[----:B------:R-:W-:-:S04]  /*23e90*/  IMAD.WIDE.U32 R2, R3, UR6, RZ ;  /* 0x0000000603027c25 */ /* 0x000fc8000f8e00ff */
[----:B------:R-:W-:Y:S01]  /*23ea0*/  IMAD.MOV.U32 R2, RZ, RZ, R5 ;  /* 0x000000ffff027224 */ /* 0x000fe200078e0005 */
[----:B------:R-:W-:Y:S01]  /*23eb0*/  IADD3 RZ, P1, R3, R4, RZ ;  /* 0x0000000403ff7210 */ /* 0x000fe20007f3e0ff */
[----:B------:R-:W-:-:S04]  /*23ec0*/  IMAD.X R3, RZ, RZ, RZ, P0 ;  /* 0x000000ffff037224 */ /* 0x000fc800000e06ff */
[----:B------:R-:W-:-:S08]  /*23ed0*/  IMAD.WIDE.U32.X R2, R9, UR7, R2, P1 ;  /* 0x0000000709027c25 */ /* 0x000fd000088e0402 */
.L_x_585:
[----:B------:R-:W-:Y:S01]  /*23ee0*/  ULDC UR4, c[0x0][0x648] ;  /* 0x0001920000047ab9 */ /* 0x000fe20000000800 */
[----:B------:R-:W-:Y:S01]  /*23ef0*/  LOP3.LUT R7, R7, UR43, RZ, 0xc0, !PT ;  /* 0x0000002b07077c12 */ /* 0x000fe2000f8ec0ff */
[----:B------:R-:W-:Y:S01]  /*23f00*/  UISETP.NE.AND UP0, UPT, UR44, URZ, UPT ;  /* 0x0000003f2c00728c */ /* 0x000fe2000bf05270 */
[----:B------:R-:W-:Y:S01]  /*23f10*/  SHF.R.U64 R2, R2, UR4, R3 ;  /* 0x0000000402027c19 */ /* 0x000fe20008001203 */
[----:B------:R-:W-:-:S04]  /*23f20*/  ULDC UR4, c[0x0][0x638] ;  /* 0x00018e0000047ab9 */ /* 0x000fc80000000800 */
[----:B------:R-:W-:Y:S01]  /*23f30*/  IMAD.MOV R3, RZ, RZ, -R2 ;  /* 0x000000ffff037224 */ /* 0x000fe200078e0a02 */
[----:B------:R-:W-:Y:S01]  /*23f40*/  PLOP3.LUT P0, PT, PT, PT, UP0, 0x40, 0x0 ;  /* 0x000000000000781c */ /* 0x000fe20003f0e808 */
[----:B------:R-:W-:Y:S01]  /*23f50*/  IMAD R7, R2, UR42, R7 ;  /* 0x0000002a02077c24 */ /* 0x000fe2000f8e0207 */
[----:B------:R-:W-:Y:S01]  /*23f60*/  PLOP3.LUT P1, PT, PT, PT, UP0, 0x40, 0x0 ;  /* 0x000000000000781c */ /* 0x000fe20003f2e808 */
[----:B------:R-:W-:Y:S01]  /*23f70*/  IMAD R8, R3, UR4, R8 ;  /* 0x0000000403087c24 */ /* 0x000fe2000f8e0208 */
[----:B------:R-:W-:Y:S01]  /*23f80*/  ULDC UR4, c[0x0][0x610] ;  /* 0x0001840000047ab9 */ /* 0x000fe20000000800 */
[----:B------:R-:W-:Y:S01]  /*23f90*/  LOP3.LUT R3, R6, UR41, RZ, 0xc0, !PT ;  /* 0x0000002906037c12 */ /* 0x000fe2000f8ec0ff */
[----:B------:R-:W-:Y:S01]  /*23fa0*/  IMAD R0, R7, UR4, R0 ;  /* 0x0000000407007c24 */ /* 0x000fe2000f8e0200 */
[----:B------:R-:W-:-:S03]  /*23fb0*/  ULDC UR4, c[0x0][0x600] ;  /* 0x0001800000047ab9 */ /* 0x000fc60000000800 */
[----:B------:R-:W-:-:S05]  /*23fc0*/  IMAD R3, R8, UR4, R3 ;  /* 0x0000000408037c24 */ /* 0x000fca000f8e0203 */
[----:B------:R-:W-:Y:S02]  /*23fd0*/  SEL R4, R3, R0, P0 ;  /* 0x0000000003047207 */ /* 0x000fe40000000000 */
[----:B------:R-:W-:Y:S01]  /*23fe0*/  SEL R2, R0, R3, P1 ;  /* 0x0000000300027207 */ /* 0x000fe20000800000 */
[----:B------:R-:W-:Y:S02]  /*23ff0*/  IMAD.MOV.U32 R0, RZ, RZ, 0x1 ;  /* 0x00000001ff007424 */ /* 0x000fe400078e00ff */
[----:B------:R0:W-:Y:S04]  /*24000*/  STL [R1], R4 ;  /* 0x0000000401007387 */ /* 0x0001e80000100800 */
[----:B------:R0:W-:Y:S02]  /*24010*/  STL [R1+0x4], R2 ;  /* 0x0000040201007387 */ /* 0x0001e40000100800 */
.L_x_583:
[----:B------:R-:W-:Y:S05]  /*24020*/  BSYNC B0 ;  /* 0x0000000000007941 */ /* 0x000fea0003800000 */
.L_x_582:
[----:B------:R-:W-:-:S13]  /*24030*/  LOP3.LUT P0, RZ, R0, 0xff, RZ, 0xc0, !PT ;  /* 0x000000ff00ff7812 */ /* 0x000fda000780c0ff */
[----:B------:R-:W-:Y:S05]  /*24040*/  @P0 BRA `(.L_x_586) ;  /* 0xfffffff0001c0947 */ /* 0x000fea000383ffff */
[----:B------:R-:W-:Y:S05]  /*24050*/  BSYNC B7 ;  /* 0x0000000000077941 */ /* 0x000fea0003800000 */
.L_x_572:
[----:B------:R-:W-:-:S03]  /*24060*/  UMOV UR4, 0xffffffff ;  /* 0xffffffff00047882 */ /* 0x000fc60000000000 */
[----:B------:R-:W-:Y:S05]  /*24070*/  BRA.DIV UR4, `(.L_x_587) ;  /* 0x0000000604687947 */ /* 0x000fea000b800000 */
[----:B------:R-:W-:-:S13]  /*24080*/  ELECT P6, URZ, PT ;  /* 0x00000000003f782f */ /* 0x000fda00038c0000 */
.L_x_608:
[----:B------:R-:W-:Y:S04]  /*24090*/  BSSY B0, `(.L_x_588) ;  /* 0x0000025000007945 */ /* 0x000fe80003800000 */
[----:B------:R-:W-:Y:S05]  /*240a0*/  @!P6 BRA `(.L_x_589) ;  /* 0x00000000008ce947 */ /* 0x000fea0003800000 */
[----:B------:R-:W-:-:S04]  /*240b0*/  ULOP3.LUT UR4, UR40, 0x2, URZ, 0xfc, !UPT ;  /* 0x0000000228047892 */ /* 0x000fc8000f8efc3f */
[----:B------:R-:W-:-:S06]  /*240c0*/  UISETP.NE.AND UP0, UPT, UR4, 0x3, UPT ;  /* 0x000000030400788c */ /* 0x000fcc000bf05270 */
[----:B------:R-:W-:-:S13]  /*240d0*/  PLOP3.LUT P0, PT, PT, PT, UP0, 0x80, 0x0 ;  /* 0x000000000000781c */ /* 0x000fda0003f0f008 */
[----:B------:R-:W-:Y:S05]  /*240e0*/  @!P0 BRA `(.L_x_590) ;  /* 0x0000000000048947 */ /* 0x000fea0003800000 */
[----:B------:R-:W-:Y:S01]  /*240f0*/  BPT.TRAP 0x1 ;  /* 0x000000040000795c */ /* 0x000fe20000300000 */
.L_x_590:
[----:B01----:R-:W2:Y:S01]  /*24100*/  LDL R4, [R1+0x8] ;  /* 0x0000080001047983 */ /* 0x003ea20000100800 */
[----:B------:R-:W-:Y:S02]  /*24110*/  MOV R0, 0x400 ;  /* 0x0000040000007802 */ /* 0x000fe40000000f00 */
[----:B------:R-:W-:Y:S01]  /*24120*/  SHF.L.U32 R2, R18, 0x1f, RZ ;  /* 0x0000001f12027819 */ /* 0x000fe200000006ff */
[----:B------:R-:W0:Y:S02]  /*24130*/  S2R R3, SR_CgaCtaId ;  /* 0x0000000000037919 */ /* 0x000e240000008800 */
[----:B0-----:R-:W-:-:S04]  /*24140*/  LEA R0, R3, R0, 0x18 ;  /* 0x0000000003007211 */ /* 0x001fc800078ec0ff */
[----:B------:R-:W-:-:S05]  /*24150*/  IADD3 R0, R0, 0x18, RZ ;  /* 0x0000001800007810 */ /* 0x000fca0007ffe0ff */
[----:B--2---:R-:W-:-:S04]  /*24160*/  IMAD R3, R4, 0x8, R0 ;  /* 0x0000000804037824 */ /* 0x004fc800078e0200 */
[----:B------:R-:W0:Y:S02]  /*24170*/  SYNCS.PHASECHK.TRANS64.TRYWAIT P0, [R3+URZ], R2 ;  /* 0x00000002030075a7 */ /* 0x000e24000800017f */
[----:B0-----:R-:W-:Y:S05]  /*24180*/  @!P0 BRA `(.L_x_591) ;  /* 0x0000000400448947 */ /* 0x001fea0003800000 */
.L_x_609:
[----:B------:R-:W0:Y:S02]  /*24190*/  LDL.LU R4, [R1+0x8] ;  /* 0x0000080001047983 */ /* 0x000e240000300800 */
[----:B0-----:R-:W-:-:S05]  /*241a0*/  VIADD R2, R4, 0x1 ;  /* 0x0000000104027836 */ /* 0x001fca0000000000 */
[----:B------:R-:W-:-:S04]  /*241b0*/  ISETP.NE.AND P0, PT, R2, 0x3, PT ;  /* 0x000000030200780c */ /* 0x000fc80003f05270 */
[----:B------:R-:W-:Y:S02]  /*241c0*/  SEL R3, RZ, 0x1, P0 ;  /* 0x00000001ff037807 */ /* 0x000fe40000000000 */
[----:B------:R-:W-:Y:S02]  /*241d0*/  SEL R5, R2, RZ, P0 ;  /* 0x000000ff02057207 */ /* 0x000fe40000000000 */
[----:B------:R-:W-:-:S03]  /*241e0*/  LOP3.LUT R7, R18, R3, RZ, 0x3c, !PT ;  /* 0x0000000312077212 */ /* 0x000fc600078e3cff */
[----:B------:R-:W-:Y:S01]  /*241f0*/  IMAD R3, R5, 0x8, R0 ;  /* 0x0000000805037824 */ /* 0x000fe200078e0200 */
[----:B------:R-:W-:-:S04]  /*24200*/  SHF.L.U32 R2, R7, 0x1f, RZ ;  /* 0x0000001f07027819 */ /* 0x000fc800000006ff */
[----:B------:R-:W0:Y:S02]  /*24210*/  SYNCS.PHASECHK.TRANS64.TRYWAIT P0, [R3+URZ], R2 ;  /* 0x00000002030075a7 */ /* 0x000e24000800017f */
[----:B0-----:R-:W-:Y:S05]  /*24220*/  @!P0 BRA `(.L_x_592) ;  /* 0x0000000400308947 */ /* 0x001fea0003800000 */
.L_x_610:
[----:B0-----:R-:W-:-:S05]  /*24230*/  VIADD R2, R5, 0x1 ;  /* 0x0000000105027836 */ /* 0x001fca0000000000 */
[----:B------:R-:W-:-:S04]  /*24240*/  ISETP.NE.AND P0, PT, R2, 0x3, PT ;  /* 0x000000030200780c */ /* 0x000fc80003f05270 */
[----:B------:R-:W-:Y:S02]  /*24250*/  SEL R4, RZ, 0x1, P0 ;  /* 0x00000001ff047807 */ /* 0x000fe40000000000 */
[----:B------:R-:W-:Y:S02]  /*24260*/  SEL R3, R2, RZ, P0 ;  /* 0x000000ff02037207 */ /* 0x000fe40000000000 */
[----:B------:R-:W-:Y:S02]  /*24270*/  LOP3.LUT R4, R7, R4, RZ, 0x3c, !PT ;  /* 0x0000000407047212 */ /* 0x000fe400078e3cff */
[----:B------:R-:W-:Y:S02]  /*24280*/  LEA R3, R3, R0, 0x3 ;  /* 0x0000000003037211 */ /* 0x000fe400078e18ff */
[----:B------:R-:W-:-:S07]  /*24290*/  SHF.L.U32 R0, R4, 0x1f, RZ ;  /* 0x0000001f04007819 */ /* 0x000fce00000006ff */
.L_x_593:
[----:B0-----:R0:W1:Y:S02]  /*242a0*/  SYNCS.PHASECHK.TRANS64.TRYWAIT P0, [R3+URZ], R0 ;  /* 0x00000000030075a7 */ /* 0x001064000800017f */
[----:B-1----:R-:W-:Y:S05]  /*242b0*/  @!P0 NANOSLEEP.SYNCS 0x989680 ;  /* 0x009896800000895d */ /* 0x002fea0003900000 */
[----:B------:R-:W1:Y:S02]  /*242c0*/  @!P0 SYNCS.PHASECHK.TRANS64 P0, [R3+URZ], R0 ;  /* 0x00000000030085a7 */ /* 0x000e64000800007f */
[----:B-1----:R-:W-:Y:S05]  /*242d0*/  @!P0 BRA `(.L_x_593) ;  /* 0xfffffffc00f08947 */ /* 0x002fea000383ffff */
.L_x_589:
[----:B------:R-:W-:Y:S05]  /*242e0*/  BSYNC B0 ;  /* 0x0000000000007941 */ /* 0x000fea0003800000 */
.L_x_588:
[----:B------:R-:W-:Y:S05]  /*242f0*/  EXIT ;  /* 0x000000000000794d */ /* 0x000fea0003800000 */
.L_x_16:
[----:B------:R-:W-:Y:S02]  /*24300*/  IMAD.MOV.U32 R12, RZ, RZ, RZ ;  /* 0x000000ffff0c7224 */ /* 0x000fe400078e00ff */
[----:B------:R-:W-:Y:S02]  /*24310*/  IMAD.MOV.U32 R11, RZ, RZ, 0x1f ;  /* 0x0000001fff0b7424 */ /* 0x000fe400078e00ff */
[----:B------:R-:W-:-:S07]  /*24320*/  IMAD.MOV.U32 R15, RZ, RZ, -0x1 ;  /* 0xffffffffff0f7424 */ /* 0x000fce00078e00ff */
[----:B0-2--5:R-:W-:Y:S05]  /*24330*/  WARPSYNC.COLLECTIVE R15, `(.L_x_594) ;  /* 0x000000000f087348 */ /* 0x025fea0003c00000 */
[----:B------:R1:W3:Y:S02]  /*24340*/  SHFL.IDX P6, R14, R13, R12, R11 ;  /* 0x0000000c0d0e7389 */ /* 0x0002e400000c000b */
[----:B0123-5:R-:W-:Y:S01]  /*24350*/  ENDCOLLECTIVE ;  /* 0x000000000000791b */ /* 0x02ffe20003800000 */
.L_x_594:
[----:B------:R-:W-:Y:S05]  /*24360*/  BRA `(.L_x_595) ;  /* 0xfffffdd000807947 */ /* 0x000fea000383ffff */
.L_x_20:
[----:B---3--:R3:W4:Y:S02]  /*24370*/  SYNCS.PHASECHK.TRANS64.TRYWAIT P1, [R3+URZ], R0 ;  /* 0x00000000030075a7 */ /* 0x008724000802017f */
[----:B----4-:R-:W-:Y:S05]  /*24380*/  @!P1 NANOSLEEP.SYNCS 0x989680 ;  /* 0x009896800000995d */ /* 0x010fea0003900000 */
[----:B------:R-:W4:Y:S02]  /*24390*/  @!P1 SYNCS.PHASECHK.TRANS64 P1, [R3+URZ], R0 ;  /* 0x00000000030095a7 */ /* 0x000f24000802007f */
[----:B----4-:R-:W-:Y:S05]  /*243a0*/  @!P1 BRA `(.L_x_20) ;  /* 0xfffffffc00f09947 */ /* 0x010fea000383ffff */
[----:B------:R-:W-:Y:S05]  /*243b0*/  BRA `(.L_x_19) ;  /* 0xfffffdd0009c7947 */ /* 0x000fea000383ffff */
.L_x_24:
[----:B------:R-:W-:Y:S01]  /*243c0*/  BSSY B2, `(.L_x_596) ;  /* 0x0000005000027945 */ /* 0x000fe20003800000 */
[----:B---3--:R-:W-:-:S07]  /*243d0*/  IMAD.MOV.U32 R15, RZ, RZ, -0x1 ;  /* 0xffffffffff0f7424 */ /* 0x008fce00078e00ff */
[----:B0----5:R-:W-:Y:S05]  /*243e0*/  WARPSYNC.COLLECTIVE R15, `(.L_x_597) ;  /* 0x000000000f087348 */ /* 0x021fea0003c00000 */
[----:B------:R-:W-:Y:S01]  /*243f0*/  NOP ;  /* 0x0000000000007918 */ /* 0x000fe20000000000 */
[----:B0----5:R-:W-:Y:S01]  /*24400*/  ENDCOLLECTIVE ;  /* 0x000000000000791b */ /* 0x021fe20003800000 */
.L_x_597:
[----:B------:R-:W-:Y:S05]  /*24410*/  BSYNC B2 ;  /* 0x0000000000027941 */ /* 0x000fea0003800000 */
.L_x_596:
[----:B------:R-:W-:Y:S05]  /*24420*/  BRA `(.L_x_598) ;  /* 0xfffffddc009c7947 */ /* 0x000fea000383ffff */
.L_x_30:
[----:B0-----:R-:W-:-:S04]  /*24430*/  MOV R3, UR4 ;  /* 0x0000000400037c02 */ /* 0x001fc80008000f00 */
[----:B------:R0:W1:Y:S03]  /*24440*/  SYNCS.PHASECHK.TRANS64.TRYWAIT P1, [R3+URZ], R0 ;  /* 0x00000000030075a7 */ /* 0x000066000802017f */
[----:B-1----:R-:W-:Y:S05]  /*24450*/  @!P1 NANOSLEEP.SYNCS 0x989680 ;  /* 0x009896800000995d */ /* 0x002fea0003900000 */
[----:B------:R-:W1:Y:S02]  /*24460*/  @!P1 SYNCS.PHASECHK.TRANS64 P1, [R3+URZ], R0 ;  /* 0x00000000030095a7 */ /* 0x000e64000802007f */
[----:B-1----:R-:W-:Y:S05]  /*24470*/  @!P1 BRA `(.L_x_30) ;  /* 0xfffffffc00ec9947 */ /* 0x002fea000383ffff */
[----:B------:R-:W-:Y:S05]  /*24480*/  BRA `(.L_x_29) ;  /* 0xfffffe3000b47947 */ /* 0x000fea000383ffff */
.L_x_40:
[----:B0-----:R0:W1:Y:S02]  /*24490*/  SYNCS.PHASECHK.TRANS64.TRYWAIT P1, [R18+URZ], R17 ;  /* 0x00000011120075a7 */ /* 0x001064000802017f */
[----:B-1----:R-:W-:Y:S05]  /*244a0*/  @!P1 NANOSLEEP.SYNCS 0x989680 ;  /* 0x009896800000995d */ /* 0x002fea0003900000 */
[----:B------:R-:W1:Y:S02]  /*244b0*/  @!P1 SYNCS.PHASECHK.TRANS64 P1, [R18+URZ], R17 ;  /* 0x00000011120095a7 */ /* 0x000e64000802007f */
[----:B-1----:R-:W-:Y:S05]  /*244c0*/  @!P1 BRA `(.L_x_40) ;  /* 0xfffffffc00f09947 */ /* 0x002fea000383ffff */
[----:B------:R-:W-:Y:S05]  /*244d0*/  BRA `(.L_x_39) ;  /* 0xfffffe8800787947 */ /* 0x000fea000383ffff */
.L_x_42:
[----:B------:R-:W-:Y:S01]  /*244e0*/  BSSY B1, `(.L_x_599) ;  /* 0x0000005000017945 */ /* 0x000fe20003800000 */
[----:B------:R-:W-:-:S07]  /*244f0*/  IMAD.MOV.U32 R15, RZ, RZ, -0x1 ;  /* 0xffffffffff0f7424 */ /* 0x000fce00078e00ff */
[----:B0---4-:R-:W-:Y:S05]  /*24500*/  WARPSYNC.COLLECTIVE R15, `(.L_x_600) ;  /* 0x000000000f087348 */ /* 0x011fea0003c00000 */
[----:B------:R-:W-:Y:S01]  /*24510*/  NOP ;  /* 0x0000000000007918 */ /* 0x000fe20000000000 */
[----:B0---4-:R-:W-:Y:S01]  /*24520*/  ENDCOLLECTIVE ;  /* 0x000000000000791b */ /* 0x011fe20003800000 */
.L_x_600:
[----:B------:R-:W-:Y:S05]  /*24530*/  BSYNC B1 ;  /* 0x0000000000017941 */ /* 0x000fea0003800000 */
.L_x_599:
[----:B------:R-:W-:Y:S05]  /*24540*/  BRA `(.L_x_601) ;  /* 0xfffffe9000b47947 */ /* 0x000fea000383ffff */
.L_x_573:
[----:B------:R-:W-:Y:S01]  /*24550*/  BSSY B0, `(.L_x_602) ;  /* 0x0000006000007945 */ /* 0x000fe20003800000 */
[----:B------:R-:W-:-:S07]  /*24560*/  IMAD.MOV.U32 R15, RZ, RZ, -0x1 ;  /* 0xffffffffff0f7424 */ /* 0x000fce00078e00ff */
[----:B------:R-:W-:Y:S05]  /*24570*/  WARPSYNC.COLLECTIVE R15, `(.L_x_603) ;  /* 0x000000000f0c7348 */ /* 0x000fea0003c00000 */
[----:B------:R-:W-:Y:S02]  /*24580*/  ELECT P6, UR62, PT ;  /* 0x00000000003e782f */ /* 0x000fe400038c0000 */
[----:B------:R-:W-:Y:S01]  /*24590*/  MOV R14, UR62 ;  /* 0x0000003e000e7c02 */ /* 0x000fe20008000f00 */
[----:B------:R-:W-:Y:S10]  /*245a0*/  ENDCOLLECTIVE ;  /* 0x000000000000791b */ /* 0x000ff40003800000 */
.L_x_603:
[----:B------:R-:W-:Y:S05]  /*245b0*/  BSYNC B0 ;  /* 0x0000000000007941 */ /* 0x000fea0003800000 */
.L_x_602:
[----:B------:R-:W-:Y:S05]  /*245c0*/  BRA `(.L_x_604) ;  /* 0xffffffe800c87947 */ /* 0x000fea000383ffff */
.L_x_578:
[----:B0-----:R0:W2:Y:S02]  /*245d0*/  SYNCS.PHASECHK.TRANS64.TRYWAIT P0, [R12+URZ+0x18], R5 ;  /* 0x000018050c0075a7 */ /* 0x0010a4000800017f */
[----:B--2---:R-:W-:Y:S05]  /*245e0*/  @!P0 NANOSLEEP.SYNCS 0x989680 ;  /* 0x009896800000895d */ /* 0x004fea0003900000 */
[----:B------:R-:W2:Y:S02]  /*245f0*/  @!P0 SYNCS.PHASECHK.TRANS64 P0, [R12+URZ+0x18], R5 ;  /* 0x000018050c0085a7 */ /* 0x000ea4000800007f */
[----:B--2---:R-:W-:Y:S05]  /*24600*/  @!P0 BRA `(.L_x_578) ;  /* 0xfffffffc00f08947 */ /* 0x004fea000383ffff */
[----:B------:R-:W-:Y:S05]  /*24610*/  BRA `(.L_x_605) ;  /* 0xffffffec00b07947 */ /* 0x000fea000383ffff */
.L_x_587:
[----:B------:R-:W-:Y:S01]  /*24620*/  BSSY B0, `(.L_x_606) ;  /* 0x0000006000007945 */ /* 0x000fe20003800000 */
[----:B------:R-:W-:-:S07]  /*24630*/  IMAD.MOV.U32 R15, RZ, RZ, -0x1 ;  /* 0xffffffffff0f7424 */ /* 0x000fce00078e00ff */
[----:B01----:R-:W-:Y:S05]  /*24640*/  WARPSYNC.COLLECTIVE R15, `(.L_x_607) ;  /* 0x000000000f0c7348 */ /* 0x003fea0003c00000 */
[----:B------:R-:W-:Y:S02]  /*24650*/  ELECT P6, UR62, PT ;  /* 0x00000000003e782f */ /* 0x000fe400038c0000 */
[----:B------:R-:W-:Y:S01]  /*24660*/  MOV R14, UR62 ;  /* 0x0000003e000e7c02 */ /* 0x000fe20008000f00 */
[----:B01----:R-:W-:Y:S10]  /*24670*/  ENDCOLLECTIVE ;  /* 0x000000000000791b */ /* 0x003ff40003800000 */
.L_x_607:
[----:B------:R-:W-:Y:S05]  /*24680*/  BSYNC B0 ;  /* 0x0000000000007941 */ /* 0x000fea0003800000 */
.L_x_606:
[----:B------:R-:W-:Y:S05]  /*24690*/  BRA `(.L_x_608) ;  /* 0xfffffff8007c7947 */ /* 0x000fea000383ffff */
.L_x_591:
[----:B0-----:R0:W1:Y:S02]  /*246a0*/  SYNCS.PHASECHK.TRANS64.TRYWAIT P0, [R3+URZ], R2 ;  /* 0x00000002030075a7 */ /* 0x001064000800017f */
[----:B-1----:R-:W-:Y:S05]  /*246b0*/  @!P0 NANOSLEEP.SYNCS 0x989680 ;  /* 0x009896800000895d */ /* 0x002fea0003900000 */
[----:B------:R-:W1:Y:S02]  /*246c0*/  @!P0 SYNCS.PHASECHK.TRANS64 P0, [R3+URZ], R2 ;  /* 0x00000002030085a7 */ /* 0x000e64000800007f */
[----:B-1----:R-:W-:Y:S05]  /*246d0*/  @!P0 BRA `(.L_x_591) ;  /* 0xfffffffc00f08947 */ /* 0x002fea000383ffff */
[----:B------:R-:W-:Y:S05]  /*246e0*/  BRA `(.L_x_609) ;  /* 0xfffffff800a87947 */ /* 0x000fea000383ffff */
.L_x_592:
[----:B0-----:R0:W1:Y:S02]  /*246f0*/  SYNCS.PHASECHK.TRANS64.TRYWAIT P0, [R3+URZ], R2 ;  /* 0x00000002030075a7 */ /* 0x001064000800017f */
[----:B-1----:R-:W-:Y:S05]  /*24700*/  @!P0 NANOSLEEP.SYNCS 0x989680 ;  /* 0x009896800000895d */ /* 0x002fea0003900000 */
[----:B------:R-:W1:Y:S02]  /*24710*/  @!P0 SYNCS.PHASECHK.TRANS64 P0, [R3+URZ], R2 ;  /* 0x00000002030085a7 */ /* 0x000e64000800007f */
[----:B-1----:R-:W-:Y:S05]  /*24720*/  @!P0 BRA `(.L_x_592) ;  /* 0xfffffffc00f08947 */ /* 0x002fea000383ffff */
[----:B------:R-:W-:Y:S05]  /*24730*/  BRA `(.L_x_610) ;  /* 0xfffffff800bc7947 */ /* 0x000fea000383ffff */
.L_x_611:
[----:B------:R-:W-:-:S00]  /*24740*/  BRA `(.L_x_611) ;  /* 0xfffffffc00fc7947 */ /* 0x000fc0000383ffff */
[----:B------:R-:W-:-:S00]  /*24750*/  NOP ;  /* 0x0000000000007918 */ /* 0x000fc00000000000 */
        /* <DEDUP_REMOVED lines=10> */
.L_x_612:


//--------------------- .nv.global.init           --------------------------
	.section	.nv.global.init,"aw",@progbits
.nv.global.init:
	.type		$str$24,@object
	.size		$str$24,($str$25 - $str$24)
$str$24:
        /*0000*/ 	.byte	0x28, 0x61, 0x64, 0x64, 0x72, 0x65, 0x73, 0x73, 0x20, 0x26, 0x20, 0x6d, 0x61, 0x73, 0x6b, 0x29
        /*0010*/ 	.byte	0x20, 0x3d, 0x3d, 0x20, 0x30, 0x00
	.type		$str$25,@object
	.size		$str$25,(__unnamed_2 - $str$25)
$str$25:
        /*0016*/ 	.byte	0x2f, 0x74, 0x6d, 0x70, 0x2f, 0x63, 0x75, 0x74, 0x6c, 0x61, 0x73, 0x73, 0x5f, 0x73, 0x77, 0x65
        /*0026*/ 	.byte	0x65, 0x70, 0x5f, 0x73, 0x72, 0x63, 0x2f, 0x69, 0x6e, 0x63, 0x6c, 0x75, 0x64, 0x65, 0x2f, 0x63
        /*0036*/ 	.byte	0x75, 0x74, 0x65, 0x2f, 0x70, 0x6f, 0x69, 0x6e, 0x74, 0x65, 0x72, 0x5f, 0x66, 0x6c, 0x61, 0x67
        /*0046*/ 	.byte	0x67, 0x65, 0x64, 0x2e, 0x68, 0x70, 0x70, 0x00
	.type		__unnamed_2,@object
	.size		__unnamed_2,(__unnamed_1 - __unnamed_2)
__unnamed_2:
        /* <DEDUP_REMOVED lines=28> */
        /*020e*/ 	.byte	0x38, 0x3e, 0x3e, 0x3e, 0x3e, 0x3e, 0x20, 0x26, 0x5d, 0x00
	.type		__unnamed_1,@object
	.size		__unnamed_1,(.L_0 - __unnamed_1)
__unnamed_1:
        /* <DEDUP_REMOVED lines=28> */
        /*03d8*/ 	.byte	0x33, 0x32, 0x37, 0x36, 0x38, 0x3e, 0x3e, 0x3e, 0x3e, 0x3e, 0x20, 0x26, 0x5d, 0x00
.L_0:


//--------------------- .nv.shared._ZN7cutlass13device_kernelINS_4gemm6kernel13GemmUniversalIN4cute5tupleIJiiiiEEENS1_10collective13CollectiveMmaINS1_39MainloopSm90TmaGmmaRmemAWarpSpecializedILi3ENS5_IJNS4_1CILi1EEESB_SB_EEENS1_35KernelTmaWarpSpecializedCooperativeEEENS5_IJNSA_ILi256EEESF_NSA_ILi128EEEEEEaNS5_IJSB_llEEEaSI_NS4_8TiledMMAINS4_8MMA_AtomIJNS4_4SM904GMMA27MMA_64x256x32_S32S8S8_RS_TNEEEENS4_6LayoutINS5_IJNSA_ILi2EEESB_SB_EEENS5_IJSB_NSA_ILi0EEESS_EEEEENS5_IJNS4_10UnderscoreESV_SV_EEEEENS4_13SM90_TMA_LOADENS4_14ComposedLayoutINS4_7SwizzleILi3ELi4ELi3EEENS4_18smem_ptr_flag_bitsILi8EEENSP_INS5_IJSG_NSA_ILi8EEEEEENS5_IJSB_SG_EEEEEEENS4_9Copy_AtomIJNS4_39AutoVectorizingCopyWithAssumedAlignmentILi128EEEaEEENS4_8identityESY_S18_vS1D_EENS_8epilogue10collective6detail29Sm90TmaWarpSpecializedAdapterINS1G_15DefaultEpilogueIaNS5_IJlSB_lEEES1K_NS1F_6thread17LinearCombinationIaLi1EiiLNS1L_9ScaleType4KindE0ELNS_15FloatRoundStyleE2EaEENS1_15EpilogueDefaultEEEEEvvEEEEvNT_6ParamsE --------------------------
	.section	.nv.shared._ZN7cutlass13device_kernelINS_4gemm6kernel13GemmUniversalIN4cute5tupleIJiiiiEEENS1_10collective13CollectiveMmaINS1_39MainloopSm90TmaGmmaRmemAWarpSpecializedILi3ENS5_IJNS4_1CILi1EEESB_SB_EEENS1_35KernelTmaWarpSpecializedCooperativeEEENS5_IJNSA_ILi256EEESF_NSA_ILi128EEEEEEaNS5_IJSB_llEEEaSI_NS4_8TiledMMAINS4_8MMA_AtomIJNS4_4SM904GMMA27MMA_64x256x32_S32S8S8_RS_TNEEEENS4_6LayoutINS5_IJNSA_ILi2EEESB_SB_EEENS5_IJSB_NSA_ILi0EEESS_EEEEENS5_IJNS4_10UnderscoreESV_SV_EEEEENS4_13SM90_TMA_LOADENS4_14ComposedLayoutINS4_7SwizzleILi3ELi4ELi3EEENS4_18smem_ptr_flag_bitsILi8EEENSP_INS5_IJSG_NSA_ILi8EEEEEENS5_IJSB_SG_EEEEEEENS4_9Copy_AtomIJNS4_39AutoVectorizingCopyWithAssumedAlignmentILi128EEEaEEENS4_8identityESY_S18_vS1D_EENS_8epilogue10collective6detail29Sm90TmaWarpSpecializedAdapterINS1G_15DefaultEpilogueIaNS5_IJlSB_lEEES1K_NS1F_6thread17LinearCombinationIaLi1EiiLNS1L_9ScaleType4KindE0ELNS_15FloatRoundStyleE2EaEENS1_15EpilogueDefaultEEEEEvvEEEEvNT_6ParamsE,"aw",@nobits
	.sectionflags	@""
	.align	16
	.zero		1024


//--------------------- .nv.shared.reserved.0     --------------------------
	.section	.nv.shared.reserved.0,"aw",@nobits
	.weak		__nv_reservedSMEM_offset_0_alias
	.size		__nv_reservedSMEM_offset_0_alias, 0, 0
	.other		__nv_reservedSMEM_offset_0_alias,@"STO_CUDA_RESERVED_SHARED STV_DEFAULT"
__nv_reservedSMEM_offset_0_alias:
	.zero		0


//--------------------- .nv.global                --------------------------
	.section	.nv.global,"aw",@nobits
.nv.global:
	.type		_ZN40_INTERNAL_a04a7c1e_4_k_cu_9e0329fa_373344cute1_E,@object
	.size		_ZN40_INTERNAL_a04a7c1e_4_k_cu_9e0329fa_373344cute1_E,(_ZN40_INTERNAL_a04a7c1e_4_k_cu_9e0329fa_373344cuda3std3__45__cpo6cbeginE - _ZN40_INTERNAL_a04a7c1e_4_k_cu_9e0329fa_373344cute1_E)
_ZN40_INTERNAL_a04a7c1e_4_k_cu_9e0329fa_373344cute1_E:
	.zero		1
	.type		_ZN40_INTERNAL_a04a7c1e_4_k_cu_9e0329fa_373344cuda3std3__45__cpo6cbeginE,@object
	.size		_ZN40_INTERNAL_a04a7c1e_4_k_cu_9e0329fa_373344cuda3std3__45__cpo6cbeginE,(_ZN40_INTERNAL_a04a7c1e_4_k_cu_9e0329fa_373344cuda3std3__48in_placeE - _ZN40_INTERNAL_a04a7c1e_4_k_cu_9e0329fa_373344cuda3std3__45__cpo6cbeginE)
_ZN40_INTERNAL_a04a7c1e_4_k_cu_9e0329fa_373344cuda3std3__45__cpo6cbeginE:
	.zero		1
	.type		_ZN40_INTERNAL_a04a7c1e_4_k_cu_9e0329fa_373344cuda3std3__48in_placeE,@object
	.size		_ZN40_INTERNAL_a04a7c1e_4_k_cu_9e0329fa_373344cuda3std3__48in_placeE,(_ZN40_INTERNAL_a04a7c1e_4_k_cu_9e0329fa_373344cuda3std6ranges3__45__cpo9iter_moveE - _ZN40_INTERNAL_a04a7c1e_4_k_cu_9e0329fa_373344cuda3std3__48in_placeE)
_ZN40_INTERNAL_a04a7c1e_4_k_cu_9e0329fa_373344cuda3std3__48in_placeE:
	.zero		1
	.type		_ZN40_INTERNAL_a04a7c1e_4_k_cu_9e0329fa_373344cuda3std6ranges3__45__cpo9iter_moveE,@object
	.size		_ZN40_INTERNAL_a04a7c1e_4_k_cu_9e0329fa_373344cuda3std6ranges3__45__cpo9iter_moveE,(_ZN40_INTERNAL_a04a7c1e_4_k_cu_9e0329fa_373344cuda3std3__45__cpo5beginE - _ZN40_INTERNAL_a04a7c1e_4_k_cu_9e0329fa_373344cuda3std6ranges3__45__cpo9iter_moveE)
_ZN40_INTERNAL_a04a7c1e_4_k_cu_9e0329fa_373344cuda3std6ranges3__45__cpo9iter_moveE:
	.zero		1
	.type		_ZN40_INTERNAL_a04a7c1e_4_k_cu_9e0329fa_373344cuda3std3__45__cpo5beginE,@object
	.size		_ZN40_INTERNAL_a04a7c1e_4_k_cu_9e0329fa_373344cuda3std3__45__cpo5beginE,(_ZN40_INTERNAL_a04a7c1e_4_k_cu_9e0329fa_373344cuda3std3__442_GLOBAL__N__a04a7c1e_4_k_cu_9e0329fa_373346ignoreE - _ZN40_INTERNAL_a04a7c1e_4_k_cu_9e0329fa_373344cuda3std3__45__cpo5beginE)
_ZN40_INTERNAL_a04a7c1e_4_k_cu_9e0329fa_373344cuda3std3__45__cpo5beginE:
	.zero		1
	.type		_ZN40_INTERNAL_a04a7c1e_4_k_cu_9e0329fa_373344cuda3std3__442_GLOBAL__N__a04a7c1e_4_k_cu_9e0329fa_373346ignoreE,@object
	.size		_ZN40_INTERNAL_a04a7c1e_4_k_cu_9e0329fa_373344cuda3std3__442_GLOBAL__N__a04a7c1e_4_k_cu_9e0329fa_373346ignoreE,(_ZN40_INTERNAL_a04a7c1e_4_k_cu_9e0329fa_373344cute7productE - _ZN40_INTERNAL_a04a7c1e_4_k_cu_9e0329fa_373344cuda3std3__442_GLOBAL__N__a04a7c1e_4_k_cu_9e0329fa_373346ignoreE)
_ZN40_INTERNAL_a04a7c1e_4_k_cu_9e0329fa_373344cuda3std3__442_GLOBAL__N__a04a7c1e_4_k_cu_9e0329fa_373346ignoreE:
	.zero		1
	.type		_ZN40_INTERNAL_a04a7c1e_4_k_cu_9e0329fa_373344cute7productE,@object
	.size		_ZN40_INTERNAL_a04a7c1e_4_k_cu_9e0329fa_373344cute7productE,(_ZN40_INTERNAL_a04a7c1e_4_k_cu_9e0329fa_373344cuda3std3__45__cpo3endE - _ZN40_INTERNAL_a04a7c1e_4_k_cu_9e0329fa_373344cute7productE)
_ZN40_INTERNAL_a04a7c1e_4_k_cu_9e0329fa_373344cute7productE:
	.zero		1
	.type		_ZN40_INTERNAL_a04a7c1e_4_k_cu_9e0329fa_373344cuda3std3__45__cpo3endE,@object
	.size		_ZN40_INTERNAL_a04a7c1e_4_k_cu_9e0329fa_373344cuda3std3__45__cpo3endE,(_ZN40_INTERNAL_a04a7c1e_4_k_cu_9e0329fa_373344cuda3std3__419piecewise_constructE - _ZN40_INTERNAL_a04a7c1e_4_k_cu_9e0329fa_373344cuda3std3__45__cpo3endE)
_ZN40_INTERNAL_a04a7c1e_4_k_cu_9e0329fa_373344cuda3std3__45__cpo3endE:
	.zero		1
	.type		_ZN40_INTERNAL_a04a7c1e_4_k_cu_9e0329fa_373344cuda3std3__419piecewise_constructE,@object
	.size		_ZN40_INTERNAL_a04a7c1e_4_k_cu_9e0329fa_373344cuda3std3__419piecewise_constructE,(_ZN40_INTERNAL_a04a7c1e_4_k_cu_9e0329fa_373344cuda3std3__45__cpo4cendE - _ZN40_INTERNAL_a04a7c1e_4_k_cu_9e0329fa_373344cuda3std3__419piecewise_constructE)
_ZN40_INTERNAL_a04a7c1e_4_k_cu_9e0329fa_373344cuda3std3__419piecewise_constructE:
	.zero		1
	.type		_ZN40_INTERNAL_a04a7c1e_4_k_cu_9e0329fa_373344cuda3std3__45__cpo4cendE,@object
	.size		_ZN40_INTERNAL_a04a7c1e_4_k_cu_9e0329fa_373344cuda3std3__45__cpo4cendE,(_ZN40_INTERNAL_a04a7c1e_4_k_cu_9e0329fa_373344cuda3std6ranges3__45__cpo4swapE - _ZN40_INTERNAL_a04a7c1e_4_k_cu_9e0329fa_373344cuda3std3__45__cpo4cendE)
_ZN40_INTERNAL_a04a7c1e_4_k_cu_9e0329fa_373344cuda3std3__45__cpo4cendE:
	.zero		1
	.type		_ZN40_INTERNAL_a04a7c1e_4_k_cu_9e0329fa_373344cuda3std6ranges3__45__cpo4swapE,@object
	.size		_ZN40_INTERNAL_a04a7c1e_4_k_cu_9e0329fa_373344cuda3std6ranges3__45__cpo4swapE,(.L_9 - _ZN40_INTERNAL_a04a7c1e_4_k_cu_9e0329fa_373344cuda3std6ranges3__45__cpo4swapE)
_ZN40_INTERNAL_a04a7c1e_4_k_cu_9e0329fa_373344cuda3std6ranges3__45__cpo4swapE:
	.zero		1
.L_9:


//--------------------- .nv.constant0._ZN7cutlass13device_kernelINS_4gemm6kernel13GemmUniversalIN4cute5tupleIJiiiiEEENS1_10collective13CollectiveMmaINS1_39MainloopSm90TmaGmmaRmemAWarpSpecializedILi3ENS5_IJNS4_1CILi1EEESB_SB_EEENS1_35KernelTmaWarpSpecializedCooperativeEEENS5_IJNSA_ILi256EEESF_NSA_ILi128EEEEEEaNS5_IJSB_llEEEaSI_NS4_8TiledMMAINS4_8MMA_AtomIJNS4_4SM904GMMA27MMA_64x256x32_S32S8S8_RS_TNEEEENS4_6LayoutINS5_IJNSA_ILi2EEESB_SB_EEENS5_IJSB_NSA_ILi0EEESS_EEEEENS5_IJNS4_10UnderscoreESV_SV_EEEEENS4_13SM90_TMA_LOADENS4_14ComposedLayoutINS4_7SwizzleILi3ELi4ELi3EEENS4_18smem_ptr_flag_bitsILi8EEENSP_INS5_IJSG_NSA_ILi8EEEEEENS5_IJSB_SG_EEEEEEENS4_9Copy_AtomIJNS4_39AutoVectorizingCopyWithAssumedAlignmentILi128EEEaEEENS4_8identityESY_S18_vS1D_EENS_8epilogue10collective6detail29Sm90TmaWarpSpecializedAdapterINS1G_15DefaultEpilogueIaNS5_IJlSB_lEEES1K_NS1F_6thread17LinearCombinationIaLi1EiiLNS1L_9ScaleType4KindE0ELNS_15FloatRoundStyleE2EaEENS1_15EpilogueDefaultEEEEEvvEEEEvNT_6ParamsE --------------------------
	.section	.nv.constant0._ZN7cutlass13device_kernelINS_4gemm6kernel13GemmUniversalIN4cute5tupleIJiiiiEEENS1_10collective13CollectiveMmaINS1_39MainloopSm90TmaGmmaRmemAWarpSpecializedILi3ENS5_IJNS4_1CILi1EEESB_SB_EEENS1_35KernelTmaWarpSpecializedCooperativeEEENS5_IJNSA_ILi256EEESF_NSA_ILi128EEEEEEaNS5_IJSB_llEEEaSI_NS4_8TiledMMAINS4_8MMA_AtomIJNS4_4SM904GMMA27MMA_64x256x32_S32S8S8_RS_TNEEEENS4_6LayoutINS5_IJNSA_ILi2EEESB_SB_EEENS5_IJSB_NSA_ILi0EEESS_EEEEENS5_IJNS4_10UnderscoreESV_SV_EEEEENS4_13SM90_TMA_LOADENS4_14ComposedLayoutINS4_7SwizzleILi3ELi4ELi3EEENS4_18smem_ptr_flag_bitsILi8EEENSP_INS5_IJSG_NSA_ILi8EEEEEENS5_IJSB_SG_EEEEEEENS4_9Copy_AtomIJNS4_39AutoVectorizingCopyWithAssumedAlignmentILi128EEEaEEENS4_8identityESY_S18_vS1D_EENS_8epilogue10collective6detail29Sm90TmaWarpSpecializedAdapterINS1G_15DefaultEpilogueIaNS5_IJlSB_lEEES1K_NS1F_6thread17LinearCombinationIaLi1EiiLNS1L_9ScaleType4KindE0ELNS_15FloatRoundStyleE2EaEENS1_15EpilogueDefaultEEEEEvvEEEEvNT_6ParamsE,"a",@progbits
	.sectionflags	@""
	.align	4
.nv.constant0._ZN7cutlass13device_kernelINS_4gemm6kernel13GemmUniversalIN4cute5tupleIJiiiiEEENS1_10collective13CollectiveMmaINS1_39MainloopSm90TmaGmmaRmemAWarpSpecializedILi3ENS5_IJNS4_1CILi1EEESB_SB_EEENS1_35KernelTmaWarpSpecializedCooperativeEEENS5_IJNSA_ILi256EEESF_NSA_ILi128EEEEEEaNS5_IJSB_llEEEaSI_NS4_8TiledMMAINS4_8MMA_AtomIJNS4_4SM904GMMA27MMA_64x256x32_S32S8S8_RS_TNEEEENS4_6LayoutINS5_IJNSA_ILi2EEESB_SB_EEENS5_IJSB_NSA_ILi0EEESS_EEEEENS5_IJNS4_10UnderscoreESV_SV_EEEEENS4_13SM90_TMA_LOADENS4_14ComposedLayoutINS4_7SwizzleILi3ELi4ELi3EEENS4_18smem_ptr_flag_bitsILi8EEENSP_INS5_IJSG_NSA_ILi8EEEEEENS5_IJSB_SG_EEEEEEENS4_9Copy_AtomIJNS4_39AutoVectorizingCopyWithAssumedAlignmentILi128EEEaEEENS4_8identityESY_S18_vS1D_EENS_8epilogue10collective6detail29Sm90TmaWarpSpecializedAdapterINS1G_15DefaultEpilogueIaNS5_IJlSB_lEEES1K_NS1F_6thread17LinearCombinationIaLi1EiiLNS1L_9ScaleType4KindE0ELNS_15FloatRoundStyleE2EaEENS1_15EpilogueDefaultEEEEEvvEEEEvNT_6ParamsE:
	.zero		1664


//--------------------- SYMBOLS --------------------------

	.type		.nv.reservedSmem.offset0,@object
	.size		.nv.reservedSmem.offset0,0x4
	.type		__assertfail,@function
